def attn_fwd(
    Q,
    K,
    V,
    Out,
    Lse,
    sm_scale,
    stride_qz,
    stride_qh,
    stride_qm,
    stride_qk,
    stride_kz,
    stride_kh,
    stride_kn,
    stride_kk,
    stride_vz,
    stride_vh,
    stride_vn,
    stride_vk,
    stride_oz,
    stride_oh,
    stride_om,
    stride_ok,
    seqlen_q,
    seqlen_k,
    BLOCK_M: tl.constexpr,
    BLOCK_N: tl.constexpr,
    HEAD_DIM: tl.constexpr,
    CAUSAL: tl.constexpr,
):
    start_m = tl.program_id(0)
    off_hz = tl.program_id(1)
    q_off = off_hz * stride_qh
    k_off = off_hz * stride_kh
    v_off = off_hz * stride_vh
    offs_m = start_m * BLOCK_M + tl.arange(0, BLOCK_M)
    offs_d = tl.arange(0, HEAD_DIM)
    offs_n = tl.arange(0, BLOCK_N)
    q_ptrs = Q + q_off + offs_m[:, None] * stride_qm + offs_d[None, :] * stride_qk
    k_ptrs = K + k_off + offs_d[:, None] * stride_kk + offs_n[None, :] * stride_kn
    v_ptrs = V + v_off + offs_n[:, None] * stride_vn + offs_d[None, :] * stride_vk
    m_i = tl.full([BLOCK_M], float("-inf"), dtype=tl.float32)
    l_i = tl.zeros([BLOCK_M], dtype=tl.float32) + 1.0
    acc = tl.zeros([BLOCK_M, HEAD_DIM], dtype=tl.float32)
    q = tl.load(q_ptrs)
    acc, l_i, m_i = _attn_fwd_inner(
        acc,
        l_i,
        m_i,
        q,
        k_ptrs,
        v_ptrs,
        sm_scale,
        stride_kn,
        stride_vn,
        start_m,
        seqlen_k,
        BLOCK_M,
        BLOCK_N,
        HEAD_DIM,
        CAUSAL,
    )
    acc = acc / l_i[:, None]
    lse = m_i + tl.math.log2(l_i) / 1.4426950408889634
    o_ptrs = (
        Out
        + off_hz * stride_oh
        + offs_m[:, None] * stride_om
        + offs_d[None, :] * stride_ok
    )
    tl.store(o_ptrs, acc.to(Out.dtype.element_ty))
    tl.store(Lse + off_hz * seqlen_q + offs_m, lse)

# config = {"BLOCK_M": 64, "BLOCK_N": 128, "HEAD_DIM": 256, "arch": "sm_80", "causal": true, "dtype": "bf16", "num_stages": 2, "num_warps": 8}
# arch = sm_80


// ===== COMPILED SASS (sm_80) =====

	.target	sm_80

	.elftype	@"ET_EXEC"


//--------------------- .note.nv.tkinfo           --------------------------
	.section	.note.nv.tkinfo,"",@"SHT_NOTE"
	.sectionflags	@"SHF_NOTE_NV_TKINFO"
	.tkinfo
        /*0018*/ 	.word	0x00000002
        /*0030*/ 	.string	""
        /*0030*/ 	.string	"ptxas"
        /*0030*/ 	.string	"Cuda compilation tools, release 13.0, V13.0.88"
        /*0030*/ 	.string	"Build cuda_13.0.r13.0/compiler.36424714_0"
        /*0030*/ 	.string	"-v  -suppress-debug-info  -lineinfo  -arch sm_80 "



//--------------------- .note.nv.cuinfo           --------------------------
	.section	.note.nv.cuinfo,"",@"SHT_NOTE"
	.sectionflags	@"SHF_NOTE_NV_CUINFO"
        /*0018*/ 	.short	0x0002
        /*001a*/ 	.short	0x0050
        /*001c*/ 	.short	0x0082
	.zero		2


//--------------------- .nv.info                  --------------------------
	.section	.nv.info,"",@"SHT_CUDA_INFO"
	.align	4


	//----- nvinfo : EIATTR_REGCOUNT
	.align		4
        /*0000*/ 	.byte	0x04, 0x2f
        /*0002*/ 	.short	(.L_2 - .L_1)
	.align		4
.L_1:
        /*0004*/ 	.word	index@(attn_fwd)
        /*0008*/ 	.word	0x000000ff


	//----- nvinfo : EIATTR_FRAME_SIZE
	.align		4
.L_2:
        /*000c*/ 	.byte	0x04, 0x11
        /*000e*/ 	.short	(.L_4 - .L_3)
	.align		4
.L_3:
        /*0010*/ 	.word	index@(attn_fwd)
        /*0014*/ 	.word	0x000008a8


	//----- nvinfo : EIATTR_MIN_STACK_SIZE
	.align		4
.L_4:
        /*0018*/ 	.byte	0x04, 0x12
        /*001a*/ 	.short	(.L_6 - .L_5)
	.align		4
.L_5:
        /*001c*/ 	.word	index@(attn_fwd)
        /*0020*/ 	.word	0x000008a8
.L_6:


//--------------------- .nv.info.attn_fwd         --------------------------
	.section	.nv.info.attn_fwd,"",@"SHT_CUDA_INFO"
	.sectionflags	@""
	.align	4


	//----- nvinfo : EIATTR_CUDA_API_VERSION
	.align		4
        /*0000*/ 	.byte	0x04, 0x37
        /*0002*/ 	.short	(.L_8 - .L_7)
.L_7:
        /*0004*/ 	.word	0x00000082


	//----- nvinfo : EIATTR_SW2861232_WAR
	.align		4
.L_8:
        /*0008*/ 	.byte	0x01, 0x35
	.zero		2


	//----- nvinfo : EIATTR_PARAM_CBANK
	.align		4
        /*000c*/ 	.byte	0x04, 0x0a
        /*000e*/ 	.short	(.L_10 - .L_9)
	.align		4
.L_9:
        /*0010*/ 	.word	index@(.nv.constant0.attn_fwd)
        /*0014*/ 	.short	0x0160
        /*0016*/ 	.short	0x0088


	//----- nvinfo : EIATTR_CBANK_PARAM_SIZE
	.align		4
.L_10:
        /*0018*/ 	.byte	0x03, 0x19
        /*001a*/ 	.short	0x0088


	//----- nvinfo : EIATTR_KPARAM_INFO
	.align		4
        /*001c*/ 	.byte	0x04, 0x17
        /*001e*/ 	.short	(.L_12 - .L_11)
.L_11:
        /*0020*/ 	.word	0x00000000
        /*0024*/ 	.short	0x0019
        /*0026*/ 	.short	0x0080
        /*0028*/ 	.byte	0x00, 0xf4, 0x21, 0x00


	//----- nvinfo : EIATTR_KPARAM_INFO
	.align		4
.L_12:
        /*002c*/ 	.byte	0x04, 0x17
        /*002e*/ 	.short	(.L_14 - .L_13)
.L_13:
        /*0030*/ 	.word	0x00000000
        /*0034*/ 	.short	0x0018
        /*0036*/ 	.short	0x0078
        /*0038*/ 	.byte	0x00, 0xf4, 0x21, 0x00


	//----- nvinfo : EIATTR_KPARAM_INFO
	.align		4
.L_14:
        /*003c*/ 	.byte	0x04, 0x17
        /*003e*/ 	.short	(.L_16 - .L_15)
.L_15:
        /*0040*/ 	.word	0x00000000
        /*0044*/ 	.short	0x0017
        /*0046*/ 	.short	0x0070
        /*0048*/ 	.byte	0x00, 0xf0, 0x11, 0x00


	//----- nvinfo : EIATTR_KPARAM_INFO
	.align		4
.L_16:
        /*004c*/ 	.byte	0x04, 0x17
        /*004e*/ 	.short	(.L_18 - .L_17)
.L_17:
        /*0050*/ 	.word	0x00000000
        /*0054*/ 	.short	0x0016
        /*0056*/ 	.short	0x006c
        /*0058*/ 	.byte	0x00, 0xf0, 0x11, 0x00


	//----- nvinfo : EIATTR_KPARAM_INFO
	.align		4
.L_18:
        /*005c*/ 	.byte	0x04, 0x17
        /*005e*/ 	.short	(.L_20 - .L_19)
.L_19:
        /*0060*/ 	.word	0x00000000
        /*0064*/ 	.short	0x0015
        /*0066*/ 	.short	0x0068
        /*0068*/ 	.byte	0x00, 0xf0, 0x11, 0x00


	//----- nvinfo : EIATTR_KPARAM_INFO
	.align		4
.L_20:
        /*006c*/ 	.byte	0x04, 0x17
        /*006e*/ 	.short	(.L_22 - .L_21)
.L_21:
        /*0070*/ 	.word	0x00000000
        /*0074*/ 	.short	0x0014
        /*0076*/ 	.short	0x0064
        /*0078*/ 	.byte	0x00, 0xf0, 0x11, 0x00


	//----- nvinfo : EIATTR_KPARAM_INFO
	.align		4
.L_22:
        /*007c*/ 	.byte	0x04, 0x17
        /*007e*/ 	.short	(.L_24 - .L_23)
.L_23:
        /*0080*/ 	.word	0x00000000
        /*0084*/ 	.short	0x0013
        /*0086*/ 	.short	0x0060
        /*0088*/ 	.byte	0x00, 0xf0, 0x11, 0x00


	//----- nvinfo : EIATTR_KPARAM_INFO
	.align		4
.L_24:
        /*008c*/ 	.byte	0x04, 0x17
        /*008e*/ 	.short	(.L_26 - .L_25)
.L_25:
        /*0090*/ 	.word	0x00000000
        /*0094*/ 	.short	0x0012
        /*0096*/ 	.short	0x005c
        /*0098*/ 	.byte	0x00, 0xf0, 0x11, 0x00


	//----- nvinfo : EIATTR_KPARAM_INFO
	.align		4
.L_26:
        /*009c*/ 	.byte	0x04, 0x17
        /*009e*/ 	.short	(.L_28 - .L_27)
.L_27:
        /*00a0*/ 	.word	0x00000000
        /*00a4*/ 	.short	0x0011
        /*00a6*/ 	.short	0x0058
        /*00a8*/ 	.byte	0x00, 0xf0, 0x11, 0x00


	//----- nvinfo : EIATTR_KPARAM_INFO
	.align		4
.L_28:
        /*00ac*/ 	.byte	0x04, 0x17
        /*00ae*/ 	.short	(.L_30 - .L_29)
.L_29:
        /*00b0*/ 	.word	0x00000000
        /*00b4*/ 	.short	0x0010
        /*00b6*/ 	.short	0x0054
        /*00b8*/ 	.byte	0x00, 0xf0, 0x11, 0x00


	//----- nvinfo : EIATTR_KPARAM_INFO
	.align		4
.L_30:
        /*00bc*/ 	.byte	0x04, 0x17
        /*00be*/ 	.short	(.L_32 - .L_31)
.L_31:
        /*00c0*/ 	.word	0x00000000
        /*00c4*/ 	.short	0x000f
        /*00c6*/ 	.short	0x0050
        /*00c8*/ 	.byte	0x00, 0xf0, 0x11, 0x00


	//----- nvinfo : EIATTR_KPARAM_INFO
	.align		4
.L_32:
        /*00cc*/ 	.byte	0x04, 0x17
        /*00ce*/ 	.short	(.L_34 - .L_33)
.L_33:
        /*00d0*/ 	.word	0x00000000
        /*00d4*/ 	.short	0x000e
        /*00d6*/ 	.short	0x004c
        /*00d8*/ 	.byte	0x00, 0xf0, 0x11, 0x00


	//----- nvinfo : EIATTR_KPARAM_INFO
	.align		4
.L_34:
        /*00dc*/ 	.byte	0x04, 0x17
        /*00de*/ 	.short	(.L_36 - .L_35)
.L_35:
        /*00e0*/ 	.word	0x00000000
        /*00e4*/ 	.short	0x000d
        /*00e6*/ 	.short	0x0048
        /*00e8*/ 	.byte	0x00, 0xf0, 0x11, 0x00


	//----- nvinfo : EIATTR_KPARAM_INFO
	.align		4
.L_36:
        /*00ec*/ 	.byte	0x04, 0x17
        /*00ee*/ 	.short	(.L_38 - .L_37)
.L_37:
        /*00f0*/ 	.word	0x00000000
        /*00f4*/ 	.short	0x000c
        /*00f6*/ 	.short	0x0044
        /*00f8*/ 	.byte	0x00, 0xf0, 0x11, 0x00


	//----- nvinfo : EIATTR_KPARAM_INFO
	.align		4
.L_38:
        /*00fc*/ 	.byte	0x04, 0x17
        /*00fe*/ 	.short	(.L_40 - .L_39)
.L_39:
        /*0100*/ 	.word	0x00000000
        /*0104*/ 	.short	0x000b
        /*0106*/ 	.short	0x0040
        /*0108*/ 	.byte	0x00, 0xf0, 0x11, 0x00


	//----- nvinfo : EIATTR_KPARAM_INFO
	.align		4
.L_40:
        /*010c*/ 	.byte	0x04, 0x17
        /*010e*/ 	.short	(.L_42 - .L_41)
.L_41:
        /*0110*/ 	.word	0x00000000
        /*0114*/ 	.short	0x000a
        /*0116*/ 	.short	0x003c
        /*0118*/ 	.byte	0x00, 0xf0, 0x11, 0x00


	//----- nvinfo : EIATTR_KPARAM_INFO
	.align		4
.L_42:
        /*011c*/ 	.byte	0x04, 0x17
        /*011e*/ 	.short	(.L_44 - .L_43)
.L_43:
        /*0120*/ 	.word	0x00000000
        /*0124*/ 	.short	0x0009
        /*0126*/ 	.short	0x0038
        /*0128*/ 	.byte	0x00, 0xf0, 0x11, 0x00


	//----- nvinfo : EIATTR_KPARAM_INFO
	.align		4
.L_44:
        /*012c*/ 	.byte	0x04, 0x17
        /*012e*/ 	.short	(.L_46 - .L_45)
.L_45:
        /*0130*/ 	.word	0x00000000
        /*0134*/ 	.short	0x0008
        /*0136*/ 	.short	0x0034
        /*0138*/ 	.byte	0x00, 0xf0, 0x11, 0x00


	//----- nvinfo : EIATTR_KPARAM_INFO
	.align		4
.L_46:
        /*013c*/ 	.byte	0x04, 0x17
        /*013e*/ 	.short	(.L_48 - .L_47)
.L_47:
        /*0140*/ 	.word	0x00000000
        /*0144*/ 	.short	0x0007
        /*0146*/ 	.short	0x0030
        /*0148*/ 	.byte	0x00, 0xf0, 0x11, 0x00


	//----- nvinfo : EIATTR_KPARAM_INFO
	.align		4
.L_48:
        /*014c*/ 	.byte	0x04, 0x17
        /*014e*/ 	.short	(.L_50 - .L_49)
.L_49:
        /*0150*/ 	.word	0x00000000
        /*0154*/ 	.short	0x0006
        /*0156*/ 	.short	0x002c
        /*0158*/ 	.byte	0x00, 0xf0, 0x11, 0x00


	//----- nvinfo : EIATTR_KPARAM_INFO
	.align		4
.L_50:
        /*015c*/ 	.byte	0x04, 0x17
        /*015e*/ 	.short	(.L_52 - .L_51)
.L_51:
        /*0160*/ 	.word	0x00000000
        /*0164*/ 	.short	0x0005
        /*0166*/ 	.short	0x0028
        /*0168*/ 	.byte	0x00, 0xf0, 0x11, 0x00


	//----- nvinfo : EIATTR_KPARAM_INFO
	.align		4
.L_52:
        /*016c*/ 	.byte	0x04, 0x17
        /*016e*/ 	.short	(.L_54 - .L_53)
.L_53:
        /*0170*/ 	.word	0x00000000
        /*0174*/ 	.short	0x0004
        /*0176*/ 	.short	0x0020
        /*0178*/ 	.byte	0x00, 0xf4, 0x21, 0x00


	//----- nvinfo : EIATTR_KPARAM_INFO
	.align		4
.L_54:
        /*017c*/ 	.byte	0x04, 0x17
        /*017e*/ 	.short	(.L_56 - .L_55)
.L_55:
        /*0180*/ 	.word	0x00000000
        /*0184*/ 	.short	0x0003
        /*0186*/ 	.short	0x0018
        /*0188*/ 	.byte	0x00, 0xf4, 0x21, 0x00


	//----- nvinfo : EIATTR_KPARAM_INFO
	.align		4
.L_56:
        /*018c*/ 	.byte	0x04, 0x17
        /*018e*/ 	.short	(.L_58 - .L_57)
.L_57:
        /*0190*/ 	.word	0x00000000
        /*0194*/ 	.short	0x0002
        /*0196*/ 	.short	0x0010
        /*0198*/ 	.byte	0x00, 0xf4, 0x21, 0x00


	//----- nvinfo : EIATTR_KPARAM_INFO
	.align		4
.L_58:
        /*019c*/ 	.byte	0x04, 0x17
        /*019e*/ 	.short	(.L_60 - .L_59)
.L_59:
        /*01a0*/ 	.word	0x00000000
        /*01a4*/ 	.short	0x0001
        /*01a6*/ 	.short	0x0008
        /*01a8*/ 	.byte	0x00, 0xf4, 0x21, 0x00


	//----- nvinfo : EIATTR_KPARAM_INFO
	.align		4
.L_60:
        /*01ac*/ 	.byte	0x04, 0x17
        /*01ae*/ 	.short	(.L_62 - .L_61)
.L_61:
        /*01b0*/ 	.word	0x00000000
        /*01b4*/ 	.short	0x0000
        /*01b6*/ 	.short	0x0000
        /*01b8*/ 	.byte	0x00, 0xf4, 0x21, 0x00


	//----- nvinfo : EIATTR_MAXREG_COUNT
	.align		4
.L_62:
        /*01bc*/ 	.byte	0x03, 0x1b
        /*01be*/ 	.short	0x00ff


	//----- nvinfo : EIATTR_NUM_BARRIERS
	.align		4
        /*01c0*/ 	.byte	0x02, 0x4c
        /*01c2*/ 	.byte	0x01
	.zero		1


	//----- nvinfo : EIATTR_ANNOTATIONS
	.align		4
        /*01c4*/ 	.byte	0x04, 0x55
        /*01c6*/ 	.short	(.L_64 - .L_63)


	//   ....[0]....
.L_63:
        /*01c8*/ 	.word	0x00000001
        /*01cc*/ 	.byte	0x00, 0x14, 0x00, 0x00, 0x01, 0x00, 0x00, 0x00, 0x10, 0x14, 0x00, 0x00, 0x01, 0x00, 0x00, 0x00
        /* <DEDUP_REMOVED lines=294> */
        /*143c*/ 	.byte	0x30, 0xef, 0x00, 0x00


	//----- nvinfo : EIATTR_MERCURY_ISA_VERSION
	.align		4
.L_64:
        /*1440*/ 	.byte	0x03, 0x5f
        /*1442*/ 	.short	0x0000


	//----- nvinfo : EIATTR_COOP_GROUP_MASK_REGIDS
	.align		4
        /*1444*/ 	.byte	0x04, 0x29
        /*1446*/ 	.short	(.L_66 - .L_65)


	//   ....[0]....
.L_65:
        /*1448*/ 	.word	0xffffffff


	//   ....[1]....
        /*144c*/ 	.word	0xffffffff


	//   ....[2]....
        /*1450*/ 	.word	0xffffffff


	//   ....[3]....
        /*1454*/ 	.word	0xffffffff


	//   ....[4]....
        /*1458*/ 	.word	0xffffffff


	//   ....[5]....
        /*145c*/ 	.word	0xffffffff


	//   ....[6]....
        /*1460*/ 	.word	0xffffffff


	//   ....[7]....
        /*1464*/ 	.word	0xffffffff


	//   ....[8]....
        /*1468*/ 	.word	0xffffffff


	//   ....[9]....
        /*146c*/ 	.word	0xffffffff


	//   ....[10]....
        /*1470*/ 	.word	0xffffffff


	//   ....[11]....
        /*1474*/ 	.word	0xffffffff


	//   ....[12]....
        /*1478*/ 	.word	0xffffffff


	//   ....[13]....
        /*147c*/ 	.word	0xffffffff


	//   ....[14]....
        /*1480*/ 	.word	0xffffffff


	//   ....[15]....
        /*1484*/ 	.word	0xffffffff


	//   ....[16]....
        /*1488*/ 	.word	0xffffffff


	//   ....[17]....
        /*148c*/ 	.word	0xffffffff


	//   ....[18]....
        /*1490*/ 	.word	0xffffffff


	//   ....[19]....
        /*1494*/ 	.word	0xffffffff


	//   ....[20]....
        /*1498*/ 	.word	0xffffffff


	//   ....[21]....
        /*149c*/ 	.word	0xffffffff


	//   ....[22]....
        /*14a0*/ 	.word	0xffffffff


	//   ....[23]....
        /*14a4*/ 	.word	0xffffffff


	//   ....[24]....
        /*14a8*/ 	.word	0xffffffff


	//   ....[25]....
        /*14ac*/ 	.word	0xffffffff


	//   ....[26]....
        /*14b0*/ 	.word	0xffffffff


	//   ....[27]....
        /*14b4*/ 	.word	0xffffffff


	//   ....[28]....
        /*14b8*/ 	.word	0xffffffff


	//   ....[29]....
        /*14bc*/ 	.word	0xffffffff


	//   ....[30]....
        /*14c0*/ 	.word	0xffffffff


	//   ....[31]....
        /*14c4*/ 	.word	0xffffffff


	//   ....[32]....
        /*14c8*/ 	.word	0xffffffff


	//   ....[33]....
        /*14cc*/ 	.word	0xffffffff


	//   ....[34]....
        /*14d0*/ 	.word	0xffffffff


	//   ....[35]....
        /*14d4*/ 	.word	0xffffffff


	//   ....[36]....
        /*14d8*/ 	.word	0xffffffff


	//   ....[37]....
        /*14dc*/ 	.word	0xffffffff


	//   ....[38]....
        /*14e0*/ 	.word	0xffffffff


	//   ....[39]....
        /*14e4*/ 	.word	0xffffffff


	//   ....[40]....
        /*14e8*/ 	.word	0xffffffff


	//   ....[41]....
        /*14ec*/ 	.word	0xffffffff


	//   ....[42]....
        /*14f0*/ 	.word	0xffffffff


	//   ....[43]....
        /*14f4*/ 	.word	0xffffffff


	//----- nvinfo : EIATTR_COOP_GROUP_INSTR_OFFSETS
	.align		4
.L_66:
        /*14f8*/ 	.byte	0x04, 0x28
        /*14fa*/ 	.short	(.L_68 - .L_67)


	//   ....[0]....
.L_67:
        /*14fc*/ 	.word	0x00009ea0


	//   ....[1]....
        /*1500*/ 	.word	0x00009eb0


	//   ....[2]....
        /*1504*/ 	.word	0x00009ec0


	//   ....[3]....
        /*1508*/ 	.word	0x00009ed0


	//   ....[4]....
        /*150c*/ 	.word	0x00009ee0


	//   ....[5]....
        /*1510*/ 	.word	0x00009ef0


	//   ....[6]....
        /*1514*/ 	.word	0x00009f90


	//   ....[7]....
        /*1518*/ 	.word	0x00009fb0


	//   ....[8]....
        /*151c*/ 	.word	0x0000a010


	//   ....[9]....
        /*1520*/ 	.word	0x0000a020


	//   ....[10]....
        /*1524*/ 	.word	0x0000a030


	//   ....[11]....
        /*1528*/ 	.word	0x0000a040


	//   ....[12]....
        /*152c*/ 	.word	0x0000a050


	//   ....[13]....
        /*1530*/ 	.word	0x0000a060


	//   ....[14]....
        /*1534*/ 	.word	0x0000a0a0


	//   ....[15]....
        /*1538*/ 	.word	0x0000a0c0


	//   ....[16]....
        /*153c*/ 	.word	0x0000a4d0


	//   ....[17]....
        /*1540*/ 	.word	0x0000a4e0


	//   ....[18]....
        /*1544*/ 	.word	0x0000a510


	//   ....[19]....
        /*1548*/ 	.word	0x0000a520


	//   ....[20]....
        /*154c*/ 	.word	0x0000a550


	//   ....[21]....
        /*1550*/ 	.word	0x0000a560


	//   ....[22]....
        /*1554*/ 	.word	0x0000aa20


	//   ....[23]....
        /*1558*/ 	.word	0x0000ad00


	//   ....[24]....
        /*155c*/ 	.word	0x0000ad70


	//   ....[25]....
        /*1560*/ 	.word	0x0000ade0


	//   ....[26]....
        /*1564*/ 	.word	0x0000ae00


	//   ....[27]....
        /*1568*/ 	.word	0x0000ae50


	//   ....[28]....
        /*156c*/ 	.word	0x0000af50


	//   ....[29]....
        /*1570*/ 	.word	0x0000b020


	//   ....[30]....
        /*1574*/ 	.word	0x0000b060


	//   ....[31]....
        /*1578*/ 	.word	0x0000b070


	//   ....[32]....
        /*157c*/ 	.word	0x0000b090


	//   ....[33]....
        /*1580*/ 	.word	0x0000b0c0


	//   ....[34]....
        /*1584*/ 	.word	0x0000b0e0


	//   ....[35]....
        /*1588*/ 	.word	0x0000b0f0


	//   ....[36]....
        /*158c*/ 	.word	0x0000b110


	//   ....[37]....
        /*1590*/ 	.word	0x0000b120


	//   ....[38]....
        /*1594*/ 	.word	0x0000b610


	//   ....[39]....
        /*1598*/ 	.word	0x0000b620


	//   ....[40]....
        /*159c*/ 	.word	0x0000b650


	//   ....[41]....
        /*15a0*/ 	.word	0x0000b660


	//   ....[42]....
        /*15a4*/ 	.word	0x0000b690


	//   ....[43]....
        /*15a8*/ 	.word	0x0000b6a0


	//----- nvinfo : EIATTR_EXIT_INSTR_OFFSETS
	.align		4
.L_68:
        /*15ac*/ 	.byte	0x04, 0x1c
        /*15ae*/ 	.short	(.L_70 - .L_69)


	//   ....[0]....
.L_69:
        /*15b0*/ 	.word	0x000127c0


	//   ....[1]....
        /*15b4*/ 	.word	0x00012860


	//----- nvinfo : EIATTR_REQNTID
	.align		4
.L_70:
        /*15b8*/ 	.byte	0x04, 0x10
        /*15ba*/ 	.short	(.L_72 - .L_71)
.L_71:
        /*15bc*/ 	.word	0x00000100
        /*15c0*/ 	.word	0x00000001
        /*15c4*/ 	.word	0x00000001


	//----- nvinfo : EIATTR_CRS_STACK_SIZE
	.align		4
.L_72:
        /*15c8*/ 	.byte	0x04, 0x1e
        /*15ca*/ 	.short	(.L_74 - .L_73)
.L_73:
        /*15cc*/ 	.word	0x00000000
.L_74:


//--------------------- .nv.callgraph             --------------------------
	.section	.nv.callgraph,"",@"SHT_CUDA_CALLGRAPH"
	.align	4
	.sectionentsize	8
	.align		4
        /*0000*/ 	.word	0x00000000
	.align		4
        /*0004*/ 	.word	0xffffffff
	.align		4
        /*0008*/ 	.word	0x00000000
	.align		4
        /*000c*/ 	.word	0xfffffffe
	.align		4
        /*0010*/ 	.word	0x00000000
	.align		4
        /*0014*/ 	.word	0xfffffffd
	.align		4
        /*0018*/ 	.word	0x00000000
	.align		4
        /*001c*/ 	.word	0xfffffffc


//--------------------- .nv.rel.action            --------------------------
	.section	.nv.rel.action,"",@"SHT_CUDA_RELOCINFO"
	.align	8
	.sectionentsize	8
        /*0000*/ 	.byte	0x73, 0x00, 0x00, 0x00, 0x00, 0x00, 0x00, 0x00, 0x00, 0x00, 0x00, 0x11, 0x25, 0x00, 0x05, 0x36


//--------------------- .nv.constant4             --------------------------
	.section	.nv.constant4,"a",@progbits
	.align	8
	.align		8
.nv.constant4:
        /*0000*/ 	.dword	_$_str


//--------------------- .nv.constant0.attn_fwd    --------------------------
	.section	.nv.constant0.attn_fwd,"a",@progbits
	.sectionflags	@""
	.align	4
.nv.constant0.attn_fwd:
	.zero		488


//--------------------- .text.attn_fwd            --------------------------
	.section	.text.attn_fwd,"ax",@progbits
	.sectioninfo	@"SHI_REGISTERS=255"
	.align	128
        .global         attn_fwd
        .type           attn_fwd,@function
        .size           attn_fwd,(.L_x_21 - attn_fwd)
        .other          attn_fwd,@"STO_CUDA_ENTRY STV_DEFAULT"
attn_fwd:
.text.attn_fwd:
[----:B------:R-:W-:Y:S02]  /*0000*/  IMAD.MOV.U32 R1, RZ, RZ, c[0x0][0x28] ;  /* 0x00000a00ff017624 */ /* 0x000fe400078e00ff */
[----:B------:R-:W0:Y:S01]  /*0010*/  S2R R20, SR_CTAID.X ;  /* 0x0000000000147919 */ /* 0x000e220000002500 */
[----:B------:R-:W-:Y:S01]  /*0020*/  IMAD.MOV.U32 R4, RZ, RZ, c[0x0][0x198] ;  /* 0x00006600ff047624 */ /* 0x000fe200078e00ff */
[----:B------:R-:W-:Y:S01]  /*0030*/  ULDC.64 UR6, c[0x0][0x118] ;  /* 0x0000460000067ab9 */ /* 0x000fe20000000a00 */
[----:B------:R-:W-:Y:S01]  /*0040*/  IADD3 R1, R1, -0x8a8, RZ ;  /* 0xfffff75801017810 */ /* 0x000fe20007ffe0ff */
[----:B------:R-:W1:Y:S04]  /*0050*/  S2R R113, SR_TID.X ;  /* 0x0000000000717919 */ /* 0x000e680000002100 */
[----:B------:R-:W2:Y:S01]  /*0060*/  S2R R114, SR_CTAID.Y ;  /* 0x0000000000727919 */ /* 0x000ea20000002600 */
[----:B0-----:R-:W-:Y:S01]  /*0070*/  IMAD.SHL.U32 R20, R20, 0x40, RZ ;  /* 0x0000004014147824 */ /* 0x001fe200078e00ff */
[----:B-1----:R-:W-:-:S04]  /*0080*/  SHF.R.U32.HI R0, RZ, 0x6, R113 ;  /* 0x00000006ff007819 */ /* 0x002fc80000011671 */
[----:B------:R-:W-:Y:S02]  /*0090*/  LOP3.LUT R3, R20, 0x3f, R113, 0xf8, !PT ;  /* 0x0000003f14037812 */ /* 0x000fe400078ef871 */
[----:B------:R-:W-:Y:S01]  /*00a0*/  SGXT.U32 R2, R0, 0x2 ;  /* 0x000000020002781a */ /* 0x000fe20000000000 */
[----:B--2---:R-:W-:Y:S02]  /*00b0*/  IMAD R0, R114, c[0x0][0x190], RZ ;  /* 0x0000640072007a24 */ /* 0x004fe400078e02ff */
[----:B------:R-:W-:Y:S02]  /*00c0*/  IMAD R3, R3, c[0x0][0x194], RZ ;  /* 0x0000650003037a24 */ /* 0x000fe400078e02ff */
[----:B------:R-:W-:Y:S01]  /*00d0*/  IMAD R7, R2, c[0x0][0x198], RZ ;  /* 0x0000660002077a24 */ /* 0x000fe200078e02ff */
[C---:B------:R-:W-:Y:S01]  /*00e0*/  SHF.L.U32 R2, R0.reuse, 0x1, RZ ;  /* 0x0000000100027819 */ /* 0x040fe200000006ff */
[----:B------:R-:W-:Y:S02]  /*00f0*/  IMAD.SHL.U32 R5, R3, 0x2, RZ ;  /* 0x0000000203057824 */ /* 0x000fe400078e00ff */
[----:B------:R-:W-:-:S03]  /*0100*/  IMAD.HI R0, R0, 0x2, RZ ;  /* 0x0000000200007827 */ /* 0x000fc600078e02ff */
[----:B------:R-:W-:Y:S01]  /*0110*/  IADD3 R2, P0, P1, R5, c[0x0][0x160], R2 ;  /* 0x0000580005027a10 */ /* 0x000fe2000791e002 */
[----:B------:R-:W-:-:S04]  /*0120*/  IMAD.HI R3, R3, 0x2, RZ ;  /* 0x0000000203037827 */ /* 0x000fc800078e02ff */
[C---:B------:R-:W-:Y:S01]  /*0130*/  IMAD R11, R4.reuse, 0x4, R7 ;  /* 0x00000004040b7824 */ /* 0x040fe200078e0207 */
[----:B------:R-:W-:Y:S02]  /*0140*/  IADD3.X R0, R3, c[0x0][0x164], R0, P0, P1 ;  /* 0x0000590003007a10 */ /* 0x000fe400007e2400 */
[----:B------:R-:W-:Y:S01]  /*0150*/  LEA R8, P0, R7, R2, 0x1 ;  /* 0x0000000207087211 */ /* 0x000fe200078008ff */
[----:B------:R-:W-:-:S03]  /*0160*/  IMAD R5, R4, 0x4, R11 ;  /* 0x0000000404057824 */ /* 0x000fc600078e020b */
[----:B------:R-:W-:Y:S02]  /*0170*/  LEA.HI.X.SX32 R9, R7, R0, 0x1, P0 ;  /* 0x0000000007097211 */ /* 0x000fe400000f0eff */
[C---:B------:R-:W-:Y:S02]  /*0180*/  LEA R7, R4.reuse, R5, 0x2 ;  /* 0x0000000504077211 */ /* 0x040fe400078e10ff */
[-C--:B------:R-:W-:Y:S01]  /*0190*/  LEA R10, P0, R11, R2.reuse, 0x1 ;  /* 0x000000020b0a7211 */ /* 0x080fe200078008ff */
[----:B------:R0:W2:Y:S01]  /*01a0*/  LDG.E.U16 R3, [R8.64] ;  /* 0x0000000608037981 */ /* 0x0000a2000c1e1500 */
[----:B------:R-:W-:Y:S01]  /*01b0*/  LEA R12, P1, R5, R2, 0x1 ;  /* 0x00000002050c7211 */ /* 0x000fe200078208ff */
[C---:B------:R-:W-:Y:S01]  /*01c0*/  IMAD R17, R4.reuse, 0x4, R7 ;  /* 0x0000000404117824 */ /* 0x040fe200078e0207 */
[----:B------:R-:W-:Y:S02]  /*01d0*/  LEA.HI.X.SX32 R11, R11, R0, 0x1, P0 ;  /* 0x000000000b0b7211 */ /* 0x000fe400000f0eff */
[----:B------:R-:W-:Y:S01]  /*01e0*/  LEA R14, P0, R7, R2, 0x1 ;  /* 0x00000002070e7211 */ /* 0x000fe200078008ff */
[C---:B------:R-:W-:Y:S01]  /*01f0*/  IMAD R19, R4.reuse, 0x4, R17 ;  /* 0x0000000404137824 */ /* 0x040fe200078e0211 */
[-C--:B------:R-:W-:Y:S01]  /*0200*/  LEA.HI.X.SX32 R13, R5, R0.reuse, 0x1, P1 ;  /* 0x00000000050d7211 */ /* 0x080fe200008f0eff */
[----:B------:R1:W3:Y:S01]  /*0210*/  LDG.E.U16 R6, [R10.64] ;  /* 0x000000060a067981 */ /* 0x0002e2000c1e1500 */
[----:B------:R-:W-:Y:S01]  /*0220*/  LEA.HI.X.SX32 R15, R7, R0, 0x1, P0 ;  /* 0x00000000070f7211 */ /* 0x000fe200000f0eff */
[----:B------:R-:W-:Y:S01]  /*0230*/  IMAD R21, R4, 0x4, R19 ;  /* 0x0000000404157824 */ /* 0x000fe200078e0213 */
[C---:B------:R-:W-:Y:S01]  /*0240*/  LEA R16, P0, R17.reuse, R2, 0x1 ;  /* 0x0000000211107211 */ /* 0x040fe200078008ff */
[----:B------:R4:W5:Y:S03]  /*0250*/  LDG.E.U16 R5, [R12.64] ;  /* 0x000000060c057981 */ /* 0x000966000c1e1500 */
[----:B------:R-:W-:Y:S01]  /*0260*/  LEA.HI.X.SX32 R17, R17, R0, 0x1, P0 ;  /* 0x0000000011117211 */ /* 0x000fe200000f0eff */
[----:B------:R1:W2:Y:S01]  /*0270*/  LDG.E.U16 R7, [R14.64] ;  /* 0x000000060e077981 */ /* 0x0002a2000c1e1500 */
[----:B------:R-:W-:-:S02]  /*0280*/  LEA R18, P0, R19, R2, 0x1 ;  /* 0x0000000213127211 */ /* 0x000fc400078008ff */
[C---:B0-----:R-:W-:Y:S01]  /*0290*/  LEA R9, R4.reuse, R21, 0x2 ;  /* 0x0000001504097211 */ /* 0x041fe200078e10ff */
[----:B------:R0:W2:Y:S01]  /*02a0*/  LDG.E.U16 R8, [R16.64] ;  /* 0x0000000610087981 */ /* 0x0000a2000c1e1500 */
[----:B------:R-:W-:Y:S02]  /*02b0*/  LEA.HI.X.SX32 R19, R19, R0, 0x1, P0 ;  /* 0x0000000013137211 */ /* 0x000fe400000f0eff */
[-C--:B----4-:R-:W-:Y:S01]  /*02c0*/  LEA R12, P0, R9, R2.reuse, 0x1 ;  /* 0x00000002090c7211 */ /* 0x090fe200078008ff */
[C---:B-1----:R-:W-:Y:S01]  /*02d0*/  IMAD R11, R4.reuse, 0x4, R9 ;  /* 0x00000004040b7824 */ /* 0x042fe200078e0209 */
[----:B------:R-:W-:Y:S01]  /*02e0*/  LEA R22, P1, R21, R2, 0x1 ;  /* 0x0000000215167211 */ /* 0x000fe200078208ff */
[----:B------:R1:W4:Y:S01]  /*02f0*/  LDG.E.U16 R30, [R18.64] ;  /* 0x00000006121e7981 */ /* 0x000322000c1e1500 */
[-C--:B------:R-:W-:Y:S01]  /*0300*/  LEA.HI.X.SX32 R13, R9, R0.reuse, 0x1, P0 ;  /* 0x00000000090d7211 */ /* 0x080fe200000f0eff */
[----:B------:R-:W-:Y:S01]  /*0310*/  IMAD R9, R4, 0x4, R11 ;  /* 0x0000000404097824 */ /* 0x000fe200078e020b */
[----:B------:R-:W-:-:S02]  /*0320*/  LEA.HI.X.SX32 R23, R21, R0, 0x1, P1 ;  /* 0x0000000015177211 */ /* 0x000fc400008f0eff */
[C---:B------:R-:W-:Y:S01]  /*0330*/  LEA R10, P0, R11.reuse, R2, 0x1 ;  /* 0x000000020b0a7211 */ /* 0x040fe200078008ff */
[C---:B------:R-:W-:Y:S01]  /*0340*/  IMAD R21, R4.reuse, 0x4, R9 ;  /* 0x0000000404157824 */ /* 0x040fe200078e0209 */
[----:B------:R0:W2:Y:S02]  /*0350*/  LDG.E.U16 R34, [R12.64] ;  /* 0x000000060c227981 */ /* 0x0000a4000c1e1500 */
[----:B------:R-:W-:Y:S02]  /*0360*/  LEA.HI.X.SX32 R11, R11, R0, 0x1, P0 ;  /* 0x000000000b0b7211 */ /* 0x000fe400000f0eff */
[C---:B------:R-:W-:Y:S01]  /*0370*/  LEA R14, P0, R9.reuse, R2, 0x1 ;  /* 0x00000002090e7211 */ /* 0x040fe200078008ff */
[----:B------:R0:W2:Y:S01]  /*0380*/  LDG.E.U16 R32, [R22.64] ;  /* 0x0000000616207981 */ /* 0x0000a2000c1e1500 */
[C---:B------:R-:W-:Y:S02]  /*0390*/  LEA R25, R4.reuse, R21, 0x2 ;  /* 0x0000001504197211 */ /* 0x040fe400078e10ff */
[----:B------:R-:W-:Y:S01]  /*03a0*/  LEA.HI.X.SX32 R15, R9, R0, 0x1, P0 ;  /* 0x00000000090f7211 */ /* 0x000fe200000f0eff */
[----:B------:R0:W2:Y:S01]  /*03b0*/  LDG.E.U16 R36, [R10.64] ;  /* 0x000000060a247981 */ /* 0x0000a2000c1e1500 */
[-C--:B-1----:R-:W-:Y:S01]  /*03c0*/  LEA R18, P0, R25, R2.reuse, 0x1 ;  /* 0x0000000219127211 */ /* 0x082fe200078008ff */
[----:B------:R-:W-:Y:S01]  /*03d0*/  IMAD R9, R4, 0x4, R25 ;  /* 0x0000000404097824 */ /* 0x000fe200078e0219 */
[----:B0-----:R-:W-:Y:S01]  /*03e0*/  LEA R16, P1, R21, R2, 0x1 ;  /* 0x0000000215107211 */ /* 0x001fe200078208ff */
[----:B------:R0:W2:Y:S01]  /*03f0*/  LDG.E.U16 R38, [R14.64] ;  /* 0x000000060e267981 */ /* 0x0000a2000c1e1500 */
[----:B------:R-:W-:-:S02]  /*0400*/  LEA.HI.X.SX32 R19, R25, R0, 0x1, P0 ;  /* 0x0000000019137211 */ /* 0x000fc400000f0eff */
[----:B------:R-:W-:Y:S01]  /*0410*/  LEA.HI.X.SX32 R17, R21, R0, 0x1, P1 ;  /* 0x0000000015117211 */ /* 0x000fe200008f0eff */
[C---:B------:R-:W-:Y:S01]  /*0420*/  IMAD R21, R4.reuse, 0x4, R9 ;  /* 0x0000000404157824 */ /* 0x040fe200078e0209 */
[C---:B------:R-:W-:Y:S01]  /*0430*/  LEA R12, P0, R9.reuse, R2, 0x1 ;  /* 0x00000002090c7211 */ /* 0x040fe200078008ff */
[----:B------:R1:W2:Y:S03]  /*0440*/  LDG.E.U16 R42, [R18.64] ;  /* 0x00000006122a7981 */ /* 0x0002a6000c1e1500 */
[----:B------:R-:W-:Y:S01]  /*0450*/  LEA.HI.X.SX32 R13, R9, R0, 0x1, P0 ;  /* 0x00000000090d7211 */ /* 0x000fe200000f0eff */
[C---:B------:R-:W-:Y:S01]  /*0460*/  IMAD R9, R4.reuse, 0x4, R21 ;  /* 0x0000000404097824 */ /* 0x040fe200078e0215 */
[-C--:B------:R-:W-:Y:S01]  /*0470*/  LEA R10, P0, R21, R2.reuse, 0x1 ;  /* 0x00000002150a7211 */ /* 0x080fe200078008ff */
[----:B------:R0:W2:Y:S03]  /*0480*/  LDG.E.U16 R40, [R16.64] ;  /* 0x0000000610287981 */ /* 0x0000a6000c1e1500 */
[----:B------:R-:W-:Y:S01]  /*0490*/  LEA R22, P1, R9, R2, 0x1 ;  /* 0x0000000209167211 */ /* 0x000fe200078208ff */
[----:B------:R1:W2:Y:S01]  /*04a0*/  LDG.E.U16 R44, [R12.64] ;  /* 0x000000060c2c7981 */ /* 0x0002a2000c1e1500 */
[----:B------:R-:W-:-:S02]  /*04b0*/  LEA R25, R4, R9, 0x2 ;  /* 0x0000000904197211 */ /* 0x000fc400078e10ff */
[-C--:B------:R-:W-:Y:S02]  /*04c0*/  LEA.HI.X.SX32 R11, R21, R0.reuse, 0x1, P0 ;  /* 0x00000000150b7211 */ /* 0x080fe400000f0eff */
[----:B------:R-:W-:Y:S01]  /*04d0*/  LEA.HI.X.SX32 R23, R9, R0, 0x1, P1 ;  /* 0x0000000009177211 */ /* 0x000fe200008f0eff */
[C---:B------:R-:W-:Y:S01]  /*04e0*/  IMAD R9, R4.reuse, 0x4, R25 ;  /* 0x0000000404097824 */ /* 0x040fe200078e0219 */
[C---:B0-----:R-:W-:Y:S01]  /*04f0*/  LEA R14, P0, R25.reuse, R2, 0x1 ;  /* 0x00000002190e7211 */ /* 0x041fe200078008ff */
[----:B------:R0:W2:Y:S03]  /*0500*/  LDG.E.U16 R45, [R10.64] ;  /* 0x000000060a2d7981 */ /* 0x0000a6000c1e1500 */
[----:B------:R-:W-:Y:S01]  /*0510*/  LEA.HI.X.SX32 R15, R25, R0, 0x1, P0 ;  /* 0x00000000190f7211 */ /* 0x000fe200000f0eff */
[C---:B-1----:R-:W-:Y:S01]  /*0520*/  IMAD R19, R4.reuse, 0x4, R9 ;  /* 0x0000000404137824 */ /* 0x042fe200078e0209 */
[C---:B------:R-:W-:Y:S01]  /*0530*/  LEA R16, P0, R9.reuse, R2, 0x1 ;  /* 0x0000000209107211 */ /* 0x040fe200078008ff */
[----:B------:R1:W2:Y:S03]  /*0540*/  LDG.E.U16 R46, [R22.64] ;  /* 0x00000006162e7981 */ /* 0x0002a6000c1e1500 */
[----:B------:R-:W-:Y:S01]  /*0550*/  LEA.HI.X.SX32 R17, R9, R0, 0x1, P0 ;  /* 0x0000000009117211 */ /* 0x000fe200000f0eff */
[C---:B------:R-:W-:Y:S01]  /*0560*/  IMAD R9, R4.reuse, 0x4, R19 ;  /* 0x0000000404097824 */ /* 0x040fe200078e0213 */
[-C--:B------:R-:W-:Y:S01]  /*0570*/  LEA R12, P0, R19, R2.reuse, 0x1 ;  /* 0x00000002130c7211 */ /* 0x080fe200078008ff */
[----:B------:R0:W2:Y:S03]  /*0580*/  LDG.E.U16 R47, [R14.64] ;  /* 0x000000060e2f7981 */ /* 0x0000a6000c1e1500 */
[----:B------:R-:W-:Y:S01]  /*0590*/  LEA R18, P1, R9, R2, 0x1 ;  /* 0x0000000209127211 */ /* 0x000fe200078208ff */
[----:B------:R1:W3:Y:S01]  /*05a0*/  LDG.E.U16 R48, [R16.64] ;  /* 0x0000000610307981 */ /* 0x0002e2000c1e1500 */
[----:B------:R-:W-:-:S02]  /*05b0*/  LEA R21, R4, R9, 0x2 ;  /* 0x0000000904157211 */ /* 0x000fc400078e10ff */
[-C--:B------:R-:W-:Y:S02]  /*05c0*/  LEA.HI.X.SX32 R13, R19, R0.reuse, 0x1, P0 ;  /* 0x00000000130d7211 */ /* 0x080fe400000f0eff */
[----:B------:R-:W-:Y:S01]  /*05d0*/  LEA.HI.X.SX32 R19, R9, R0, 0x1, P1 ;  /* 0x0000000009137211 */ /* 0x000fe200008f0eff */
[C---:B------:R-:W-:Y:S01]  /*05e0*/  IMAD R9, R4.reuse, 0x4, R21 ;  /* 0x0000000404097824 */ /* 0x040fe200078e0215 */
[C---:B0-----:R-:W-:Y:S01]  /*05f0*/  LEA R10, P0, R21.reuse, R2, 0x1 ;  /* 0x00000002150a7211 */ /* 0x041fe200078008ff */
[----:B------:R0:W3:Y:S03]  /*0600*/  LDG.E.U16 R49, [R12.64] ;  /* 0x000000060c317981 */ /* 0x0000e6000c1e1500 */
[----:B------:R-:W-:Y:S01]  /*0610*/  LEA.HI.X.SX32 R11, R21, R0, 0x1, P0 ;  /* 0x00000000150b7211 */ /* 0x000fe200000f0eff */
[C---:B------:R-:W-:Y:S01]  /*0620*/  IMAD R21, R4.reuse, 0x4, R9 ;  /* 0x0000000404157824 */ /* 0x040fe200078e0209 */
[C---:B------:R-:W-:Y:S01]  /*0630*/  LEA R14, P0, R9.reuse, R2, 0x1 ;  /* 0x00000002090e7211 */ /* 0x040fe200078008ff */
[----:B------:R0:W3:Y:S03]  /*0640*/  LDG.E.U16 R50, [R18.64] ;  /* 0x0000000612327981 */ /* 0x0000e6000c1e1500 */
[----:B------:R-:W-:Y:S01]  /*0650*/  LEA.HI.X.SX32 R15, R9, R0, 0x1, P0 ;  /* 0x00000000090f7211 */ /* 0x000fe200000f0eff */
[C---:B------:R-:W-:Y:S01]  /*0660*/  IMAD R9, R4.reuse, 0x4, R21 ;  /* 0x0000000404097824 */ /* 0x040fe200078e0215 */
[-C--:B-1----:R-:W-:Y:S01]  /*0670*/  LEA R16, P0, R21, R2.reuse, 0x1 ;  /* 0x0000000215107211 */ /* 0x082fe200078008ff */
[----:B------:R1:W3:Y:S03]  /*0680*/  LDG.E.U16 R51, [R10.64] ;  /* 0x000000060a337981 */ /* 0x0002e6000c1e1500 */
        /* <DEDUP_REMOVED lines=10> */
[C---:B-1----:R-:W-:Y:S01]  /*0730*/  LEA R10, P0, R9.reuse, R2, 0x1 ;  /* 0x00000002090a7211 */ /* 0x042fe200078008ff */
[----:B------:R1:W4:Y:S03]  /*0740*/  LDG.E.U16 R54, [R22.64] ;  /* 0x0000000616367981 */ /* 0x000326000c1e1500 */
[----:B------:R-:W-:Y:S01]  /*0750*/  LEA.HI.X.SX32 R11, R9, R0, 0x1, P0 ;  /* 0x00000000090b7211 */ /* 0x000fe200000f0eff */
[C---:B------:R-:W-:Y:S01]  /*0760*/  IMAD R9, R4.reuse, 0x4, R19 ;  /* 0x0000000404097824 */ /* 0x040fe200078e0213 */
[-C--:B------:R-:W-:Y:S01]  /*0770*/  LEA R14, P0, R19, R2.reuse, 0x1 ;  /* 0x00000002130e7211 */ /* 0x080fe200078008ff */
[----:B------:R0:W4:Y:S03]  /*0780*/  LDG.E.U16 R55, [R12.64] ;  /* 0x000000060c377981 */ /* 0x000126000c1e1500 */
[----:B------:R-:W-:Y:S01]  /*0790*/  LEA R18, P1, R9, R2, 0x1 ;  /* 0x0000000209127211 */ /* 0x000fe200078208ff */
[----:B------:R1:W4:Y:S01]  /*07a0*/  LDG.E.U16 R56, [R10.64] ;  /* 0x000000060a387981 */ /* 0x000322000c1e1500 */
[----:B------:R-:W-:-:S02]  /*07b0*/  LEA R21, R4, R9, 0x2 ;  /* 0x0000000904157211 */ /* 0x000fc400078e10ff */
[-C--:B------:R-:W-:Y:S02]  /*07c0*/  LEA.HI.X.SX32 R15, R19, R0.reuse, 0x1, P0 ;  /* 0x00000000130f7211 */ /* 0x080fe400000f0eff */
[----:B------:R-:W-:Y:S01]  /*07d0*/  LEA.HI.X.SX32 R19, R9, R0, 0x1, P1 ;  /* 0x0000000009137211 */ /* 0x000fe200008f0eff */
[C---:B------:R-:W-:Y:S01]  /*07e0*/  IMAD R9, R4.reuse, 0x4, R21 ;  /* 0x0000000404097824 */ /* 0x040fe200078e0215 */
[C---:B0-----:R-:W-:Y:S01]  /*07f0*/  LEA R16, P0, R21.reuse, R2, 0x1 ;  /* 0x0000000215107211 */ /* 0x041fe200078008ff */
[----:B------:R0:W4:Y:S03]  /*0800*/  LDG.E.U16 R57, [R14.64] ;  /* 0x000000060e397981 */ /* 0x000126000c1e1500 */
[----:B------:R-:W-:Y:S01]  /*0810*/  LEA.HI.X.SX32 R17, R21, R0, 0x1, P0 ;  /* 0x0000000015117211 */ /* 0x000fe200000f0eff */
[C---:B------:R-:W-:Y:S01]  /*0820*/  IMAD R21, R4.reuse, 0x4, R9 ;  /* 0x0000000404157824 */ /* 0x040fe200078e0209 */
[C---:B------:R-:W-:Y:S01]  /*0830*/  LEA R12, P0, R9.reuse, R2, 0x1 ;  /* 0x00000002090c7211 */ /* 0x040fe200078008ff */
[----:B------:R0:W4:Y:S03]  /*0840*/  LDG.E.U16 R58, [R18.64] ;  /* 0x00000006123a7981 */ /* 0x000126000c1e1500 */
[----:B------:R-:W-:Y:S01]  /*0850*/  LEA.HI.X.SX32 R13, R9, R0, 0x1, P0 ;  /* 0x00000000090d7211 */ /* 0x000fe200000f0eff */
[C---:B------:R-:W-:Y:S01]  /*0860*/  IMAD R9, R4.reuse, 0x4, R21 ;  /* 0x0000000404097824 */ /* 0x040fe200078e0215 */
[-C--:B-1----:R-:W-:Y:S01]  /*0870*/  LEA R10, P0, R21, R2.reuse, 0x1 ;  /* 0x00000002150a7211 */ /* 0x082fe200078008ff */
[----:B------:R1:W4:Y:S03]  /*0880*/  LDG.E.U16 R59, [R16.64] ;  /* 0x00000006103b7981 */ /* 0x000326000c1e1500 */
[----:B------:R-:W-:Y:S01]  /*0890*/  LEA R25, R4, R9, 0x2 ;  /* 0x0000000904197211 */ /* 0x000fe200078e10ff */
[----:B------:R1:W4:Y:S01]  /*08a0*/  LDG.E.U16 R60, [R12.64] ;  /* 0x000000060c3c7981 */ /* 0x000322000c1e1500 */
[----:B------:R-:W-:-:S02]  /*08b0*/  LEA R22, P1, R9, R2, 0x1 ;  /* 0x0000000209167211 */ /* 0x000fc400078208ff */
[-C--:B------:R-:W-:Y:S01]  /*08c0*/  LEA.HI.X.SX32 R11, R21, R0.reuse, 0x1, P0 ;  /* 0x00000000150b7211 */ /* 0x080fe200000f0eff */
[C---:B------:R-:W-:Y:S01]  /*08d0*/  IMAD R21, R4.reuse, 0x4, R25 ;  /* 0x0000000404157824 */ /* 0x040fe200078e0219 */
[----:B------:R-:W-:Y:S02]  /*08e0*/  LEA.HI.X.SX32 R23, R9, R0, 0x1, P1 ;  /* 0x0000000009177211 */ /* 0x000fe400008f0eff */
[C---:B0-----:R-:W-:Y:S01]  /*08f0*/  LEA R14, P0, R25.reuse, R2, 0x1 ;  /* 0x00000002190e7211 */ /* 0x041fe200078008ff */
[C---:B------:R-:W-:Y:S01]  /*0900*/  IMAD R9, R4.reuse, 0x4, R21 ;  /* 0x0000000404097824 */ /* 0x040fe200078e0215 */
[----:B------:R0:W4:Y:S02]  /*0910*/  LDG.E.U16 R61, [R10.64] ;  /* 0x000000060a3d7981 */ /* 0x000124000c1e1500 */
[----:B------:R-:W-:Y:S01]  /*0920*/  LEA.HI.X.SX32 R15, R25, R0, 0x1, P0 ;  /* 0x00000000190f7211 */ /* 0x000fe200000f0eff */
[C---:B------:R-:W-:Y:S01]  /*0930*/  IMAD R19, R4.reuse, 0x4, R9 ;  /* 0x0000000404137824 */ /* 0x040fe200078e0209 */
[C---:B-1----:R-:W-:Y:S01]  /*0940*/  LEA R16, P0, R21.reuse, R2, 0x1 ;  /* 0x0000000215107211 */ /* 0x042fe200078008ff */
[----:B------:R1:W4:Y:S03]  /*0950*/  LDG.E.U16 R62, [R22.64] ;  /* 0x00000006163e7981 */ /* 0x000326000c1e1500 */
[----:B------:R-:W-:Y:S01]  /*0960*/  LEA.HI.X.SX32 R17, R21, R0, 0x1, P0 ;  /* 0x0000000015117211 */ /* 0x000fe200000f0eff */
[----:B------:R0:W4:Y:S01]  /*0970*/  LDG.E.U16 R63, [R14.64] ;  /* 0x000000060e3f7981 */ /* 0x000122000c1e1500 */
[----:B------:R-:W-:-:S02]  /*0980*/  LEA R21, R4, R19, 0x2 ;  /* 0x0000001304157211 */ /* 0x000fc400078e10ff */
[C---:B------:R-:W-:Y:S01]  /*0990*/  LEA R12, P0, R9.reuse, R2, 0x1 ;  /* 0x00000002090c7211 */ /* 0x040fe200078008ff */
[----:B------:R1:W4:Y:S02]  /*09a0*/  LDG.E.U16 R64, [R16.64] ;  /* 0x0000000610407981 */ /* 0x000324000c1e1500 */
[----:B------:R-:W-:Y:S01]  /*09b0*/  IMAD R25, R4, 0x4, R21 ;  /* 0x0000000404197824 */ /* 0x000fe200078e0215 */
[----:B------:R-:W-:-:S03]  /*09c0*/  LEA.HI.X.SX32 R13, R9, R0, 0x1, P0 ;  /* 0x00000000090d7211 */ /* 0x000fc600000f0eff */
[C---:B------:R-:W-:Y:S01]  /*09d0*/  IMAD R9, R4.reuse, 0x4, R25 ;  /* 0x0000000404097824 */ /* 0x040fe200078e0219 */
[C---:B0-----:R-:W-:Y:S01]  /*09e0*/  LEA R10, P0, R21.reuse, R2, 0x1 ;  /* 0x00000002150a7211 */ /* 0x041fe200078008ff */
[----:B------:R0:W4:Y:S02]  /*09f0*/  LDG.E.U16 R65, [R12.64] ;  /* 0x000000060c417981 */ /* 0x000124000c1e1500 */
[----:B-1----:R-:W-:Y:S01]  /*0a00*/  IMAD R23, R4, 0x4, R9 ;  /* 0x0000000404177824 */ /* 0x002fe200078e0209 */
[----:B------:R-:W-:-:S04]  /*0a10*/  LEA.HI.X.SX32 R11, R21, R0, 0x1, P0 ;  /* 0x00000000150b7211 */ /* 0x000fc800000f0eff */
[----:B------:R-:W-:Y:S01]  /*0a20*/  LEA R21, R4, R23, 0x2 ;  /* 0x0000001704157211 */ /* 0x000fe200078e10ff */
[----:B------:R1:W4:Y:S01]  /*0a30*/  LDG.E.U16 R67, [R10.64] ;  /* 0x000000060a437981 */ /* 0x000322000c1e1500 */
[----:B------:R-:W-:-:S03]  /*0a40*/  LEA R14, P0, R25, R2, 0x1 ;  /* 0x00000002190e7211 */ /* 0x000fc600078008ff */
[----:B------:R-:W-:Y:S01]  /*0a50*/  IMAD R27, R4, 0x4, R21 ;  /* 0x00000004041b7824 */ /* 0x000fe200078e0215 */
[----:B------:R-:W-:-:S03]  /*0a60*/  LEA.HI.X.SX32 R15, R25, R0, 0x1, P0 ;  /* 0x00000000190f7211 */ /* 0x000fc600000f0eff */
[C---:B------:R-:W-:Y:S01]  /*0a70*/  IMAD R25, R4.reuse, 0x4, R27 ;  /* 0x0000000404197824 */ /* 0x040fe200078e021b */
[C---:B------:R-:W-:Y:S01]  /*0a80*/  LEA R16, P0, R9.reuse, R2, 0x1 ;  /* 0x0000000209107211 */ /* 0x040fe200078008ff */
[----:B------:R1:W4:Y:S02]  /*0a90*/  LDG.E.U16 R68, [R14.64] ;  /* 0x000000060e447981 */ /* 0x000324000c1e1500 */
[----:B------:R-:W-:Y:S01]  /*0aa0*/  IMAD R29, R4, 0x4, R25 ;  /* 0x00000004041d7824 */ /* 0x000fe200078e0219 */
[----:B------:R-:W-:-:S04]  /*0ab0*/  LEA.HI.X.SX32 R17, R9, R0, 0x1, P0 ;  /* 0x0000000009117211 */ /* 0x000fc800000f0eff */
[----:B------:R-:W-:Y:S01]  /*0ac0*/  LEA R9, R4, R29, 0x2 ;  /* 0x0000001d04097211 */ /* 0x000fe200078e10ff */
[----:B------:R1:W4:Y:S01]  /*0ad0*/  LDG.E.U16 R69, [R16.64] ;  /* 0x0000000610457981 */ /* 0x000322000c1e1500 */
[----:B0-----:R-:W-:-:S03]  /*0ae0*/  LEA R12, P0, R21, R2, 0x1 ;  /* 0x00000002150c7211 */ /* 0x001fc600078008ff */
[C---:B------:R-:W-:Y:S01]  /*0af0*/  IMAD R31, R4.reuse, 0x4, R9 ;  /* 0x00000004041f7824 */ /* 0x040fe200078e0209 */
[----:B------:R-:W-:Y:S02]  /*0b00*/  LEA.HI.X.SX32 R13, R21, R0, 0x1, P0 ;  /* 0x00000000150d7211 */ /* 0x000fe400000f0eff */
[-C--:B-1----:R-:W-:Y:S01]  /*0b10*/  LEA R10, P0, R27, R2.reuse, 0x1 ;  /* 0x000000021b0a7211 */ /* 0x082fe200078008ff */
[C---:B------:R-:W-:Y:S01]  /*0b20*/  IMAD R21, R4.reuse, 0x4, R31 ;  /* 0x0000000404157824 */ /* 0x040fe200078e021f */
[----:B------:R-:W-:Y:S01]  /*0b30*/  LEA R18, P1, R19, R2, 0x1 ;  /* 0x0000000213127211 */ /* 0x000fe200078208ff */
[----:B------:R0:W4:Y:S01]  /*0b40*/  LDG.E.U16 R71, [R12.64] ;  /* 0x000000060c477981 */ /* 0x000122000c1e1500 */
[----:B------:R-:W-:Y:S01]  /*0b50*/  LEA.HI.X.SX32 R11, R27, R0, 0x1, P0 ;  /* 0x000000001b0b7211 */ /* 0x000fe200000f0eff */
[C---:B------:R-:W-:Y:S01]  /*0b60*/  IMAD R27, R4.reuse, 0x4, R21 ;  /* 0x00000004041b7824 */ /* 0x040fe200078e0215 */
[----:B------:R-:W-:Y:S02]  /*0b70*/  LEA R14, P0, R25, R2, 0x1 ;  /* 0x00000002190e7211 */ /* 0x000fe400078008ff */
[----:B------:R-:W-:Y:S01]  /*0b80*/  LEA.HI.X.SX32 R19, R19, R0, 0x1, P1 ;  /* 0x0000000013137211 */ /* 0x000fe200008f0eff */
[----:B------:R1:W4:Y:S01]  /*0b90*/  LDG.E.U16 R72, [R10.64] ;  /* 0x000000060a487981 */ /* 0x000322000c1e1500 */
[----:B------:R-:W-:-:S02]  /*0ba0*/  LEA R33, R4, R27, 0x2 ;  /* 0x0000001b04217211 */ /* 0x000fc400078e10ff */
[----:B------:R-:W-:Y:S01]  /*0bb0*/  LEA.HI.X.SX32 R15, R25, R0, 0x1, P0 ;  /* 0x00000000190f7211 */ /* 0x000fe200000f0eff */
[----:B------:R0:W4:Y:S02]  /*0bc0*/  LDG.E.U16 R66, [R18.64] ;  /* 0x0000000612427981 */ /* 0x000124000c1e1500 */
[C---:B------:R-:W-:Y:S01]  /*0bd0*/  IMAD R25, R4.reuse, 0x4, R33 ;  /* 0x0000000404197824 */ /* 0x040fe200078e0221 */
[-C--:B------:R-:W-:Y:S01]  /*0be0*/  LEA R22, P1, R23, R2.reuse, 0x1 ;  /* 0x0000000217167211 */ /* 0x080fe200078208ff */
[----:B------:R1:W4:Y:S02]  /*0bf0*/  LDG.E.U16 R73, [R14.64] ;  /* 0x000000060e497981 */ /* 0x000324000c1e1500 */
[----:B------:R-:W-:Y:S01]  /*0c00*/  IMAD R35, R4, 0x4, R25 ;  /* 0x0000000404237824 */ /* 0x000fe200078e0219 */
[----:B0-----:R-:W-:-:S04]  /*0c10*/  LEA R18, P0, R9, R2, 0x1 ;  /* 0x0000000209127211 */ /* 0x001fc800078008ff */
[----:B------:R-:W-:Y:S01]  /*0c20*/  LEA.HI.X.SX32 R19, R9, R0, 0x1, P0 ;  /* 0x0000000009137211 */ /* 0x000fe200000f0eff */
[C---:B------:R-:W-:Y:S01]  /*0c30*/  IMAD R9, R4.reuse, 0x4, R35 ;  /* 0x0000000404097824 */ /* 0x040fe200078e0223 */
[----:B------:R-:W-:Y:S02]  /*0c40*/  LEA R12, P0, R31, R2, 0x1 ;  /* 0x000000021f0c7211 */ /* 0x000fe400078008ff */
[-C--:B------:R-:W-:Y:S01]  /*0c50*/  LEA.HI.X.SX32 R23, R23, R0.reuse, 0x1, P1 ;  /* 0x0000000017177211 */ /* 0x080fe200008f0eff */
[----:B------:R0:W4:Y:S01]  /*0c60*/  LDG.E.U16 R75, [R18.64] ;  /* 0x00000006124b7981 */ /* 0x000122000c1e1500 */
[----:B------:R-:W-:Y:S02]  /*0c70*/  LEA.HI.X.SX32 R13, R31, R0, 0x1, P0 ;  /* 0x000000001f0d7211 */ /* 0x000fe400000f0eff */
[----:B------:R-:W-:Y:S01]  /*0c80*/  LEA R16, P1, R29, R2, 0x1 ;  /* 0x000000021d107211 */ /* 0x000fe200078208ff */
[----:B------:R0:W4:Y:S01]  /*0c90*/  LDG.E.U16 R70, [R22.64] ;  /* 0x0000000616467981 */ /* 0x000122000c1e1500 */
[----:B------:R-:W-:-:S02]  /*0ca0*/  LEA R31, R4, R9, 0x2 ;  /* 0x00000009041f7211 */ /* 0x000fc400078e10ff */
[----:B------:R-:W-:Y:S01]  /*0cb0*/  LEA.HI.X.SX32 R17, R29, R0, 0x1, P1 ;  /* 0x000000001d117211 */ /* 0x000fe200008f0eff */
[----:B------:R0:W4:Y:S01]  /*0cc0*/  LDG.E.U16 R76, [R12.64] ;  /* 0x000000060c4c7981 */ /* 0x000122000c1e1500 */
[C---:B-1----:R-:W-:Y:S01]  /*0cd0*/  LEA R10, P0, R21.reuse, R2, 0x1 ;  /* 0x00000002150a7211 */ /* 0x042fe200078008ff */
[C---:B------:R-:W-:Y:S02]  /*0ce0*/  IMAD R29, R4.reuse, 0x4, R31 ;  /* 0x00000004041d7824 */ /* 0x040fe400078e021f */
[----:B------:R1:W4:Y:S01]  /*0cf0*/  LDG.E.U16 R74, [R16.64] ;  /* 0x00000006104a7981 */ /* 0x000322000c1e1500 */
[----:B------:R-:W-:Y:S01]  /*0d00*/  LEA.HI.X.SX32 R11, R21, R0, 0x1, P0 ;  /* 0x00000000150b7211 */ /* 0x000fe200000f0eff */
[C---:B------:R-:W-:Y:S01]  /*0d10*/  IMAD R21, R4.reuse, 0x4, R29 ;  /* 0x0000000404157824 */ /* 0x040fe200078e021d */
[-C--:B0-----:R-:W-:Y:S02]  /*0d20*/  LEA R22, P1, R27, R2.reuse, 0x1 ;  /* 0x000000021b167211 */ /* 0x081fe400078208ff */
[----:B------:R-:W-:Y:S01]  /*0d30*/  LEA R14, P0, R25, R2, 0x1 ;  /* 0x00000002190e7211 */ /* 0x000fe200078008ff */
[----:B------:R0:W4:Y:S01]  /*0d40*/  LDG.E.U16 R77, [R10.64] ;  /* 0x000000060a4d7981 */ /* 0x000122000c1e1500 */
[-C--:B------:R-:W-:Y:S01]  /*0d50*/  LEA.HI.X.SX32 R23, R27, R0.reuse, 0x1, P1 ;  /* 0x000000001b177211 */ /* 0x080fe200008f0eff */
[----:B------:R-:W-:Y:S01]  /*0d60*/  IMAD R27, R4, 0x4, R21 ;  /* 0x00000004041b7824 */ /* 0x000fe200078e0215 */
[----:B------:R-:W-:-:S03]  /*0d70*/  LEA.HI.X.SX32 R15, R25, R0, 0x1, P0 ;  /* 0x00000000190f7211 */ /* 0x000fc600000f0eff */
[----:B------:R0:W4:Y:S01]  /*0d80*/  LDG.E.U16 R78, [R22.64] ;  /* 0x00000006164e7981 */ /* 0x000122000c1e1500 */
[C---:B------:R-:W-:Y:S02]  /*0d90*/  LEA R37, R4.reuse, R27, 0x2 ;  /* 0x0000001b04257211 */ /* 0x040fe400078e10ff */
[C---:B-1----:R-:W-:Y:S01]  /*0da0*/  LEA R16, P0, R9.reuse, R2, 0x1 ;  /* 0x0000000209107211 */ /* 0x042fe200078008ff */
[----:B------:R1:W4:Y:S02]  /*0db0*/  LDG.E.U16 R79, [R14.64] ;  /* 0x000000060e4f7981 */ /* 0x000324000c1e1500 */
[----:B------:R-:W-:Y:S01]  /*0dc0*/  IMAD R25, R4, 0x4, R37 ;  /* 0x0000000404197824 */ /* 0x000fe200078e0225 */
[----:B------:R-:W-:-:S03]  /*0dd0*/  LEA.HI.X.SX32 R17, R9, R0, 0x1, P0 ;  /* 0x0000000009117211 */ /* 0x000fc600000f0eff */
[C---:B------:R-:W-:Y:S01]  /*0de0*/  IMAD R9, R4.reuse, 0x4, R25 ;  /* 0x0000000404097824 */ /* 0x040fe200078e0219 */
[C---:B------:R-:W-:Y:S01]  /*0df0*/  LEA R12, P0, R27.reuse, R2, 0x1 ;  /* 0x000000021b0c7211 */ /* 0x040fe200078008ff */
[----:B------:R1:W4:Y:S02]  /*0e00*/  LDG.E.U16 R80, [R16.64] ;  /* 0x0000000610507981 */ /* 0x000324000c1e1500 */
[----:B0-----:R-:W-:Y:S01]  /*0e10*/  IMAD R11, R4, 0x4, R9 ;  /* 0x00000004040b7824 */ /* 0x001fe200078e0209 */
[----:B------:R-:W-:-:S04]  /*0e20*/  LEA.HI.X.SX32 R13, R27, R0, 0x1, P0 ;  /* 0x000000001b0d7211 */ /* 0x000fc800000f0eff */
[----:B------:R-:W-:Y:S01]  /*0e30*/  LEA R39, R4, R11, 0x2 ;  /* 0x0000000b04277211 */ /* 0x000fe200078e10ff */
[----:B------:R0:W4:Y:S01]  /*0e40*/  LDG.E.U16 R82, [R12.64] ;  /* 0x000000060c527981 */ /* 0x000122000c1e1500 */
[----:B------:R-:W-:-:S03]  /*0e50*/  LEA R22, P0, R25, R2, 0x1 ;  /* 0x0000000219167211 */ /* 0x000fc600078008ff */
[C---:B------:R-:W-:Y:S01]  /*0e60*/  IMAD R27, R4.reuse, 0x4, R39 ;  /* 0x00000004041b7824 */ /* 0x040fe200078e0227 */
[----:B------:R-:W-:Y:S02]  /*0e70*/  LEA R18, P1, R29, R2, 0x1 ;  /* 0x000000021d127211 */ /* 0x000fe400078208ff */
[----:B------:R-:W-:Y:S01]  /*0e80*/  LEA.HI.X.SX32 R23, R25, R0, 0x1, P0 ;  /* 0x0000000019177211 */ /* 0x000fe200000f0eff */
[C---:B------:R-:W-:Y:S01]  /*0e90*/  IMAD R41, R4.reuse, 0x4, R27 ;  /* 0x0000000404297824 */ /* 0x040fe200078e021b */
[----:B------:R-:W-:Y:S02]  /*0ea0*/  LEA R26, P0, R27, R2, 0x1 ;  /* 0x000000021b1a7211 */ /* 0x000fe400078008ff */
[----:B------:R-:W-:Y:S01]  /*0eb0*/  LEA.HI.X.SX32 R19, R29, R0, 0x1, P1 ;  /* 0x000000001d137211 */ /* 0x000fe200008f0eff */
[----:B------:R-:W-:Y:S01]  /*0ec0*/  IMAD R43, R4, 0x4, R41 ;  /* 0x00000004042b7824 */ /* 0x000fe200078e0229 */
[----:B------:R-:W-:Y:S01]  /*0ed0*/  LEA R24, P1, R11, R2, 0x1 ;  /* 0x000000020b187211 */ /* 0x000fe200078208ff */
[----:B------:R0:W4:Y:S01]  /*0ee0*/  LDG.E.U16 R83, [R22.64] ;  /* 0x0000000616537981 */ /* 0x000122000c1e1500 */
[----:B------:R-:W-:-:S02]  /*0ef0*/  LEA.HI.X.SX32 R27, R27, R0, 0x1, P0 ;  /* 0x000000001b1b7211 */ /* 0x000fc400000f0eff */
[----:B------:R-:W-:Y:S01]  /*0f00*/  LEA R10, P0, R33, R2, 0x1 ;  /* 0x00000002210a7211 */ /* 0x000fe200078008ff */
[----:B------:R0:W4:Y:S01]  /*0f10*/  LDG.E.U16 R81, [R18.64] ;  /* 0x0000000612517981 */ /* 0x000122000c1e1500 */
[----:B------:R-:W-:Y:S02]  /*0f20*/  LEA.HI.X.SX32 R25, R11, R0, 0x1, P1 ;  /* 0x000000000b197211 */ /* 0x000fe400008f0eff */
[----:B------:R-:W-:Y:S01]  /*0f30*/  LEA R28, P1, R43, R2, 0x1 ;  /* 0x000000022b1c7211 */ /* 0x000fe200078208ff */
[----:B------:R-:W4:Y:S01]  /*0f40*/  LDG.E.U16 R26, [R26.64] ;  /* 0x000000061a1a7981 */ /* 0x000f22000c1e1500 */
[----:B------:R-:W-:Y:S02]  /*0f50*/  LEA.HI.X.SX32 R11, R33, R0, 0x1, P0 ;  /* 0x00000000210b7211 */ /* 0x000fe400000f0eff */
[----:B-1----:R-:W-:Y:S01]  /*0f60*/  LEA R14, P0, R31, R2, 0x1 ;  /* 0x000000021f0e7211 */ /* 0x002fe200078008ff */
[----:B------:R1:W4:Y:S01]  /*0f70*/  LDG.E.U16 R84, [R24.64] ;  /* 0x0000000618547981 */ /* 0x000322000c1e1500 */
[----:B------:R-:W-:-:S02]  /*0f80*/  LEA.HI.X.SX32 R29, R43, R0, 0x1, P1 ;  /* 0x000000002b1d7211 */ /* 0x000fc400008f0eff */
[----:B0-----:R-:W-:Y:S01]  /*0f90*/  LEA R12, P1, R35, R2, 0x1 ;  /* 0x00000002230c7211 */ /* 0x001fe200078208ff */
[----:B------:R0:W4:Y:S01]  /*0fa0*/  LDG.E.U16 R33, [R10.64] ;  /* 0x000000060a217981 */ /* 0x000122000c1e1500 */
[----:B------:R-:W-:Y:S02]  /*0fb0*/  LEA.HI.X.SX32 R15, R31, R0, 0x1, P0 ;  /* 0x000000001f0f7211 */ /* 0x000fe400000f0eff */
[----:B------:R-:W-:Y:S01]  /*0fc0*/  LEA R18, P0, R37, R2, 0x1 ;  /* 0x0000000225127211 */ /* 0x000fe200078008ff */
[----:B------:R-:W4:Y:S01]  /*0fd0*/  LDG.E.U16 R28, [R28.64] ;  /* 0x000000061c1c7981 */ /* 0x000f22000c1e1500 */
[----:B------:R-:W-:Y:S02]  /*0fe0*/  LEA.HI.X.SX32 R13, R35, R0, 0x1, P1 ;  /* 0x00000000230d7211 */ /* 0x000fe400008f0eff */
[----:B------:R-:W-:Y:S01]  /*0ff0*/  LEA R16, P1, R21, R2, 0x1 ;  /* 0x0000000215107211 */ /* 0x000fe200078208ff */
[----:B------:R-:W4:Y:S01]  /*1000*/  LDG.E.U16 R14, [R14.64] ;  /* 0x000000060e0e7981 */ /* 0x000f22000c1e1500 */
[----:B------:R-:W-:-:S02]  /*1010*/  LEA.HI.X.SX32 R19, R37, R0, 0x1, P0 ;  /* 0x0000000025137211 */ /* 0x000fc400000f0eff */
[----:B------:R-:W-:Y:S02]  /*1020*/  LEA R22, P0, R9, R2, 0x1 ;  /* 0x0000000209167211 */ /* 0x000fe400078008ff */
[----:B------:R-:W-:Y:S01]  /*1030*/  LEA.HI.X.SX32 R17, R21, R0, 0x1, P1 ;  /* 0x0000000015117211 */ /* 0x000fe200008f0eff */
[----:B------:R-:W4:Y:S01]  /*1040*/  LDG.E.U16 R18, [R18.64] ;  /* 0x0000000612127981 */ /* 0x000f22000c1e1500 */
[----:B-1----:R-:W-:Y:S02]  /*1050*/  LEA R24, P1, R39, R2, 0x1 ;  /* 0x0000000227187211 */ /* 0x002fe400078208ff */
[----:B------:R-:W-:Y:S01]  /*1060*/  LEA R43, R4, R43, 0x2 ;  /* 0x0000002b042b7211 */ /* 0x000fe200078e10ff */
[----:B------:R1:W4:Y:S01]  /*1070*/  LDG.E.U16 R21, [R12.64] ;  /* 0x000000060c157981 */ /* 0x000322000c1e1500 */
[-C--:B------:R-:W-:Y:S02]  /*1080*/  LEA.HI.X.SX32 R23, R9, R0.reuse, 0x1, P0 ;  /* 0x0000000009177211 */ /* 0x080fe400000f0eff */
[----:B------:R-:W-:Y:S01]  /*1090*/  LEA.HI.X.SX32 R25, R39, R0, 0x1, P1 ;  /* 0x0000000027197211 */ /* 0x000fe200008f0eff */
[----:B------:R-:W4:Y:S01]  /*10a0*/  LDG.E.U16 R16, [R16.64] ;  /* 0x0000000610107981 */ /* 0x000f22000c1e1500 */
[----:B0-----:R-:W-:-:S03]  /*10b0*/  LEA R10, P0, R41, R2, 0x1 ;  /* 0x00000002290a7211 */ /* 0x001fc600078008ff */
[----:B------:R-:W4:Y:S01]  /*10c0*/  LDG.E.U16 R4, [R24.64] ;  /* 0x0000000618047981 */ /* 0x000f22000c1e1500 */
[----:B-1----:R-:W-:-:S03]  /*10d0*/  LEA R12, P1, R43, R2, 0x1 ;  /* 0x000000022b0c7211 */ /* 0x002fc600078208ff */
[----:B------:R-:W4:Y:S01]  /*10e0*/  LDG.E.U16 R2, [R22.64] ;  /* 0x0000000616027981 */ /* 0x000f22000c1e1500 */
[-C--:B------:R-:W-:Y:S02]  /*10f0*/  LEA.HI.X.SX32 R11, R41, R0.reuse, 0x1, P0 ;  /* 0x00000000290b7211 */ /* 0x080fe400000f0eff */
[----:B------:R-:W-:-:S03]  /*1100*/  LEA.HI.X.SX32 R13, R43, R0, 0x1, P1 ;  /* 0x000000002b0d7211 */ /* 0x000fc600008f0eff */
[----:B------:R-:W4:Y:S04]  /*1110*/  LDG.E.U16 R10, [R10.64] ;  /* 0x000000060a0a7981 */ /* 0x000f28000c1e1500 */
[----:B------:R-:W4:Y:S01]  /*1120*/  LDG.E.U16 R12, [R12.64] ;  /* 0x000000060c0c7981 */ /* 0x000f22000c1e1500 */
[C---:B------:R-:W-:Y:S02]  /*1130*/  LOP3.LUT R0, R113.reuse, 0xc0, RZ, 0xc0, !PT ;  /* 0x000000c071007812 */ /* 0x040fe400078ec0ff */
[----:B------:R-:W-:Y:S02]  /*1140*/  LOP3.LUT R112, R113, 0xff, RZ, 0xc0, !PT ;  /* 0x000000ff71707812 */ /* 0x000fe400078ec0ff */
[----:B------:R-:W-:-:S03]  /*1150*/  SHF.R.U32.HI R9, RZ, 0x2, R0 ;  /* 0x00000002ff097819 */ /* 0x000fc60000011600 */
[----:B------:R-:W-:-:S05]  /*1160*/  IMAD.SHL.U32 R0, R112, 0x2, RZ ;  /* 0x0000000270007824 */ /* 0x000fca00078e00ff */
[----:B------:R-:W-:-:S05]  /*1170*/  LOP3.LUT R9, R0, R9, RZ, 0x3c, !PT ;  /* 0x0000000900097212 */ /* 0x000fca00078e3cff */
[----:B--2---:R0:W-:Y:S04]  /*1180*/  STS.U16 [R9+0x10800], R8 ;  /* 0x0108000809007388 */ /* 0x0041e80000000400 */
[----:B------:R1:W-:Y:S01]  /*1190*/  STS.U16 [R9+0x10000], R3 ;  /* 0x0100000309007388 */ /* 0x0003e20000000400 */
[----:B0-----:R-:W-:-:S03]  /*11a0*/  LOP3.LUT R8, R9, 0x40, RZ, 0x3c, !PT ;  /* 0x0000004009087812 */ /* 0x001fc600078e3cff */
[----:B-----5:R-:W-:Y:S04]  /*11b0*/  STS.U16 [R9+0x10400], R5 ;  /* 0x0104000509007388 */ /* 0x020fe80000000400 */
[----:B------:R-:W-:Y:S04]  /*11c0*/  STS.U16 [R9+0x10c00], R32 ;  /* 0x010c002009007388 */ /* 0x000fe80000000400 */
[----:B------:R-:W-:Y:S04]  /*11d0*/  STS.U16 [R9+0x11000], R36 ;  /* 0x0110002409007388 */ /* 0x000fe80000000400 */
[----:B------:R-:W-:Y:S04]  /*11e0*/  STS.U16 [R9+0x11400], R40 ;  /* 0x0114002809007388 */ /* 0x000fe80000000400 */
[----:B------:R-:W-:Y:S04]  /*11f0*/  STS.U16 [R9+0x11800], R44 ;  /* 0x0118002c09007388 */ /* 0x000fe80000000400 */
[----:B------:R-:W-:Y:S04]  /*1200*/  STS.U16 [R9+0x11c00], R46 ;  /* 0x011c002e09007388 */ /* 0x000fe80000000400 */
[----:B---3--:R-:W-:Y:S04]  /*1210*/  STS.U16 [R9+0x12000], R48 ;  /* 0x0120003009007388 */ /* 0x008fe80000000400 */
[----:B------:R-:W-:Y:S04]  /*1220*/  STS.U16 [R9+0x12400], R50 ;  /* 0x0124003209007388 */ /* 0x000fe80000000400 */
[----:B------:R-:W-:Y:S04]  /*1230*/  STS.U16 [R9+0x12800], R52 ;  /* 0x0128003409007388 */ /* 0x000fe80000000400 */
[----:B----4-:R-:W-:Y:S04]  /*1240*/  STS.U16 [R9+0x12c00], R54 ;  /* 0x012c003609007388 */ /* 0x010fe80000000400 */
[----:B------:R-:W-:Y:S01]  /*1250*/  STS.U16 [R9+0x13000], R56 ;  /* 0x0130003809007388 */ /* 0x000fe20000000400 */
[----:B-1----:R-:W-:-:S03]  /*1260*/  MOV R3, 0x3f800000 ;  /* 0x3f80000000037802 */ /* 0x002fc60000000f00 */
[----:B------:R-:W-:Y:S04]  /*1270*/  STS.U16 [R9+0x13400], R58 ;  /* 0x0134003a09007388 */ /* 0x000fe80000000400 */
        /* <DEDUP_REMOVED lines=20> */
[----:B------:R0:W-:Y:S04]  /*13c0*/  STS.U16 [R8+0x17600], R4 ;  /* 0x0176000408007388 */ /* 0x0001e80000000400 */
[----:B------:R1:W-:Y:S01]  /*13d0*/  STS.U16 [R8+0x17200], R2 ;  /* 0x0172000208007388 */ /* 0x0003e20000000400 */
[----:B0-----:R-:W-:-:S02]  /*13e0*/  IMAD.MOV.U32 R4, RZ, RZ, 0x3f800000 ;  /* 0x3f800000ff047424 */ /* 0x001fc400078e00ff */
[----:B-1----:R-:W-:-:S05]  /*13f0*/  IMAD.MOV.U32 R2, RZ, RZ, 0x3f800000 ;  /* 0x3f800000ff027424 */ /* 0x002fca00078e00ff */
[----:B------:R-:W-:Y:S04]  /*1400*/  STL [R1+0x1c], R2 ;  /* 0x00001c0201007387 */ /* 0x000fe80000100800 */
[----:B------:R-:W-:Y:S04]  /*1410*/  STL [R1+0x18], R2 ;  /* 0x0000180201007387 */ /* 0x000fe80000100800 */
[----:B------:R-:W-:Y:S04]  /*1420*/  STL [R1+0x14], R4 ;  /* 0x0000140401007387 */ /* 0x000fe80000100800 */
[----:B------:R-:W-:Y:S04]  /*1430*/  STL [R1+0x10], R3 ;  /* 0x0000100301007387 */ /* 0x000fe80000100800 */
[----:B------:R-:W-:Y:S04]  /*1440*/  STL [R1+0xc], R2 ;  /* 0x00000c0201007387 */ /* 0x000fe80000100800 */
[----:B------:R-:W-:Y:S04]  /*1450*/  STL [R1+0x8], R4 ;  /* 0x0000080401007387 */ /* 0x000fe80000100800 */
[----:B------:R-:W-:Y:S04]  /*1460*/  STL [R1+0x4], R3 ;  /* 0x0000040301007387 */ /* 0x000fe80000100800 */
        /* <DEDUP_REMOVED lines=12> */
[----:B------:R0:W-:Y:S02]  /*1530*/  STL [R1], R2 ;  /* 0x0000000201007387 */ /* 0x0001e40000100800 */
[----:B0-----:R-:W-:-:S04]  /*1540*/  IADD3 R2, R20, 0x40, RZ ;  /* 0x0000004014027810 */ /* 0x001fc80007ffe0ff */
[----:B------:R-:W-:Y:S01]  /*1550*/  ISETP.GE.AND P0, PT, R2, 0x1, PT ;  /* 0x000000010200780c */ /* 0x000fe20003f06270 */
[----:B------:R0:W-:Y:S01]  /*1560*/  STS.U16 [R8+0x12200], R49 ;  /* 0x0122003108007388 */ /* 0x0001e20000000400 */
[----:B------:R-:W-:Y:S01]  /*1570*/  IMAD.MOV.U32 R22, RZ, RZ, -0x800000 ;  /* 0xff800000ff167424 */ /* 0x000fe200078e00ff */
[----:B------:R-:W-:Y:S01]  /*1580*/  MOV R23, 0xff800000 ;  /* 0xff80000000177802 */ /* 0x000fe20000000f00 */
[----:B------:R-:W-:Y:S01]  /*1590*/  IMAD.MOV.U32 R24, RZ, RZ, -0x800000 ;  /* 0xff800000ff187424 */ /* 0x000fe200078e00ff */
[----:B------:R1:W-:Y:S01]  /*15a0*/  STS.U16 [R8+0x12600], R51 ;  /* 0x0126003308007388 */ /* 0x0003e20000000400 */
[----:B------:R-:W-:Y:S01]  /*15b0*/  IMAD.MOV.U32 R25, RZ, RZ, -0x800000 ;  /* 0xff800000ff197424 */ /* 0x000fe200078e00ff */
[----:B------:R-:W-:Y:S01]  /*15c0*/  MOV R27, 0xff800000 ;  /* 0xff800000001b7802 */ /* 0x000fe20000000f00 */
[----:B------:R-:W-:Y:S01]  /*15d0*/  IMAD.MOV.U32 R26, RZ, RZ, -0x800000 ;  /* 0xff800000ff1a7424 */ /* 0x000fe200078e00ff */
[----:B------:R2:W-:Y:S01]  /*15e0*/  STS.U16 [R8+0x12a00], R53 ;  /* 0x012a003508007388 */ /* 0x0005e20000000400 */
[----:B------:R-:W-:Y:S01]  /*15f0*/  IMAD.MOV.U32 R28, RZ, RZ, -0x800000 ;  /* 0xff800000ff1c7424 */ /* 0x000fe200078e00ff */
[----:B0-----:R-:W-:Y:S01]  /*1600*/  CS2R R48, SRZ ;  /* 0x0000000000307805 */ /* 0x001fe2000001ff00 */
[----:B------:R-:W-:Y:S01]  /*1610*/  IMAD.MOV.U32 R29, RZ, RZ, -0x800000 ;  /* 0xff800000ff1d7424 */ /* 0x000fe200078e00ff */
[----:B------:R0:W-:Y:S01]  /*1620*/  STS.U16 [R8+0x12e00], R55 ;  /* 0x012e003708007388 */ /* 0x0001e20000000400 */
[----:B------:R-:W-:Y:S01]  /*1630*/  CS2R R78, SRZ ;  /* 0x00000000004e7805 */ /* 0x000fe2000001ff00 */
[----:B-1----:R-:W-:Y:S01]  /*1640*/  CS2R R50, SRZ ;  /* 0x0000000000327805 */ /* 0x002fe2000001ff00 */
[----:B------:R-:W-:Y:S01]  /*1650*/  CS2R R80, SRZ ;  /* 0x0000000000507805 */ /* 0x000fe2000001ff00 */
[----:B------:R1:W-:Y:S01]  /*1660*/  STS.U16 [R8+0x13200], R57 ;  /* 0x0132003908007388 */ /* 0x0003e20000000400 */
[----:B------:R-:W-:Y:S01]  /*1670*/  CS2R R82, SRZ ;  /* 0x0000000000527805 */ /* 0x000fe2000001ff00 */
[----:B--2---:R-:W-:Y:S01]  /*1680*/  CS2R R52, SRZ ;  /* 0x0000000000347805 */ /* 0x004fe2000001ff00 */
[----:B------:R-:W-:Y:S01]  /*1690*/  CS2R R84, SRZ ;  /* 0x0000000000547805 */ /* 0x000fe2000001ff00 */
[----:B------:R2:W-:Y:S01]  /*16a0*/  STS.U16 [R8+0x13600], R59 ;  /* 0x0136003b08007388 */ /* 0x0005e20000000400 */
[----:B------:R-:W-:Y:S01]  /*16b0*/  CS2R R86, SRZ ;  /* 0x0000000000567805 */ /* 0x000fe2000001ff00 */
[----:B0-----:R-:W-:Y:S01]  /*16c0*/  CS2R R54, SRZ ;  /* 0x0000000000367805 */ /* 0x001fe2000001ff00 */
[----:B------:R-:W-:Y:S01]  /*16d0*/  CS2R R88, SRZ ;  /* 0x0000000000587805 */ /* 0x000fe2000001ff00 */
        /* <DEDUP_REMOVED lines=23> */
[C---:B------:R-:W-:Y:S01]  /*1850*/  LOP3.LUT R35, R113.reuse, 0x1c, RZ, 0xc0, !PT ;  /* 0x0000001c71237812 */ /* 0x040fe200078ec0ff */
[----:B------:R0:W-:Y:S01]  /*1860*/  STS.U16 [R8+0x15200], R73 ;  /* 0x0152004908007388 */ /* 0x0001e20000000400 */
[C---:B------:R-:W-:Y:S01]  /*1870*/  LOP3.LUT R31, R113.reuse, 0xe0, RZ, 0xc0, !PT ;  /* 0x000000e0711f7812 */ /* 0x040fe200078ec0ff */
[----:B-1----:R-:W-:Y:S01]  /*1880*/  CS2R R68, SRZ ;  /* 0x0000000000447805 */ /* 0x002fe2000001ff00 */
[C---:B------:R-:W-:Y:S01]  /*1890*/  LOP3.LUT R5, R113.reuse, 0x80, RZ, 0xc0, !PT ;  /* 0x0000008071057812 */ /* 0x040fe200078ec0ff */
[----:B------:R1:W-:Y:S01]  /*18a0*/  STS.U16 [R8+0x15600], R75 ;  /* 0x0156004b08007388 */ /* 0x0003e20000000400 */
[----:B------:R-:W-:Y:S01]  /*18b0*/  IMAD.SHL.U32 R3, R113, 0x4, RZ ;  /* 0x0000000471037824 */ /* 0x000fe200078e00ff */
[----:B--2---:R-:W-:-:S02]  /*18c0*/  CS2R R70, SRZ ;  /* 0x0000000000467805 */ /* 0x004fc4000001ff00 */
[----:B------:R2:W-:Y:S01]  /*18d0*/  STS.U16 [R8+0x15a00], R77 ;  /* 0x015a004d08007388 */ /* 0x0005e20000000400 */
[----:B0-----:R-:W-:-:S03]  /*18e0*/  CS2R R72, SRZ ;  /* 0x0000000000487805 */ /* 0x001fc6000001ff00 */
[----:B------:R0:W-:Y:S01]  /*18f0*/  STS.U16 [R8+0x15e00], R33 ;  /* 0x015e002108007388 */ /* 0x0001e20000000400 */
[----:B-1----:R-:W-:Y:S01]  /*1900*/  CS2R R74, SRZ ;  /* 0x00000000004a7805 */ /* 0x002fe2000001ff00 */
[----:B--2---:R-:W-:Y:S01]  /*1910*/  CS2R R76, SRZ ;  /* 0x00000000004c7805 */ /* 0x004fe2000001ff00 */
[----:B0-----:R-:W-:Y:S01]  /*1920*/  LOP3.LUT R33, R113, 0x3, RZ, 0xc0, !PT ;  /* 0x0000000371217812 */ /* 0x001fe200078ec0ff */
[----:B------:R-:W-:Y:S05]  /*1930*/  @!P0 BRA `(.L_x_0) ;  /* 0x0000d49000008947 */ /* 0x000fea0003800000 */
[----:B------:R-:W-:Y:S01]  /*1940*/  SHF.R.U32.HI R2, RZ, 0x7, R113 ;  /* 0x00000007ff027819 */ /* 0x000fe20000011671 */
[----:B------:R-:W-:Y:S01]  /*1950*/  IMAD.MOV.U32 R11, RZ, RZ, c[0x0][0x1b8] ;  /* 0x00006e00ff0b7624 */ /* 0x000fe200078e00ff */
[----:B------:R-:W-:Y:S01]  /*1960*/  LOP3.LUT R7, R113, 0x7f, RZ, 0xc0, !PT ;  /* 0x0000007f71077812 */ /* 0x000fe200078ec0ff */
[----:B------:R-:W-:Y:S01]  /*1970*/  IMAD R4, R114, c[0x0][0x1a0], RZ ;  /* 0x0000680072047a24 */ /* 0x000fe200078e02ff */
[----:B------:R-:W-:Y:S01]  /*1980*/  SGXT.U32 R2, R2, 0x1 ;  /* 0x000000010202781a */ /* 0x000fe20000000000 */
[----:B------:R-:W-:Y:S01]  /*1990*/  IMAD R6, R112, c[0x0][0x1a8], RZ ;  /* 0x00006a0070067a24 */ /* 0x000fe200078e02ff */
[----:B------:R-:W-:Y:S01]  /*19a0*/  ISETP.NE.U32.AND P0, PT, R5, RZ, PT ;  /* 0x000000ff0500720c */ /* 0x000fe20003f05070 */
[----:B------:R-:W-:Y:S01]  /*19b0*/  IMAD.SHL.U32 R154, R4, 0x2, RZ ;  /* 0x00000002049a7824 */ /* 0x000fe200078e00ff */
[----:B------:R-:W-:Y:S01]  /*19c0*/  LOP3.LUT R5, R3, 0x7c, RZ, 0xc0, !PT ;  /* 0x0000007c03057812 */ /* 0x000fe200078ec0ff */
[----:B------:R-:W-:Y:S01]  /*19d0*/  IMAD R8, R2, c[0x0][0x1b8], RZ ;  /* 0x00006e0002087a24 */ /* 0x000fe200078e02ff */
[----:B------:R-:W-:Y:S01]  /*19e0*/  SHF.L.U32 R155, R6, 0x1, RZ ;  /* 0x00000001069b7819 */ /* 0x000fe200000006ff */
[----:B------:R-:W-:Y:S01]  /*19f0*/  IMAD.SHL.U32 R2, R7, 0x2, RZ ;  /* 0x0000000207027824 */ /* 0x000fe200078e00ff */
[----:B------:R-:W-:Y:S01]  /*1a00*/  SEL R3, RZ, 0x110, !P0 ;  /* 0x00000110ff037807 */ /* 0x000fe20004000000 */
[----:B------:R-:W-:Y:S01]  /*1a10*/  IMAD R10, R11, 0x2, R8 ;  /* 0x000000020b0a7824 */ /* 0x000fe200078e0208 */
[----:B------:R-:W-:Y:S01]  /*1a20*/  SHF.R.U32.HI R9, RZ, 0x1, R31 ;  /* 0x00000001ff097819 */ /* 0x000fe2000001161f */
[----:B------:R-:W-:Y:S01]  /*1a30*/  IMAD R12, R35, 0x40, R5 ;  /* 0x00000040230c7824 */ /* 0x000fe200078e0205 */
[----:B------:R-:W-:Y:S01]  /*1a40*/  LOP3.LUT R13, R113, 0x7, RZ, 0xc0, !PT ;  /* 0x00000007710d7812 */ /* 0x000fe200078ec0ff */
[----:B------:R-:W-:Y:S01]  /*1a50*/  IMAD.HI R5, R4, 0x2, RZ ;  /* 0x0000000204057827 */ /* 0x000fe200078e02ff */
[----:B------:R-:W-:-:S02]  /*1a60*/  LEA R14, R11, R10, 0x1 ;  /* 0x0000000a0b0e7211 */ /* 0x000fc400078e08ff */
[----:B------:R-:W-:Y:S01]  /*1a70*/  IADD3 R154, P1, P2, R155, c[0x0][0x168], R154 ;  /* 0x00005a009b9a7a10 */ /* 0x000fe20007a3e09a */
[----:B------:R-:W-:Y:S01]  /*1a80*/  IMAD.HI R6, R6, 0x2, RZ ;  /* 0x0000000206067827 */ /* 0x000fe200078e02ff */
[----:B------:R-:W-:Y:S02]  /*1a90*/  LOP3.LUT R2, R3, R2, RZ, 0x3c, !PT ;  /* 0x0000000203027212 */ /* 0x000fe400078e3cff */
[----:B------:R-:W-:Y:S01]  /*1aa0*/  LOP3.LUT R3, R12, R9, RZ, 0x3c, !PT ;  /* 0x000000090c037212 */ /* 0x000fe200078e3cff */
[----:B------:R-:W-:Y:S01]  /*1ab0*/  IMAD R16, R11, 0x2, R14 ;  /* 0x000000020b107824 */ /* 0x000fe200078e020e */
[----:B------:R-:W-:Y:S01]  /*1ac0*/  IADD3.X R155, R6, c[0x0][0x16c], R5, P1, P2 ;  /* 0x00005b00069b7a10 */ /* 0x000fe20000fe4405 */
[C---:B------:R-:W-:Y:S01]  /*1ad0*/  IMAD.SHL.U32 R9, R113.reuse, 0x2, RZ ;  /* 0x0000000271097824 */ /* 0x040fe200078e00ff */
[----:B------:R-:W-:Y:S01]  /*1ae0*/  LOP3.LUT R6, R113, 0x10, RZ, 0xc0, !PT ;  /* 0x0000001071067812 */ /* 0x000fe200078ec0ff */
[----:B------:R-:W-:Y:S01]  /*1af0*/  IMAD R18, R11, 0x2, R16 ;  /* 0x000000020b127824 */ /* 0x000fe200078e0210 */
[----:B------:R0:W-:Y:S01]  /*1b00*/  STL.64 [R1+0x888], R2 ;  /* 0x0008880201007387 */ /* 0x0001e20000100a00 */
[----:B------:R-:W-:Y:S01]  /*1b10*/  IMAD R12, R13, 0x90, RZ ;  /* 0x000000900d0c7824 */ /* 0x000fe200078e02ff */
[----:B------:R-:W-:Y:S01]  /*1b20*/  SHF.L.U32 R19, R113, 0x8, RZ ;  /* 0x0000000871137819 */ /* 0x000fe200000006ff */
[----:B------:R-:W-:Y:S01]  /*1b30*/  IMAD R22, R11, 0x2, R18 ;  /* 0x000000020b167824 */ /* 0x000fe200078e0212 */
[----:B------:R1:W-:Y:S01]  /*1b40*/  STL [R1+0x890], R3 ;  /* 0x0008900301007387 */ /* 0x0003e20000100800 */
[----:B------:R-:W-:Y:S01]  /*1b50*/  IMAD.SHL.U32 R30, R13, 0x10, RZ ;  /* 0x000000100d1e7824 */ /* 0x000fe200078e00ff */
[--C-:B------:R-:W-:Y:S01]  /*1b60*/  LOP3.LUT R15, R12, 0x10, R9.reuse, 0x78, !PT ;  /* 0x000000100c0f7812 */ /* 0x100fe200078e7809 */
[----:B------:R-:W-:Y:S01]  /*1b70*/  IMAD R4, R114, c[0x0][0x1b0], RZ ;  /* 0x00006c0072047a24 */ /* 0x000fe200078e02ff */
[----:B------:R-:W-:Y:S01]  /*1b80*/  LEA R24, R11, R22, 0x1 ;  /* 0x000000160b187211 */ /* 0x000fe200078e08ff */
[----:B------:R-:W-:Y:S01]  /*1b90*/  IMAD R5, R7, c[0x0][0x1b4], RZ ;  /* 0x00006d0007057a24 */ /* 0x000fe200078e02ff */
[----:B------:R-:W-:Y:S01]  /*1ba0*/  LOP3.LUT R17, R30, 0x30, R9, 0x78, !PT ;  /* 0x000000301e117812 */ /* 0x000fe200078e7809 */
[----:B------:R-:W-:Y:S01]  /*1bb0*/  IMAD.SHL.U32 R12, R4, 0x2, RZ ;  /* 0x00000002040c7824 */ /* 0x000fe200078e00ff */
[----:B------:R-:W-:Y:S01]  /*1bc0*/  LOP3.LUT R30, R30, 0xf00, R19, 0xf8, !PT ;  /* 0x00000f001e1e7812 */ /* 0x000fe200078ef813 */
[----:B------:R-:W-:Y:S01]  /*1bd0*/  IMAD R26, R11, 0x2, R24 ;  /* 0x000000020b1a7824 */ /* 0x000fe200078e0218 */
[----:B------:R-:W-:Y:S01]  /*1be0*/  SHF.L.U32 R9, R5, 0x1, RZ ;  /* 0x0000000105097819 */ /* 0x000fe200000006ff */
[----:B------:R-:W-:Y:S01]  /*1bf0*/  IMAD.HI R7, R4, 0x2, RZ ;  /* 0x0000000204077827 */ /* 0x000fe200078e02ff */
[----:B------:R-:W-:-:S02]  /*1c00*/  SHF.L.U32 R93, R35, 0x3, RZ ;  /* 0x00000003235d7819 */ /* 0x000fc400000006ff */
[----:B------:R-:W-:Y:S01]  /*1c10*/  IADD3 R12, P0, P1, R9, c[0x0][0x170], R12 ;  /* 0x00005c00090c7a10 */ /* 0x000fe2000791e00c */
[C---:B------:R-:W-:Y:S02]  /*1c20*/  IMAD R28, R11.reuse, 0x2, R26 ;  /* 0x000000020b1c7824 */ /* 0x040fe400078e021a */
[----:B------:R-:W-:Y:S02]  /*1c30*/  IMAD.SHL.U32 R4, R6, 0x40, RZ ;  /* 0x0000004006047824 */ /* 0x000fe400078e00ff */
[----:B------:R-:W-:Y:S02]  /*1c40*/  IMAD R32, R11, 0x2, R28 ;  /* 0x000000020b207824 */ /* 0x000fe400078e021c */
[----:B------:R-:W-:Y:S01]  /*1c50*/  IMAD.HI R6, R5, 0x2, RZ ;  /* 0x0000000205067827 */ /* 0x000fe200078e02ff */
[----:B------:R-:W-:Y:S02]  /*1c60*/  LOP3.LUT R4, R15, R4, RZ, 0xfc, !PT ;  /* 0x000000040f047212 */ /* 0x000fe400078efcff */
[----:B------:R-:W-:Y:S01]  /*1c70*/  LEA R34, R11, R32, 0x1 ;  /* 0x000000200b227211 */ /* 0x000fe200078e08ff */
[----:B------:R-:W-:Y:S01]  /*1c80*/  IMAD R104, R13, 0x4, R31 ;  /* 0x000000040d687824 */ /* 0x000fe200078e021f */
[----:B------:R-:W-:-:S02]  /*1c90*/  IADD3.X R7, R6, c[0x0][0x174], R7, P0, P1 ;  /* 0x00005d0006077a10 */ /* 0x000fc400007e2407 */
[-C--:B0-----:R-:W-:Y:S01]  /*1ca0*/  LEA R2, P0, R8, R12.reuse, 0x1 ;  /* 0x0000000c08027211 */ /* 0x081fe200078008ff */
[C---:B------:R-:W-:Y:S01]  /*1cb0*/  IMAD R36, R11.reuse, 0x2, R34 ;  /* 0x000000020b247824 */ /* 0x040fe200078e0222 */
[----:B------:R-:W-:Y:S01]  /*1cc0*/  LEA R106, P1, R10, R12, 0x1 ;  /* 0x0000000c0a6a7211 */ /* 0x000fe200078208ff */
[--C-:B------:R-:W-:Y:S01]  /*1cd0*/  IMAD.U32 R5, R104, 0x80, R17.reuse ;  /* 0x0000008068057824 */ /* 0x100fe200078e0011 */
[-C--:B-1----:R-:W-:Y:S01]  /*1ce0*/  LEA.HI.X.SX32 R3, R8, R7.reuse, 0x1, P0 ;  /* 0x0000000708037211 */ /* 0x082fe200000f0eff */
[C---:B------:R-:W-:Y:S01]  /*1cf0*/  IMAD R38, R11.reuse, 0x2, R36 ;  /* 0x000000020b267824 */ /* 0x040fe200078e0224 */
[----:B------:R-:W-:Y:S01]  /*1d00*/  LEA.HI.X.SX32 R107, R10, R7, 0x1, P1 ;  /* 0x000000070a6b7211 */ /* 0x000fe200008f0eff */
[----:B------:R-:W-:Y:S01]  /*1d10*/  IMAD.U32 R6, R104, 0x40, R17 ;  /* 0x0000004068067824 */ /* 0x000fe200078e0011 */
[----:B------:R0:W-:Y:S01]  /*1d20*/  STL.64 [R1+0x898], R4 ;  /* 0x0008980401007387 */ /* 0x0001e20000100a00 */
[----:B------:R-:W-:-:S03]  /*1d30*/  IMAD R40, R11, 0x2, R38 ;  /* 0x000000020b287824 */ /* 0x000fc600078e0226 */
[----:B------:R1:W-:Y:S02]  /*1d40*/  STL.64 [R1+0x830], R2 ;  /* 0x0008300201007387 */ /* 0x0003e40000100a00 */
[C---:B------:R-:W-:Y:S02]  /*1d50*/  LEA R42, R11.reuse, R40, 0x1 ;  /* 0x000000280b2a7211 */ /* 0x040fe400078e08ff */
[----:B------:R2:W-:Y:S03]  /*1d60*/  STL.64 [R1+0x828], R106 ;  /* 0x0008286a01007387 */ /* 0x0005e60000100a00 */
[----:B------:R-:W-:Y:S01]  /*1d70*/  IMAD R44, R11, 0x2, R42 ;  /* 0x000000020b2c7824 */ /* 0x000fe200078e022a */
[----:B0-----:R-:W-:-:S03]  /*1d80*/  LEA R4, P0, R14, R12, 0x1 ;  /* 0x0000000c0e047211 */ /* 0x001fc600078008ff */
[C---:B------:R-:W-:Y:S01]  /*1d90*/  IMAD R46, R11.reuse, 0x2, R44 ;  /* 0x000000020b2e7824 */ /* 0x040fe200078e022c */
[-C--:B-1----:R-:W-:Y:S02]  /*1da0*/  LEA R2, P2, R16, R12.reuse, 0x1 ;  /* 0x0000000c10027211 */ /* 0x082fe400078408ff */
[-C--:B------:R-:W-:Y:S01]  /*1db0*/  LEA.HI.X.SX32 R5, R14, R7.reuse, 0x1, P0 ;  /* 0x000000070e057211 */ /* 0x080fe200000f0eff */
[C---:B------:R-:W-:Y:S01]  /*1dc0*/  IMAD R48, R11.reuse, 0x2, R46 ;  /* 0x000000020b307824 */ /* 0x040fe200078e022e */
[-C--:B------:R-:W-:Y:S02]  /*1dd0*/  LEA.HI.X.SX32 R3, R16, R7.reuse, 0x1, P2 ;  /* 0x0000000710037211 */ /* 0x080fe400010f0eff */
[C---:B--2---:R-:W-:Y:S01]  /*1de0*/  LEA R106, P0, R18.reuse, R12, 0x1 ;  /* 0x0000000c126a7211 */ /* 0x044fe200078008ff */
[----:B------:R0:W-:Y:S01]  /*1df0*/  STL.64 [R1+0x820], R4 ;  /* 0x0008200401007387 */ /* 0x0001e20000100a00 */
[C---:B------:R-:W-:Y:S02]  /*1e00*/  LEA R50, R11.reuse, R48, 0x1 ;  /* 0x000000300b327211 */ /* 0x040fe400078e08ff */
[----:B------:R-:W-:Y:S01]  /*1e10*/  LEA.HI.X.SX32 R107, R18, R7, 0x1, P0 ;  /* 0x00000007126b7211 */ /* 0x000fe200000f0eff */
[----:B------:R1:W-:Y:S02]  /*1e20*/  STL.64 [R1+0x818], R2 ;  /* 0x0008180201007387 */ /* 0x0003e40000100a00 */
[----:B------:R-:W-:-:S02]  /*1e30*/  IMAD R52, R11, 0x2, R50 ;  /* 0x000000020b347824 */ /* 0x000fc400078e0232 */
[----:B------:R-:W-:Y:S02]  /*1e40*/  STL.64 [R1+0x810], R106 ;  /* 0x0008106a01007387 */ /* 0x000fe40000100a00 */
[----:B------:R-:W-:Y:S01]  /*1e50*/  IMAD R54, R11, 0x2, R52 ;  /* 0x000000020b367824 */ /* 0x000fe200078e0234 */
[----:B0-----:R-:W-:-:S03]  /*1e60*/  LEA R4, P1, R22, R12, 0x1 ;  /* 0x0000000c16047211 */ /* 0x001fc600078208ff */
[C---:B------:R-:W-:Y:S01]  /*1e70*/  IMAD R56, R11.reuse, 0x2, R54 ;  /* 0x000000020b387824 */ /* 0x040fe200078e0236 */
[----:B-1----:R-:W-:Y:S02]  /*1e80*/  LEA R2, P2, R24, R12, 0x1 ;  /* 0x0000000c18027211 */ /* 0x002fe400078408ff */
[-C--:B------:R-:W-:Y:S02]  /*1e90*/  LEA.HI.X.SX32 R5, R22, R7.reuse, 0x1, P1 ;  /* 0x0000000716057211 */ /* 0x080fe400008f0eff */
[C---:B------:R-:W-:Y:S02]  /*1ea0*/  LEA R58, R11.reuse, R56, 0x1 ;  /* 0x000000380b3a7211 */ /* 0x040fe400078e08ff */
[----:B------:R-:W-:Y:S01]  /*1eb0*/  LEA.HI.X.SX32 R3, R24, R7, 0x1, P2 ;  /* 0x0000000718037211 */ /* 0x000fe200010f0eff */
[----:B------:R0:W-:Y:S01]  /*1ec0*/  STL.64 [R1+0x808], R4 ;  /* 0x0008080401007387 */ /* 0x0001e20000100a00 */
[----:B------:R-:W-:Y:S01]  /*1ed0*/  LEA R22, P0, R26, R12, 0x1 ;  /* 0x0000000c1a167211 */ /* 0x000fe200078008ff */
[----:B------:R-:W-:-:S02]  /*1ee0*/  IMAD R60, R11, 0x2, R58 ;  /* 0x000000020b3c7824 */ /* 0x000fc400078e023a */
[----:B------:R1:W-:Y:S01]  /*1ef0*/  STL.64 [R1+0x800], R2 ;  /* 0x0008000201007387 */ /* 0x0003e20000100a00 */
[----:B------:R-:W-:Y:S01]  /*1f00*/  LEA.HI.X.SX32 R23, R26, R7, 0x1, P0 ;  /* 0x000000071a177211 */ /* 0x000fe200000f0eff */
[----:B------:R-:W-:Y:S01]  /*1f10*/  IMAD R62, R11, 0x2, R60 ;  /* 0x000000020b3e7824 */ /* 0x000fe200078e023c */
[----:B------:R-:W-:-:S03]  /*1f20*/  LEA R26, P0, R34, R12, 0x1 ;  /* 0x0000000c221a7211 */ /* 0x000fc600078008ff */
[C---:B------:R-:W-:Y:S01]  /*1f30*/  IMAD R64, R11.reuse, 0x2, R62 ;  /* 0x000000020b407824 */ /* 0x040fe200078e023e */
[----:B------:R-:W-:Y:S01]  /*1f40*/  STL.64 [R1+0x7f8], R22 ;  /* 0x0007f81601007387 */ /* 0x000fe20000100a00 */
[----:B0-----:R-:W-:Y:S02]  /*1f50*/  LEA R4, P1, R28, R12, 0x1 ;  /* 0x0000000c1c047211 */ /* 0x001fe400078208ff */
[-C--:B------:R-:W-:Y:S02]  /*1f60*/  LEA.HI.X.SX32 R27, R34, R7.reuse, 0x1, P0 ;  /* 0x00000007221b7211 */ /* 0x080fe400000f0eff */
[C---:B------:R-:W-:Y:S02]  /*1f70*/  LEA R66, R11.reuse, R64, 0x1 ;  /* 0x000000400b427211 */ /* 0x040fe400078e08ff */
[----:B-1----:R-:W-:Y:S02]  /*1f80*/  LEA R2, P2, R32, R12, 0x1 ;  /* 0x0000000c20027211 */ /* 0x002fe400078408ff */
[-C--:B------:R-:W-:Y:S01]  /*1f90*/  LEA.HI.X.SX32 R5, R28, R7.reuse, 0x1, P1 ;  /* 0x000000071c057211 */ /* 0x080fe200008f0eff */
[----:B------:R-:W-:Y:S01]  /*1fa0*/  IMAD R68, R11, 0x2, R66 ;  /* 0x000000020b447824 */ /* 0x000fe200078e0242 */
[----:B------:R-:W-:-:S03]  /*1fb0*/  LEA.HI.X.SX32 R3, R32, R7, 0x1, P2 ;  /* 0x0000000720037211 */ /* 0x000fc600010f0eff */
[C---:B------:R-:W-:Y:S01]  /*1fc0*/  IMAD R70, R11.reuse, 0x2, R68 ;  /* 0x000000020b467824 */ /* 0x040fe200078e0244 */
[----:B------:R0:W-:Y:S03]  /*1fd0*/  STL.64 [R1+0x7f0], R4 ;  /* 0x0007f00401007387 */ /* 0x0001e60000100a00 */
[C---:B------:R-:W-:Y:S01]  /*1fe0*/  IMAD R72, R11.reuse, 0x2, R70 ;  /* 0x000000020b487824 */ /* 0x040fe200078e0246 */
[----:B------:R1:W-:Y:S04]  /*1ff0*/  STL.64 [R1+0x7e8], R2 ;  /* 0x0007e80201007387 */ /* 0x0003e80000100a00 */
[----:B------:R-:W-:Y:S01]  /*2000*/  LEA R74, R11, R72, 0x1 ;  /* 0x000000480b4a7211 */ /* 0x000fe200078e08ff */
[----:B------:R-:W-:Y:S01]  /*2010*/  STL.64 [R1+0x7e0], R26 ;  /* 0x0007e01a01007387 */ /* 0x000fe20000100a00 */
[----:B0-----:R-:W-:-:S03]  /*2020*/  LEA R4, P1, R36, R12, 0x1 ;  /* 0x0000000c24047211 */ /* 0x001fc600078208ff */
[----:B------:R-:W-:Y:S01]  /*2030*/  IMAD R76, R11, 0x2, R74 ;  /* 0x000000020b4c7824 */ /* 0x000fe200078e024a */
[----:B-1----:R-:W-:-:S03]  /*2040*/  LEA R2, P2, R38, R12, 0x1 ;  /* 0x0000000c26027211 */ /* 0x002fc600078408ff */
[C---:B------:R-:W-:Y:S01]  /*2050*/  IMAD R78, R11.reuse, 0x2, R76 ;  /* 0x000000020b4e7824 */ /* 0x040fe200078e024c */
[-C--:B------:R-:W-:Y:S02]  /*2060*/  LEA.HI.X.SX32 R5, R36, R7.reuse, 0x1, P1 ;  /* 0x0000000724057211 */ /* 0x080fe400008f0eff */
[-C--:B------:R-:W-:Y:S01]  /*2070*/  LEA.HI.X.SX32 R3, R38, R7.reuse, 0x1, P2 ;  /* 0x0000000726037211 */ /* 0x080fe200010f0eff */
[C---:B------:R-:W-:Y:S01]  /*2080*/  IMAD R80, R11.reuse, 0x2, R78 ;  /* 0x000000020b507824 */ /* 0x040fe200078e024e */
[C---:B------:R-:W-:Y:S01]  /*2090*/  LEA R36, P0, R40.reuse, R12, 0x1 ;  /* 0x0000000c28247211 */ /* 0x040fe200078008ff */
[----:B------:R0:W-:Y:S02]  /*20a0*/  STL.64 [R1+0x7d8], R4 ;  /* 0x0007d80401007387 */ /* 0x0001e40000100a00 */
[C---:B------:R-:W-:Y:S01]  /*20b0*/  IMAD R82, R11.reuse, 0x2, R80 ;  /* 0x000000020b527824 */ /* 0x040fe200078e0250 */
[----:B------:R-:W-:Y:S01]  /*20c0*/  LEA.HI.X.SX32 R37, R40, R7, 0x1, P0 ;  /* 0x0000000728257211 */ /* 0x000fe200000f0eff */
[----:B------:R1:W-:Y:S03]  /*20d0*/  STL.64 [R1+0x7d0], R2 ;  /* 0x0007d00201007387 */ /* 0x0003e60000100a00 */
[C---:B------:R-:W-:Y:S01]  /*20e0*/  LEA R84, R11.reuse, R82, 0x1 ;  /* 0x000000520b547211 */ /* 0x040fe200078e08ff */
[----:B------:R2:W-:Y:S04]  /*20f0*/  STL.64 [R1+0x7c8], R36 ;  /* 0x0007c82401007387 */ /* 0x0005e80000100a00 */
        /* <DEDUP_REMOVED lines=11> */
[----:B------:R1:W-:Y:S01]  /*21b0*/  STL.64 [R1+0x7b8], R2 ;  /* 0x0007b80201007387 */ /* 0x0003e20000100a00 */
[----:B------:R-:W-:Y:S01]  /*21c0*/  LEA R40, P0, R52, R12, 0x1 ;  /* 0x0000000c34287211 */ /* 0x000fe200078008ff */
[----:B------:R-:W-:-:S02]  /*21d0*/  IMAD R94, R11, 0x2, R92 ;  /* 0x000000020b5e7824 */ /* 0x000fc400078e025c */
[----:B------:R-:W-:Y:S01]  /*21e0*/  STL.64 [R1+0x7b0], R36 ;  /* 0x0007b02401007387 */ /* 0x000fe20000100a00 */
[-C--:B------:R-:W-:Y:S01]  /*21f0*/  LEA.HI.X.SX32 R41, R52, R7.reuse, 0x1, P0 ;  /* 0x0000000734297211 */ /* 0x080fe200000f0eff */
[C---:B------:R-:W-:Y:S01]  /*2200*/  IMAD R96, R11.reuse, 0x2, R94 ;  /* 0x000000020b607824 */ /* 0x040fe200078e025e */
[-C--:B------:R-:W-:Y:S02]  /*2210*/  LEA R44, P0, R58, R12.reuse, 0x1 ;  /* 0x0000000c3a2c7211 */ /* 0x080fe400078008ff */
[-C--:B0-----:R-:W-:Y:S01]  /*2220*/  LEA R4, P1, R48, R12.reuse, 0x1 ;  /* 0x0000000c30047211 */ /* 0x081fe200078208ff */
[C---:B------:R-:W-:Y:S01]  /*2230*/  IMAD R98, R11.reuse, 0x2, R96 ;  /* 0x000000020b627824 */ /* 0x040fe200078e0260 */
[----:B------:R-:W-:Y:S02]  /*2240*/  LEA.HI.X.SX32 R45, R58, R7, 0x1, P0 ;  /* 0x000000073a2d7211 */ /* 0x000fe400000f0eff */
[----:B-1----:R-:W-:Y:S02]  /*2250*/  LEA R2, P2, R50, R12, 0x1 ;  /* 0x0000000c32027211 */ /* 0x002fe400078408ff */
[----:B------:R-:W-:-:S02]  /*2260*/  LEA R100, R11, R98, 0x1 ;  /* 0x000000620b647211 */ /* 0x000fc400078e08ff */
[-C--:B------:R-:W-:Y:S02]  /*2270*/  LEA.HI.X.SX32 R5, R48, R7.reuse, 0x1, P1 ;  /* 0x0000000730057211 */ /* 0x080fe400008f0eff */
[-C--:B------:R-:W-:Y:S01]  /*2280*/  LEA.HI.X.SX32 R3, R50, R7.reuse, 0x1, P2 ;  /* 0x0000000732037211 */ /* 0x080fe200010f0eff */
[C---:B------:R-:W-:Y:S01]  /*2290*/  IMAD R102, R11.reuse, 0x2, R100 ;  /* 0x000000020b667824 */ /* 0x040fe200078e0264 */
[C---:B------:R-:W-:Y:S01]  /*22a0*/  LEA R48, P0, R64.reuse, R12, 0x1 ;  /* 0x0000000c40307211 */ /* 0x040fe200078008ff */
[----:B------:R0:W-:Y:S03]  /*22b0*/  STL.64 [R1+0x7a8], R4 ;  /* 0x0007a80401007387 */ /* 0x0001e60000100a00 */
[----:B------:R-:W-:Y:S01]  /*22c0*/  LEA R104, R11, R102, 0x1 ;  /* 0x000000660b687211 */ /* 0x000fe200078e08ff */
[----:B------:R1:W-:Y:S01]  /*22d0*/  STL.64 [R1+0x7a0], R2 ;  /* 0x0007a00201007387 */ /* 0x0003e20000100a00 */
[----:B------:R-:W-:-:S02]  /*22e0*/  LEA.HI.X.SX32 R49, R64, R7, 0x1, P0 ;  /* 0x0000000740317211 */ /* 0x000fc400000f0eff */
[CC--:B------:R-:W-:Y:S01]  /*22f0*/  LEA R52, P0, R70.reuse, R12.reuse, 0x1 ;  /* 0x0000000c46347211 */ /* 0x0c0fe200078008ff */
[C---:B------:R-:W-:Y:S01]  /*2300*/  IMAD R8, R11.reuse, 0x2, R104 ;  /* 0x000000020b087824 */ /* 0x040fe200078e0268 */
[----:B------:R-:W-:Y:S02]  /*2310*/  STL.64 [R1+0x798], R40 ;  /* 0x0007982801007387 */ /* 0x000fe40000100a00 */
[----:B------:R-:W-:Y:S01]  /*2320*/  LEA.HI.X.SX32 R53, R70, R7, 0x1, P0 ;  /* 0x0000000746357211 */ /* 0x000fe200000f0eff */
        /* <DEDUP_REMOVED lines=12> */
[C---:B------:R-:W-:Y:S02]  /*23f0*/  IMAD R22, R11.reuse, 0x2, R18 ;  /* 0x000000020b167824 */ /* 0x040fe400078e0212 */
[----:B------:R-:W-:Y:S02]  /*2400*/  STL.64 [R1+0x780], R44 ;  /* 0x0007802c01007387 */ /* 0x000fe40000100a00 */
[----:B------:R-:W-:Y:S01]  /*2410*/  IMAD R24, R11, 0x2, R22 ;  /* 0x000000020b187824 */ /* 0x000fe200078e0216 */
[----:B0-----:R-:W-:-:S04]  /*2420*/  LEA R4, P1, R60, R12, 0x1 ;  /* 0x0000000c3c047211 */ /* 0x001fc800078208ff */
[C---:B------:R-:W-:Y:S02]  /*2430*/  LEA R26, R11.reuse, R24, 0x1 ;  /* 0x000000180b1a7211 */ /* 0x040fe400078e08ff */
[-C--:B-1----:R-:W-:Y:S02]  /*2440*/  LEA R2, P2, R62, R12.reuse, 0x1 ;  /* 0x0000000c3e027211 */ /* 0x082fe400078408ff */
[-C--:B------:R-:W-:Y:S01]  /*2450*/  LEA.HI.X.SX32 R5, R60, R7.reuse, 0x1, P1 ;  /* 0x000000073c057211 */ /* 0x080fe200008f0eff */
[C---:B------:R-:W-:Y:S01]  /*2460*/  IMAD R28, R11.reuse, 0x2, R26 ;  /* 0x000000020b1c7824 */ /* 0x040fe200078e021a */
[----:B------:R-:W-:Y:S02]  /*2470*/  LEA.HI.X.SX32 R3, R62, R7, 0x1, P2 ;  /* 0x000000073e037211 */ /* 0x000fe400010f0eff */
[----:B------:R-:W-:Y:S01]  /*2480*/  LEA R60, P0, R82, R12, 0x1 ;  /* 0x0000000c523c7211 */ /* 0x000fe200078008ff */
[----:B------:R0:W-:Y:S01]  /*2490*/  STL.64 [R1+0x778], R4 ;  /* 0x0007780401007387 */ /* 0x0001e20000100a00 */
[----:B------:R-:W-:-:S02]  /*24a0*/  IMAD R32, R11, 0x2, R28 ;  /* 0x000000020b207824 */ /* 0x000fc400078e021c */
[-C--:B------:R-:W-:Y:S01]  /*24b0*/  LEA.HI.X.SX32 R61, R82, R7.reuse, 0x1, P0 ;  /* 0x00000007523d7211 */ /* 0x080fe200000f0eff */
[----:B------:R1:W-:Y:S01]  /*24c0*/  STL.64 [R1+0x770], R2 ;  /* 0x0007700201007387 */ /* 0x0003e20000100a00 */
[C---:B------:R-:W-:Y:S01]  /*24d0*/  IMAD R34, R11.reuse, 0x2, R32 ;  /* 0x000000020b227824 */ /* 0x040fe200078e0220 */
[----:B------:R-:W-:Y:S01]  /*24e0*/  LEA R64, P0, R88, R12, 0x1 ;  /* 0x0000000c58407211 */ /* 0x000fe200078008ff */
[----:B------:R-:W-:Y:S01]  /*24f0*/  CS2R R82, SRZ ;  /* 0x0000000000527805 */ /* 0x000fe2000001ff00 */
[----:B------:R-:W-:Y:S02]  /*2500*/  STL.64 [R1+0x768], R48 ;  /* 0x0007683001007387 */ /* 0x000fe40000100a00 */
[C---:B------:R-:W-:Y:S02]  /*2510*/  LEA R36, R11.reuse, R34, 0x1 ;  /* 0x000000220b247211 */ /* 0x040fe400078e08ff */
[-C--:B0-----:R-:W-:Y:S02]  /*2520*/  LEA R4, P1, R66, R12.reuse, 0x1 ;  /* 0x0000000c42047211 */ /* 0x081fe400078208ff */
[----:B------:R-:W-:Y:S01]  /*2530*/  LEA.HI.X.SX32 R65, R88, R7, 0x1, P0 ;  /* 0x0000000758417211 */ /* 0x000fe200000f0eff */
[----:B------:R-:W-:Y:S01]  /*2540*/  IMAD R38, R11, 0x2, R36 ;  /* 0x000000020b267824 */ /* 0x000fe200078e0224 */
[----:B-1----:R-:W-:-:S02]  /*2550*/  LEA R2, P2, R68, R12, 0x1 ;  /* 0x0000000c44027211 */ /* 0x002fc400078408ff */
[-C--:B------:R-:W-:Y:S01]  /*2560*/  LEA.HI.X.SX32 R5, R66, R7.reuse, 0x1, P1 ;  /* 0x0000000742057211 */ /* 0x080fe200008f0eff */
[C---:B------:R-:W-:Y:S01]  /*2570*/  IMAD R40, R11.reuse, 0x2, R38 ;  /* 0x000000020b287824 */ /* 0x040fe200078e0226 */
[-C--:B------:R-:W-:Y:S02]  /*2580*/  LEA.HI.X.SX32 R3, R68, R7.reuse, 0x1, P2 ;  /* 0x0000000744037211 */ /* 0x080fe400010f0eff */
[C---:B------:R-:W-:Y:S01]  /*2590*/  LEA R68, P0, R94.reuse, R12, 0x1 ;  /* 0x0000000c5e447211 */ /* 0x040fe200078008ff */
[----:B------:R0:W-:Y:S01]  /*25a0*/  STL.64 [R1+0x760], R4 ;  /* 0x0007600401007387 */ /* 0x0001e20000100a00 */
[C---:B------:R-:W-:Y:S02]  /*25b0*/  IMAD R42, R11.reuse, 0x2, R40 ;  /* 0x000000020b2a7824 */ /* 0x040fe400078e0228 */
[----:B------:R-:W-:Y:S01]  /*25c0*/  LEA.HI.X.SX32 R69, R94, R7, 0x1, P0 ;  /* 0x000000075e457211 */ /* 0x000fe200000f0eff */
[----:B------:R1:W-:Y:S02]  /*25d0*/  STL.64 [R1+0x758], R2 ;  /* 0x0007580201007387 */ /* 0x0003e40000100a00 */
[----:B------:R-:W-:-:S02]  /*25e0*/  LEA R44, R11, R42, 0x1 ;  /* 0x0000002a0b2c7211 */ /* 0x000fc400078e08ff */
        /* <DEDUP_REMOVED lines=8> */
[C---:B------:R-:W-:Y:S01]  /*2670*/  LEA R72, P0, R100.reuse, R12, 0x1 ;  /* 0x0000000c64487211 */ /* 0x040fe200078008ff */
[----:B------:R0:W-:Y:S01]  /*2680*/  STL.64 [R1+0x748], R4 ;  /* 0x0007480401007387 */ /* 0x0001e20000100a00 */
[C---:B--2---:R-:W-:Y:S02]  /*2690*/  LEA R52, R11.reuse, R50, 0x1 ;  /* 0x000000320b347211 */ /* 0x044fe400078e08ff */
[----:B------:R-:W-:Y:S01]  /*26a0*/  LEA.HI.X.SX32 R73, R100, R7, 0x1, P0 ;  /* 0x0000000764497211 */ /* 0x000fe200000f0eff */
[----:B------:R1:W-:Y:S01]  /*26b0*/  STL.64 [R1+0x740], R2 ;  /* 0x0007400201007387 */ /* 0x0003e20000100a00 */
[----:B------:R-:W-:Y:S01]  /*26c0*/  LEA R76, P0, R8, R12, 0x1 ;  /* 0x0000000c084c7211 */ /* 0x000fe200078008ff */
[----:B------:R-:W-:-:S02]  /*26d0*/  IMAD R54, R11, 0x2, R52 ;  /* 0x000000020b367824 */ /* 0x000fc400078e0234 */
[----:B------:R2:W-:Y:S01]  /*26e0*/  STL.64 [R1+0x738], R56 ;  /* 0x0007383801007387 */ /* 0x0005e20000100a00 */
[-C--:B------:R-:W-:Y:S02]  /*26f0*/  LEA.HI.X.SX32 R77, R8, R7.reuse, 0x1, P0 ;  /* 0x00000007084d7211 */ /* 0x080fe400000f0eff */
[-C--:B0-----:R-:W-:Y:S02]  /*2700*/  LEA R4, P1, R78, R12.reuse, 0x1 ;  /* 0x0000000c4e047211 */ /* 0x081fe400078208ff */
[----:B-1----:R-:W-:Y:S02]  /*2710*/  LEA R2, P2, R80, R12, 0x1 ;  /* 0x0000000c50027211 */ /* 0x002fe400078408ff */
[-C--:B------:R-:W-:Y:S02]  /*2720*/  LEA.HI.X.SX32 R5, R78, R7.reuse, 0x1, P1 ;  /* 0x000000074e057211 */ /* 0x080fe400008f0eff */
[----:B------:R-:W-:Y:S01]  /*2730*/  LEA.HI.X.SX32 R3, R80, R7, 0x1, P2 ;  /* 0x0000000750037211 */ /* 0x000fe200010f0eff */
[C---:B--2---:R-:W-:Y:S01]  /*2740*/  IMAD R56, R11.reuse, 0x2, R54 ;  /* 0x000000020b387824 */ /* 0x044fe200078e0236 */
[----:B------:R-:W-:Y:S01]  /*2750*/  CS2R R78, SRZ ;  /* 0x00000000004e7805 */ /* 0x000fe2000001ff00 */
[----:B------:R0:W-:Y:S01]  /*2760*/  STL.64 [R1+0x730], R4 ;  /* 0x0007300401007387 */ /* 0x0001e20000100a00 */
[----:B------:R-:W-:Y:S01]  /*2770*/  CS2R R80, SRZ ;  /* 0x0000000000507805 */ /* 0x000fe2000001ff00 */
[----:B------:R-:W-:-:S02]  /*2780*/  IMAD R58, R11, 0x2, R56 ;  /* 0x000000020b3a7824 */ /* 0x000fc400078e0238 */
[----:B------:R1:W-:Y:S04]  /*2790*/  STL.64 [R1+0x728], R2 ;  /* 0x0007280201007387 */ /* 0x0003e80000100a00 */
[----:B------:R2:W-:Y:S01]  /*27a0*/  STL.64 [R1+0x720], R60 ;  /* 0x0007203c01007387 */ /* 0x0005e20000100a00 */
[-C--:B0-----:R-:W-:Y:S02]  /*27b0*/  LEA R4, P1, R84, R12.reuse, 0x1 ;  /* 0x0000000c54047211 */ /* 0x081fe400078208ff */
[----:B-1----:R-:W-:Y:S02]  /*27c0*/  LEA R2, P2, R86, R12, 0x1 ;  /* 0x0000000c56027211 */ /* 0x002fe400078408ff */
[-C--:B------:R-:W-:Y:S02]  /*27d0*/  LEA.HI.X.SX32 R5, R84, R7.reuse, 0x1, P1 ;  /* 0x0000000754057211 */ /* 0x080fe400008f0eff */
[----:B------:R-:W-:-:S02]  /*27e0*/  LEA.HI.X.SX32 R3, R86, R7, 0x1, P2 ;  /* 0x0000000756037211 */ /* 0x000fc400010f0eff */
[C---:B--2---:R-:W-:Y:S01]  /*27f0*/  LEA R60, R11.reuse, R58, 0x1 ;  /* 0x0000003a0b3c7211 */ /* 0x044fe200078e08ff */
[----:B------:R0:W-:Y:S04]  /*2800*/  STL.64 [R1+0x718], R4 ;  /* 0x0007180401007387 */ /* 0x0001e80000100a00 */
[----:B------:R1:W-:Y:S01]  /*2810*/  STL.64 [R1+0x710], R2 ;  /* 0x0007100201007387 */ /* 0x0003e20000100a00 */
[----:B------:R-:W-:-:S03]  /*2820*/  IMAD R62, R11, 0x2, R60 ;  /* 0x000000020b3e7824 */ /* 0x000fc600078e023c */
[----:B------:R2:W-:Y:S01]  /*2830*/  STL.64 [R1+0x708], R64 ;  /* 0x0007084001007387 */ /* 0x0005e20000100a00 */
[-C--:B0-----:R-:W-:Y:S02]  /*2840*/  LEA R4, P1, R90, R12.reuse, 0x1 ;  /* 0x0000000c5a047211 */ /* 0x081fe400078208ff */
[----:B-1----:R-:W-:Y:S02]  /*2850*/  LEA R2, P2, R92, R12, 0x1 ;  /* 0x0000000c5c027211 */ /* 0x002fe400078408ff */
[-C--:B------:R-:W-:Y:S02]  /*2860*/  LEA.HI.X.SX32 R5, R90, R7.reuse, 0x1, P1 ;  /* 0x000000075a057211 */ /* 0x080fe400008f0eff */
[----:B------:R-:W-:Y:S01]  /*2870*/  LEA.HI.X.SX32 R3, R92, R7, 0x1, P2 ;  /* 0x000000075c037211 */ /* 0x000fe200010f0eff */
[C---:B--2---:R-:W-:Y:S02]  /*2880*/  IMAD R64, R11.reuse, 0x2, R62 ;  /* 0x000000020b407824 */ /* 0x044fe400078e023e */
[----:B------:R0:W-:Y:S02]  /*2890*/  STL.64 [R1+0x700], R4 ;  /* 0x0007000401007387 */ /* 0x0001e40000100a00 */
        /* <DEDUP_REMOVED lines=19> */
[----:B------:R1:W-:Y:S03]  /*29d0*/  STL.64 [R1+0x6c8], R2 ;  /* 0x0006c80201007387 */ /* 0x0003e60000100a00 */
[C---:B------:R-:W-:Y:S01]  /*29e0*/  LEA R8, R11.reuse, R74, 0x1 ;  /* 0x0000004a0b087211 */ /* 0x040fe200078e08ff */
[----:B------:R2:W-:Y:S01]  /*29f0*/  STL.64 [R1+0x6c0], R76 ;  /* 0x0006c04c01007387 */ /* 0x0005e20000100a00 */
[-C--:B0-----:R-:W-:Y:S02]  /*2a00*/  LEA R4, P1, R10, R12.reuse, 0x1 ;  /* 0x0000000c0a047211 */ /* 0x081fe400078208ff */
[-C--:B-1----:R-:W-:Y:S02]  /*2a10*/  LEA R2, P2, R14, R12.reuse, 0x1 ;  /* 0x0000000c0e027211 */ /* 0x082fe400078408ff */
[-C--:B------:R-:W-:Y:S02]  /*2a20*/  LEA.HI.X.SX32 R5, R10, R7.reuse, 0x1, P1 ;  /* 0x000000070a057211 */ /* 0x080fe400008f0eff */
[-C--:B------:R-:W-:Y:S01]  /*2a30*/  LEA.HI.X.SX32 R3, R14, R7.reuse, 0x1, P2 ;  /* 0x000000070e037211 */ /* 0x080fe200010f0eff */
[C---:B------:R-:W-:Y:S01]  /*2a40*/  IMAD R14, R11.reuse, 0x2, R8 ;  /* 0x000000020b0e7824 */ /* 0x040fe200078e0208 */
[C---:B--2---:R-:W-:Y:S01]  /*2a50*/  LEA R76, P0, R16.reuse, R12, 0x1 ;  /* 0x0000000c104c7211 */ /* 0x044fe200078008ff */
[----:B------:R0:W-:Y:S03]  /*2a60*/  STL.64 [R1+0x6b8], R4 ;  /* 0x0006b80401007387 */ /* 0x0001e60000100a00 */
[----:B------:R-:W-:Y:S01]  /*2a70*/  LEA.HI.X.SX32 R77, R16, R7, 0x1, P0 ;  /* 0x00000007104d7211 */ /* 0x000fe200000f0eff */
[----:B------:R1:W-:Y:S01]  /*2a80*/  STL.64 [R1+0x6b0], R2 ;  /* 0x0006b00201007387 */ /* 0x0003e20000100a00 */
[----:B------:R-:W-:-:S03]  /*2a90*/  IMAD R16, R11, 0x2, R14 ;  /* 0x000000020b107824 */ /* 0x000fc600078e020e */
[----:B------:R2:W-:Y:S01]  /*2aa0*/  STL.64 [R1+0x6a8], R76 ;  /* 0x0006a84c01007387 */ /* 0x0005e20000100a00 */
[-C--:B0-----:R-:W-:Y:S02]  /*2ab0*/  LEA R4, P1, R18, R12.reuse, 0x1 ;  /* 0x0000000c12047211 */ /* 0x081fe400078208ff */
[-C--:B-1----:R-:W-:Y:S02]  /*2ac0*/  LEA R2, P2, R22, R12.reuse, 0x1 ;  /* 0x0000000c16027211 */ /* 0x082fe400078408ff */
[-C--:B------:R-:W-:Y:S01]  /*2ad0*/  LEA.HI.X.SX32 R5, R18, R7.reuse, 0x1, P1 ;  /* 0x0000000712057211 */ /* 0x080fe200008f0eff */
[C---:B------:R-:W-:Y:S01]  /*2ae0*/  IMAD R18, R11.reuse, 0x2, R16 ;  /* 0x000000020b127824 */ /* 0x040fe200078e0210 */
[----:B------:R-:W-:Y:S02]  /*2af0*/  LEA.HI.X.SX32 R3, R22, R7, 0x1, P2 ;  /* 0x0000000716037211 */ /* 0x000fe400010f0eff */
[----:B--2---:R-:W-:Y:S01]  /*2b00*/  LEA R76, P0, R24, R12, 0x1 ;  /* 0x0000000c184c7211 */ /* 0x004fe200078008ff */
[----:B------:R0:W-:Y:S01]  /*2b10*/  STL.64 [R1+0x6a0], R4 ;  /* 0x0006a00401007387 */ /* 0x0001e20000100a00 */
[----:B------:R-:W-:-:S02]  /*2b20*/  LEA R22, R11, R18, 0x1 ;  /* 0x000000120b167211 */ /* 0x000fc400078e08ff */
[-C--:B------:R-:W-:Y:S01]  /*2b30*/  LEA.HI.X.SX32 R77, R24, R7.reuse, 0x1, P0 ;  /* 0x00000007184d7211 */ /* 0x080fe200000f0eff */
[----:B------:R1:W-:Y:S02]  /*2b40*/  STL.64 [R1+0x698], R2 ;  /* 0x0006980201007387 */ /* 0x0003e40000100a00 */
[----:B------:R-:W-:Y:S02]  /*2b50*/  IMAD R24, R11, 0x2, R22 ;  /* 0x000000020b187824 */ /* 0x000fe400078e0216 */
[----:B------:R2:W-:Y:S01]  /*2b60*/  STL.64 [R1+0x690], R76 ;  /* 0x0006904c01007387 */ /* 0x0005e20000100a00 */
[-C--:B0-----:R-:W-:Y:S02]  /*2b70*/  LEA R4, P1, R26, R12.reuse, 0x1 ;  /* 0x0000000c1a047211 */ /* 0x081fe400078208ff */
[----:B-1----:R-:W-:Y:S02]  /*2b80*/  LEA R2, P2, R28, R12, 0x1 ;  /* 0x0000000c1c027211 */ /* 0x002fe400078408ff */
[----:B------:R-:W-:-:S02]  /*2b90*/  LEA.HI.X.SX32 R5, R26, R7, 0x1, P1 ;  /* 0x000000071a057211 */ /* 0x000fc400008f0eff */
[-C--:B------:R-:W-:Y:S01]  /*2ba0*/  LEA.HI.X.SX32 R3, R28, R7.reuse, 0x1, P2 ;  /* 0x000000071c037211 */ /* 0x080fe200010f0eff */
[----:B--2---:R-:W-:Y:S01]  /*2bb0*/  CS2R R76, SRZ ;  /* 0x00000000004c7805 */ /* 0x004fe2000001ff00 */
[CC--:B------:R-:W-:Y:S01]  /*2bc0*/  LEA R26, P0, R32.reuse, R12.reuse, 0x1 ;  /* 0x0000000c201a7211 */ /* 0x0c0fe200078008ff */
[----:B------:R0:W-:Y:S03]  /*2bd0*/  STL.64 [R1+0x688], R4 ;  /* 0x0006880401007387 */ /* 0x0001e60000100a00 */
[----:B------:R-:W-:Y:S01]  /*2be0*/  LEA.HI.X.SX32 R27, R32, R7, 0x1, P0 ;  /* 0x00000007201b7211 */ /* 0x000fe200000f0eff */
[----:B------:R1:W-:Y:S01]  /*2bf0*/  STL.64 [R1+0x680], R2 ;  /* 0x0006800201007387 */ /* 0x0003e20000100a00 */
[----:B------:R-:W-:-:S03]  /*2c00*/  LEA R28, P0, R38, R12, 0x1 ;  /* 0x0000000c261c7211 */ /* 0x000fc600078008ff */
[----:B------:R2:W-:Y:S01]  /*2c10*/  STL.64 [R1+0x678], R26 ;  /* 0x0006781a01007387 */ /* 0x0005e20000100a00 */
[-C--:B------:R-:W-:Y:S02]  /*2c20*/  LEA.HI.X.SX32 R29, R38, R7.reuse, 0x1, P0 ;  /* 0x00000007261d7211 */ /* 0x080fe400000f0eff */
[-C--:B0-----:R-:W-:Y:S02]  /*2c30*/  LEA R4, P1, R34, R12.reuse, 0x1 ;  /* 0x0000000c22047211 */ /* 0x081fe400078208ff */
[----:B-1----:R-:W-:Y:S02]  /*2c40*/  LEA R2, P2, R36, R12, 0x1 ;  /* 0x0000000c24027211 */ /* 0x002fe400078408ff */
[-C--:B------:R-:W-:Y:S02]  /*2c50*/  LEA.HI.X.SX32 R5, R34, R7.reuse, 0x1, P1 ;  /* 0x0000000722057211 */ /* 0x080fe400008f0eff */
[----:B------:R-:W-:Y:S01]  /*2c60*/  LEA.HI.X.SX32 R3, R36, R7, 0x1, P2 ;  /* 0x0000000724037211 */ /* 0x000fe200010f0eff */
[----:B--2---:R-:W-:-:S02]  /*2c70*/  IMAD R26, R11, 0x2, R24 ;  /* 0x000000020b1a7824 */ /* 0x004fc400078e0218 */
[----:B------:R0:W-:Y:S02]  /*2c80*/  STL.64 [R1+0x670], R4 ;  /* 0x0006700401007387 */ /* 0x0001e40000100a00 */
[C---:B------:R-:W-:Y:S02]  /*2c90*/  IMAD R36, R11.reuse, 0x2, R26 ;  /* 0x000000020b247824 */ /* 0x040fe400078e021a */
[----:B------:R1:W-:Y:S03]  /*2ca0*/  STL.64 [R1+0x668], R2 ;  /* 0x0006680201007387 */ /* 0x0003e60000100a00 */
[----:B------:R-:W-:Y:S01]  /*2cb0*/  LEA R38, R11, R36, 0x1 ;  /* 0x000000240b267211 */ /* 0x000fe200078e08ff */
[----:B------:R2:W-:Y:S01]  /*2cc0*/  STL.64 [R1+0x660], R28 ;  /* 0x0006601c01007387 */ /* 0x0005e20000100a00 */
[-C--:B0-----:R-:W-:Y:S02]  /*2cd0*/  LEA R4, P1, R40, R12.reuse, 0x1 ;  /* 0x0000000c28047211 */ /* 0x081fe400078208ff */
[----:B-1----:R-:W-:-:S02]  /*2ce0*/  LEA R2, P2, R42, R12, 0x1 ;  /* 0x0000000c2a027211 */ /* 0x002fc400078408ff */
[-C--:B------:R-:W-:Y:S01]  /*2cf0*/  LEA.HI.X.SX32 R5, R40, R7.reuse, 0x1, P1 ;  /* 0x0000000728057211 */ /* 0x080fe200008f0eff */
[C---:B------:R-:W-:Y:S01]  /*2d00*/  IMAD R40, R11.reuse, 0x2, R38 ;  /* 0x000000020b287824 */ /* 0x040fe200078e0226 */
[-C--:B------:R-:W-:Y:S02]  /*2d10*/  LEA.HI.X.SX32 R3, R42, R7.reuse, 0x1, P2 ;  /* 0x000000072a037211 */ /* 0x080fe400010f0eff */
[C---:B--2---:R-:W-:Y:S01]  /*2d20*/  LEA R28, P0, R44.reuse, R12, 0x1 ;  /* 0x0000000c2c1c7211 */ /* 0x044fe200078008ff */
[----:B------:R0:W-:Y:S01]  /*2d30*/  STL.64 [R1+0x658], R4 ;  /* 0x0006580401007387 */ /* 0x0001e20000100a00 */
[C---:B------:R-:W-:Y:S02]  /*2d40*/  IMAD R42, R11.reuse, 0x2, R40 ;  /* 0x000000020b2a7824 */ /* 0x040fe400078e0228 */
[----:B------:R-:W-:Y:S01]  /*2d50*/  LEA.HI.X.SX32 R29, R44, R7, 0x1, P0 ;  /* 0x000000072c1d7211 */ /* 0x000fe200000f0eff */
[----:B------:R1:W-:Y:S01]  /*2d60*/  STL.64 [R1+0x650], R2 ;  /* 0x0006500201007387 */ /* 0x0003e20000100a00 */
[----:B------:R-:W-:-:S03]  /*2d70*/  IMAD R44, R11, 0x2, R42 ;  /* 0x000000020b2c7824 */ /* 0x000fc600078e022a */
[----:B------:R2:W-:Y:S01]  /*2d80*/  STL.64 [R1+0x648], R28 ;  /* 0x0006481c01007387 */ /* 0x0005e20000100a00 */
[-C--:B0-----:R-:W-:Y:S02]  /*2d90*/  LEA R4, P1, R46, R12.reuse, 0x1 ;  /* 0x0000000c2e047211 */ /* 0x081fe400078208ff */
[-C--:B-1----:R-:W-:Y:S02]  /*2da0*/  LEA R2, P2, R48, R12.reuse, 0x1 ;  /* 0x0000000c30027211 */ /* 0x082fe400078408ff */
[-C--:B------:R-:W-:Y:S02]  /*2db0*/  LEA.HI.X.SX32 R5, R46, R7.reuse, 0x1, P1 ;  /* 0x000000072e057211 */ /* 0x080fe400008f0eff */
[----:B------:R-:W-:Y:S02]  /*2dc0*/  LEA.HI.X.SX32 R3, R48, R7, 0x1, P2 ;  /* 0x0000000730037211 */ /* 0x000fe400010f0eff */
[----:B--2---:R-:W-:Y:S01]  /*2dd0*/  LEA R28, P0, R50, R12, 0x1 ;  /* 0x0000000c321c7211 */ /* 0x004fe200078008ff */
[----:B------:R0:W-:Y:S01]  /*2de0*/  STL.64 [R1+0x640], R4 ;  /* 0x0006400401007387 */ /* 0x0001e20000100a00 */
[----:B------:R-:W-:-:S02]  /*2df0*/  LEA R46, R11, R44, 0x1 ;  /* 0x0000002c0b2e7211 */ /* 0x000fc400078e08ff */
[----:B------:R-:W-:Y:S01]  /*2e00*/  LEA.HI.X.SX32 R29, R50, R7, 0x1, P0 ;  /* 0x00000007321d7211 */ /* 0x000fe200000f0eff */
[----:B------:R1:W-:Y:S02]  /*2e10*/  STL.64 [R1+0x638], R2 ;  /* 0x0006380201007387 */ /* 0x0003e40000100a00 */
[C---:B------:R-:W-:Y:S02]  /*2e20*/  IMAD R48, R11.reuse, 0x2, R46 ;  /* 0x000000020b307824 */ /* 0x040fe400078e022e */
[----:B------:R2:W-:Y:S02]  /*2e30*/  STL.64 [R1+0x630], R28 ;  /* 0x0006301c01007387 */ /* 0x0005e40000100a00 */
[----:B------:R-:W-:Y:S01]  /*2e40*/  IMAD R50, R11, 0x2, R48 ;  /* 0x000000020b327824 */ /* 0x000fe200078e0230 */
[-C--:B0-----:R-:W-:Y:S02]  /*2e50*/  LEA R4, P1, R52, R12.reuse, 0x1 ;  /* 0x0000000c34047211 */ /* 0x081fe400078208ff */
[----:B-1----:R-:W-:-:S02]  /*2e60*/  LEA R2, P2, R54, R12, 0x1 ;  /* 0x0000000c36027211 */ /* 0x002fc400078408ff */
        /* <DEDUP_REMOVED lines=9> */
[----:B------:R2:W-:Y:S02]  /*2f00*/  STL.64 [R1+0x618], R28 ;  /* 0x0006181c01007387 */ /* 0x0005e40000100a00 */
[C---:B------:R-:W-:Y:S01]  /*2f10*/  IMAD R56, R11.reuse, 0x2, R10 ;  /* 0x000000020b387824 */ /* 0x040fe200078e020a */
[-C--:B0-----:R-:W-:Y:S02]  /*2f20*/  LEA R4, P1, R58, R12.reuse, 0x1 ;  /* 0x0000000c3a047211 */ /* 0x081fe400078208ff */
[-C--:B-1----:R-:W-:Y:S02]  /*2f30*/  LEA R2, P2, R60, R12.reuse, 0x1 ;  /* 0x0000000c3c027211 */ /* 0x082fe400078408ff */
[-C--:B------:R-:W-:Y:S01]  /*2f40*/  LEA.HI.X.SX32 R5, R58, R7.reuse, 0x1, P1 ;  /* 0x000000073a057211 */ /* 0x080fe200008f0eff */
[----:B------:R-:W-:Y:S01]  /*2f50*/  IMAD R58, R11, 0x2, R56 ;  /* 0x000000020b3a7824 */ /* 0x000fe200078e0238 */
[----:B------:R-:W-:Y:S02]  /*2f60*/  LEA.HI.X.SX32 R3, R60, R7, 0x1, P2 ;  /* 0x000000073c037211 */ /* 0x000fe400010f0eff */
[----:B--2---:R-:W-:Y:S01]  /*2f70*/  LEA R28, P0, R62, R12, 0x1 ;  /* 0x0000000c3e1c7211 */ /* 0x004fe200078008ff */
[----:B------:R0:W-:Y:S01]  /*2f80*/  STL.64 [R1+0x610], R4 ;  /* 0x0006100401007387 */ /* 0x0001e20000100a00 */
[----:B------:R-:W-:-:S02]  /*2f90*/  CS2R R60, SRZ ;  /* 0x00000000003c7805 */ /* 0x000fc4000001ff00 */
[----:B------:R-:W-:Y:S01]  /*2fa0*/  LEA.HI.X.SX32 R29, R62, R7, 0x1, P0 ;  /* 0x000000073e1d7211 */ /* 0x000fe200000f0eff */
[----:B------:R1:W-:Y:S01]  /*2fb0*/  STL.64 [R1+0x608], R2 ;  /* 0x0006080201007387 */ /* 0x0003e20000100a00 */
[----:B------:R-:W-:-:S03]  /*2fc0*/  CS2R R62, SRZ ;  /* 0x00000000003e7805 */ /* 0x000fc6000001ff00 */
[----:B------:R2:W-:Y:S01]  /*2fd0*/  STL.64 [R1+0x600], R28 ;  /* 0x0006001c01007387 */ /* 0x0005e20000100a00 */
[-C--:B0-----:R-:W-:Y:S02]  /*2fe0*/  LEA R4, P1, R64, R12.reuse, 0x1 ;  /* 0x0000000c40047211 */ /* 0x081fe400078208ff */
[-C--:B-1----:R-:W-:Y:S02]  /*2ff0*/  LEA R2, P2, R66, R12.reuse, 0x1 ;  /* 0x0000000c42027211 */ /* 0x082fe400078408ff */
[-C--:B------:R-:W-:Y:S02]  /*3000*/  LEA.HI.X.SX32 R5, R64, R7.reuse, 0x1, P1 ;  /* 0x0000000740057211 */ /* 0x080fe400008f0eff */
[----:B------:R-:W-:Y:S01]  /*3010*/  LEA.HI.X.SX32 R3, R66, R7, 0x1, P2 ;  /* 0x0000000742037211 */ /* 0x000fe200010f0eff */
[----:B------:R-:W-:Y:S01]  /*3020*/  CS2R R64, SRZ ;  /* 0x0000000000407805 */ /* 0x000fe2000001ff00 */
        /* <DEDUP_REMOVED lines=22> */
[----:B------:R-:W-:Y:S02]  /*3190*/  LEA.HI.X.SX32 R3, R14, R7, 0x1, P2 ;  /* 0x000000070e037211 */ /* 0x000fe400010f0eff */
[----:B------:R-:W-:Y:S01]  /*31a0*/  LEA R8, P0, R16, R12, 0x1 ;  /* 0x0000000c10087211 */ /* 0x000fe200078008ff */
[----:B------:R0:W-:Y:S01]  /*31b0*/  STL.64 [R1+0x5c8], R4 ;  /* 0x0005c80401007387 */ /* 0x0001e20000100a00 */
[----:B--2---:R-:W-:-:S02]  /*31c0*/  LEA R28, R11, R58, 0x1 ;  /* 0x0000003a0b1c7211 */ /* 0x004fc400078e08ff */
[----:B------:R-:W-:Y:S01]  /*31d0*/  LEA.HI.X.SX32 R9, R16, R7, 0x1, P0 ;  /* 0x0000000710097211 */ /* 0x000fe200000f0eff */
[----:B------:R1:W-:Y:S02]  /*31e0*/  STL.64 [R1+0x5c0], R2 ;  /* 0x0005c00201007387 */ /* 0x0003e40000100a00 */
[C---:B------:R-:W-:Y:S02]  /*31f0*/  IMAD R32, R11.reuse, 0x2, R28 ;  /* 0x000000020b207824 */ /* 0x040fe400078e021c */
[----:B------:R2:W-:Y:S02]  /*3200*/  STL.64 [R1+0x5b8], R8 ;  /* 0x0005b80801007387 */ /* 0x0005e40000100a00 */
[----:B------:R-:W-:Y:S01]  /*3210*/  IMAD R34, R11, 0x2, R32 ;  /* 0x000000020b227824 */ /* 0x000fe200078e0220 */
[----:B0-----:R-:W-:-:S03]  /*3220*/  LEA R4, P1, R18, R12, 0x1 ;  /* 0x0000000c12047211 */ /* 0x001fc600078208ff */
[C---:B------:R-:W-:Y:S01]  /*3230*/  IMAD R14, R11.reuse, 0x2, R34 ;  /* 0x000000020b0e7824 */ /* 0x040fe200078e0222 */
[-C--:B-1----:R-:W-:Y:S02]  /*3240*/  LEA R2, P2, R22, R12.reuse, 0x1 ;  /* 0x0000000c16027211 */ /* 0x082fe400078408ff */
[-C--:B------:R-:W-:Y:S02]  /*3250*/  LEA.HI.X.SX32 R5, R18, R7.reuse, 0x1, P1 ;  /* 0x0000000712057211 */ /* 0x080fe400008f0eff */
[-C--:B------:R-:W-:Y:S02]  /*3260*/  LEA.HI.X.SX32 R3, R22, R7.reuse, 0x1, P2 ;  /* 0x0000000716037211 */ /* 0x080fe400010f0eff */
[C---:B--2---:R-:W-:Y:S01]  /*3270*/  LEA R8, P0, R24.reuse, R12, 0x1 ;  /* 0x0000000c18087211 */ /* 0x044fe200078008ff */
[----:B------:R0:W-:Y:S01]  /*3280*/  STL.64 [R1+0x5b0], R4 ;  /* 0x0005b00401007387 */ /* 0x0001e20000100a00 */
[----:B------:R-:W-:Y:S02]  /*3290*/  LEA R18, R11, R14, 0x1 ;  /* 0x0000000e0b127211 */ /* 0x000fe400078e08ff */
[----:B------:R-:W-:Y:S01]  /*32a0*/  LEA.HI.X.SX32 R9, R24, R7, 0x1, P0 ;  /* 0x0000000718097211 */ /* 0x000fe200000f0eff */
[----:B------:R1:W-:Y:S04]  /*32b0*/  STL.64 [R1+0x5a8], R2 ;  /* 0x0005a80201007387 */ /* 0x0003e80000100a00 */
[----:B------:R2:W-:Y:S01]  /*32c0*/  STL.64 [R1+0x5a0], R8 ;  /* 0x0005a00801007387 */ /* 0x0005e20000100a00 */
[----:B0-----:R-:W-:-:S02]  /*32d0*/  LEA R4, P1, R26, R12, 0x1 ;  /* 0x0000000c1a047211 */ /* 0x001fc400078208ff */
[-C--:B-1----:R-:W-:Y:S02]  /*32e0*/  LEA R2, P2, R36, R12.reuse, 0x1 ;  /* 0x0000000c24027211 */ /* 0x082fe400078408ff */
[-C--:B------:R-:W-:Y:S01]  /*32f0*/  LEA.HI.X.SX32 R5, R26, R7.reuse, 0x1, P1 ;  /* 0x000000071a057211 */ /* 0x080fe200008f0eff */
[----:B------:R-:W-:Y:S01]  /*3300*/  IMAD R26, R11, 0x2, R18 ;  /* 0x000000020b1a7824 */ /* 0x000fe200078e0212 */
[-C--:B------:R-:W-:Y:S02]  /*3310*/  LEA.HI.X.SX32 R3, R36, R7.reuse, 0x1, P2 ;  /* 0x0000000724037211 */ /* 0x080fe400010f0eff */
[CC--:B--2---:R-:W-:Y:S01]  /*3320*/  LEA R8, P0, R38.reuse, R12.reuse, 0x1 ;  /* 0x0000000c26087211 */ /* 0x0c4fe200078008ff */
        /* <DEDUP_REMOVED lines=16> */
[----:B0-----:R-:W-:-:S03]  /*3430*/  LEA R4, P1, R46, R12, 0x1 ;  /* 0x0000000c2e047211 */ /* 0x001fc600078208ff */
[----:B------:R-:W-:Y:S01]  /*3440*/  IMAD R9, R11, 0x2, R24 ;  /* 0x000000020b097824 */ /* 0x000fe200078e0218 */
[-C--:B-1----:R-:W-:Y:S02]  /*3450*/  LEA R2, P2, R48, R12.reuse, 0x1 ;  /* 0x0000000c30027211 */ /* 0x082fe400078408ff */
[-C--:B------:R-:W-:Y:S02]  /*3460*/  LEA.HI.X.SX32 R5, R46, R7.reuse, 0x1, P1 ;  /* 0x000000072e057211 */ /* 0x080fe400008f0eff */
[-C--:B------:R-:W-:Y:S02]  /*3470*/  LEA.HI.X.SX32 R3, R48, R7.reuse, 0x1, P2 ;  /* 0x0000000730037211 */ /* 0x080fe400010f0eff */
[CC--:B--2---:R-:W-:Y:S01]  /*3480*/  LEA R16, P0, R50.reuse, R12.reuse, 0x1 ;  /* 0x0000000c32107211 */ /* 0x0c4fe200078008ff */
[----:B------:R0:W-:Y:S01]  /*3490*/  STL.64 [R1+0x568], R4 ;  /* 0x0005680401007387 */ /* 0x0001e20000100a00 */
[----:B------:R-:W-:Y:S02]  /*34a0*/  CS2R R48, SRZ ;  /* 0x0000000000307805 */ /* 0x000fe4000001ff00 */
[----:B------:R-:W-:Y:S01]  /*34b0*/  LEA.HI.X.SX32 R17, R50, R7, 0x1, P0 ;  /* 0x0000000732117211 */ /* 0x000fe200000f0eff */
[----:B------:R1:W-:Y:S01]  /*34c0*/  STL.64 [R1+0x560], R2 ;  /* 0x0005600201007387 */ /* 0x0003e20000100a00 */
[----:B------:R-:W-:Y:S01]  /*34d0*/  LEA R36, P0, R10, R12, 0x1 ;  /* 0x0000000c0a247211 */ /* 0x000fe200078008ff */
[----:B------:R-:W-:-:S02]  /*34e0*/  CS2R R50, SRZ ;  /* 0x0000000000327805 */ /* 0x000fc4000001ff00 */
        /* <DEDUP_REMOVED lines=11> */
[----:B------:R1:W-:Y:S03]  /*35a0*/  STL.64 [R1+0x548], R2 ;  /* 0x0005480201007387 */ /* 0x0003e60000100a00 */
[----:B------:R-:W-:Y:S01]  /*35b0*/  LEA R10, R11, R21, 0x1 ;  /* 0x000000150b0a7211 */ /* 0x000fe200078e08ff */
[----:B------:R2:W-:Y:S01]  /*35c0*/  STL.64 [R1+0x540], R36 ;  /* 0x0005402401007387 */ /* 0x0005e20000100a00 */
[----:B0-----:R-:W-:-:S03]  /*35d0*/  LEA R4, P1, R56, R12, 0x1 ;  /* 0x0000000c38047211 */ /* 0x001fc600078208ff */
[----:B------:R-:W-:Y:S01]  /*35e0*/  IMAD R16, R11, 0x2, R10 ;  /* 0x000000020b107824 */ /* 0x000fe200078e020a */
[----:B-1----:R-:W-:-:S03]  /*35f0*/  LEA R2, P2, R58, R12, 0x1 ;  /* 0x0000000c3a027211 */ /* 0x002fc600078408ff */
[C---:B------:R-:W-:Y:S01]  /*3600*/  IMAD R19, R11.reuse, 0x2, R16 ;  /* 0x000000020b137824 */ /* 0x040fe200078e0210 */
[-C--:B------:R-:W-:Y:S02]  /*3610*/  LEA.HI.X.SX32 R5, R56, R7.reuse, 0x1, P1 ;  /* 0x0000000738057211 */ /* 0x080fe400008f0eff */
[-C--:B------:R-:W-:Y:S01]  /*3620*/  LEA.HI.X.SX32 R3, R58, R7.reuse, 0x1, P2 ;  /* 0x000000073a037211 */ /* 0x080fe200010f0eff */
[----:B------:R-:W-:Y:S01]  /*3630*/  IMAD R13, R11, 0x2, R19 ;  /* 0x000000020b0d7824 */ /* 0x000fe200078e0213 */
[CC--:B--2---:R-:W-:Y:S01]  /*3640*/  LEA R36, P0, R28.reuse, R12.reuse, 0x1 ;  /* 0x0000000c1c247211 */ /* 0x0c4fe200078008ff */
[----:B------:R0:W-:Y:S01]  /*3650*/  STL.64 [R1+0x538], R4 ;  /* 0x0005380401007387 */ /* 0x0001e20000100a00 */
[----:B------:R-:W-:Y:S01]  /*3660*/  CS2R R56, SRZ ;  /* 0x0000000000387805 */ /* 0x000fe2000001ff00 */
[----:B------:R-:W-:Y:S01]  /*3670*/  CS2R R58, SRZ ;  /* 0x00000000003a7805 */ /* 0x000fe2000001ff00 */
[----:B------:R-:W-:Y:S01]  /*3680*/  LEA.HI.X.SX32 R37, R28, R7, 0x1, P0 ;  /* 0x000000071c257211 */ /* 0x000fe200000f0eff */
[----:B------:R1:W-:Y:S01]  /*3690*/  STL.64 [R1+0x530], R2 ;  /* 0x0005300201007387 */ /* 0x0003e20000100a00 */
[----:B------:R-:W-:-:S03]  /*36a0*/  LEA R28, P0, R14, R12, 0x1 ;  /* 0x0000000c0e1c7211 */ /* 0x000fc600078008ff */
[----:B------:R-:W-:Y:S01]  /*36b0*/  STL.64 [R1+0x528], R36 ;  /* 0x0005282401007387 */ /* 0x000fe20000100a00 */
[----:B------:R-:W-:Y:S02]  /*36c0*/  LEA.HI.X.SX32 R29, R14, R7, 0x1, P0 ;  /* 0x000000070e1d7211 */ /* 0x000fe400000f0eff */
[----:B------:R-:W-:Y:S02]  /*36d0*/  LEA R14, R11, R13, 0x1 ;  /* 0x0000000d0b0e7211 */ /* 0x000fe400078e08ff */
[-C--:B0-----:R-:W-:Y:S02]  /*36e0*/  LEA R4, P1, R32, R12.reuse, 0x1 ;  /* 0x0000000c20047211 */ /* 0x081fe400078208ff */
[----:B-1----:R-:W-:Y:S02]  /*36f0*/  LEA R2, P2, R34, R12, 0x1 ;  /* 0x0000000c22027211 */ /* 0x002fe400078408ff */
[-C--:B------:R-:W-:Y:S02]  /*3700*/  LEA.HI.X.SX32 R5, R32, R7.reuse, 0x1, P1 ;  /* 0x0000000720057211 */ /* 0x080fe400008f0eff */
[----:B------:R-:W-:-:S03]  /*3710*/  LEA.HI.X.SX32 R3, R34, R7, 0x1, P2 ;  /* 0x0000000722037211 */ /* 0x000fc600010f0eff */
[----:B------:R0:W-:Y:S04]  /*3720*/  STL.64 [R1+0x520], R4 ;  /* 0x0005200401007387 */ /* 0x0001e80000100a00 */
[----:B------:R1:W-:Y:S04]  /*3730*/  STL.64 [R1+0x518], R2 ;  /* 0x0005180201007387 */ /* 0x0003e80000100a00 */
[----:B------:R2:W-:Y:S01]  /*3740*/  STL.64 [R1+0x510], R28 ;  /* 0x0005101c01007387 */ /* 0x0005e20000100a00 */
[-C--:B0-----:R-:W-:Y:S02]  /*3750*/  LEA R4, P1, R18, R12.reuse, 0x1 ;  /* 0x0000000c12047211 */ /* 0x081fe400078208ff */
[----:B-1----:R-:W-:-:S02]  /*3760*/  LEA R2, P2, R26, R12, 0x1 ;  /* 0x0000000c1a027211 */ /* 0x002fc400078408ff */
[-C--:B------:R-:W-:Y:S01]  /*3770*/  LEA.HI.X.SX32 R5, R18, R7.reuse, 0x1, P1 ;  /* 0x0000000712057211 */ /* 0x080fe200008f0eff */
[C---:B------:R-:W-:Y:S01]  /*3780*/  IMAD R18, R11.reuse, 0x2, R14 ;  /* 0x000000020b127824 */ /* 0x040fe200078e020e */
[-C--:B------:R-:W-:Y:S02]  /*3790*/  LEA.HI.X.SX32 R3, R26, R7.reuse, 0x1, P2 ;  /* 0x000000071a037211 */ /* 0x080fe400010f0eff */
[C---:B--2---:R-:W-:Y:S01]  /*37a0*/  LEA R28, P0, R8.reuse, R12, 0x1 ;  /* 0x0000000c081c7211 */ /* 0x044fe200078008ff */
[----:B------:R0:W-:Y:S03]  /*37b0*/  STL.64 [R1+0x508], R4 ;  /* 0x0005080401007387 */ /* 0x0001e60000100a00 */
[----:B------:R-:W-:Y:S01]  /*37c0*/  LEA.HI.X.SX32 R29, R8, R7, 0x1, P0 ;  /* 0x00000007081d7211 */ /* 0x000fe200000f0eff */
[----:B------:R1:W-:Y:S01]  /*37d0*/  STL.64 [R1+0x500], R2 ;  /* 0x0005000201007387 */ /* 0x0003e20000100a00 */
[----:B------:R-:W-:-:S03]  /*37e0*/  IMAD R8, R11, 0x2, R18 ;  /* 0x000000020b087824 */ /* 0x000fc600078e0212 */
[----:B------:R2:W-:Y:S01]  /*37f0*/  STL.64 [R1+0x4f8], R28 ;  /* 0x0004f81c01007387 */ /* 0x0005e20000100a00 */
[----:B------:R-:W-:Y:S01]  /*3800*/  IMAD R15, R11, 0x2, R8 ;  /* 0x000000020b0f7824 */ /* 0x000fe200078e0208 */
[-C--:B0-----:R-:W-:Y:S02]  /*3810*/  LEA R4, P1, R22, R12.reuse, 0x1 ;  /* 0x0000000c16047211 */ /* 0x081fe400078208ff */
[-C--:B-1----:R-:W-:Y:S02]  /*3820*/  LEA R2, P2, R24, R12.reuse, 0x1 ;  /* 0x0000000c18027211 */ /* 0x082fe400078408ff */
[-C--:B------:R-:W-:Y:S02]  /*3830*/  LEA.HI.X.SX32 R5, R22, R7.reuse, 0x1, P1 ;  /* 0x0000000716057211 */ /* 0x080fe400008f0eff */
[----:B------:R-:W-:Y:S02]  /*3840*/  LEA.HI.X.SX32 R3, R24, R7, 0x1, P2 ;  /* 0x0000000718037211 */ /* 0x000fe400010f0eff */
[----:B------:R-:W-:Y:S01]  /*3850*/  LEA R22, P0, R9, R12, 0x1 ;  /* 0x0000000c09167211 */ /* 0x000fe200078008ff */
[----:B------:R0:W-:Y:S01]  /*3860*/  STL.64 [R1+0x4f0], R4 ;  /* 0x0004f00401007387 */ /* 0x0001e20000100a00 */
[----:B--2---:R-:W-:-:S02]  /*3870*/  SHF.R.U32.HI R29, RZ, 0x2, R113 ;  /* 0x00000002ff1d7819 */ /* 0x004fc40000011671 */
[----:B------:R-:W-:Y:S01]  /*3880*/  LEA.HI.X.SX32 R23, R9, R7, 0x1, P0 ;  /* 0x0000000709177211 */ /* 0x000fe200000f0eff */
[----:B------:R1:W-:Y:S01]  /*3890*/  STL.64 [R1+0x4e8], R2 ;  /* 0x0004e80201007387 */ /* 0x0003e20000100a00 */
[----:B------:R-:W-:-:S03]  /*38a0*/  SGXT.U32 R29, R29, 0x3 ;  /* 0x000000031d1d781a */ /* 0x000fc60000000000 */
[----:B------:R2:W-:Y:S01]  /*38b0*/  STL.64 [R1+0x4e0], R22 ;  /* 0x0004e01601007387 */ /* 0x0005e20000100a00 */
[C---:B------:R-:W-:Y:S02]  /*38c0*/  LOP3.LUT R24, R29.reuse, 0x10, RZ, 0xfc, !PT ;  /* 0x000000101d187812 */ /* 0x040fe400078efcff */
[----:B------:R-:W-:Y:S02]  /*38d0*/  LOP3.LUT R25, R29, 0x18, RZ, 0xfc, !PT ;  /* 0x000000181d197812 */ /* 0x000fe400078efcff */
[-C--:B0-----:R-:W-:Y:S01]  /*38e0*/  LEA R4, P1, R17, R12.reuse, 0x1 ;  /* 0x0000000c11047211 */ /* 0x081fe200078208ff */
[----:B------:R-:W-:Y:S01]  /*38f0*/  IMAD.SHL.U32 R24, R24, 0x20, RZ ;  /* 0x0000002018187824 */ /* 0x000fe200078e00ff */
[----:B------:R-:W-:Y:S01]  /*3900*/  LOP3.LUT R26, R29, 0x20, RZ, 0xfc, !PT ;  /* 0x000000201d1a7812 */ /* 0x000fe200078efcff */
[----:B------:R-:W-:Y:S01]  /*3910*/  IMAD.SHL.U32 R25, R25, 0x20, RZ ;  /* 0x0000002019197824 */ /* 0x000fe200078e00ff */
[-C--:B-1----:R-:W-:Y:S02]  /*3920*/  LEA R2, P2, R21, R12.reuse, 0x1 ;  /* 0x0000000c15027211 */ /* 0x082fe400078408ff */
[-C--:B------:R-:W-:Y:S01]  /*3930*/  LEA.HI.X.SX32 R5, R17, R7.reuse, 0x1, P1 ;  /* 0x0000000711057211 */ /* 0x080fe200008f0eff */
[----:B------:R-:W-:Y:S01]  /*3940*/  IMAD.SHL.U32 R26, R26, 0x20, RZ ;  /* 0x000000201a1a7824 */ /* 0x000fe200078e00ff */
[----:B------:R-:W-:Y:S01]  /*3950*/  LEA.HI.X.SX32 R3, R21, R7, 0x1, P2 ;  /* 0x0000000715037211 */ /* 0x000fe200010f0eff */
[----:B------:R-:W-:Y:S01]  /*3960*/  IMAD.MOV.U32 R21, RZ, RZ, c[0x0][0x1a4] ;  /* 0x00006900ff157624 */ /* 0x000fe200078e00ff */
[CC--:B--2---:R-:W-:Y:S01]  /*3970*/  LEA R22, P0, R10.reuse, R12.reuse, 0x1 ;  /* 0x0000000c0a167211 */ /* 0x0c4fe200078008ff */
[----:B------:R0:W-:Y:S01]  /*3980*/  STL.64 [R1+0x4d8], R4 ;  /* 0x0004d80401007387 */ /* 0x0001e20000100a00 */
[----:B------:R-:W-:Y:S01]  /*3990*/  LEA R17, R11, R15, 0x1 ;  /* 0x0000000f0b117211 */ /* 0x000fe200078e08ff */
[C---:B------:R-:W-:Y:S01]  /*39a0*/  IMAD R126, R21.reuse, 0x82, RZ ;  /* 0x00000082157e7824 */ /* 0x040fe200078e02ff */
[-C--:B------:R-:W-:Y:S01]  /*39b0*/  LEA.HI.X.SX32 R23, R10, R7.reuse, 0x1, P0 ;  /* 0x000000070a177211 */ /* 0x080fe200000f0eff */
[----:B------:R1:W-:Y:S01]  /*39c0*/  STL.64 [R1+0x4d0], R2 ;  /* 0x0004d00201007387 */ /* 0x0003e20000100a00 */
[----:B------:R-:W-:Y:S01]  /*39d0*/  IMAD R130, R21, 0x41, RZ ;  /* 0x0000004115827824 */ /* 0x000fe200078e02ff */
[----:B------:R-:W-:Y:S01]  /*39e0*/  LOP3.LUT R27, R29, 0x28, RZ, 0xfc, !PT ;  /* 0x000000281d1b7812 */ /* 0x000fe200078efcff */
[----:B------:R-:W-:Y:S01]  /*39f0*/  IMAD R9, R11, 0x2, R17 ;  /* 0x000000020b097824 */ /* 0x000fe200078e0211 */
[----:B------:R2:W-:Y:S01]  /*3a00*/  STL.64 [R1+0x4c8], R22 ;  /* 0x0004c81601007387 */ /* 0x0005e20000100a00 */
[----:B------:R-:W-:Y:S01]  /*3a10*/  IMAD R127, R21, 0x84, RZ ;  /* 0x00000084157f7824 */ /* 0x000fe200078e02ff */
[----:B------:R-:W-:Y:S01]  /*3a20*/  LOP3.LUT R28, R29, 0x30, RZ, 0xfc, !PT ;  /* 0x000000301d1c7812 */ /* 0x000fe200078efcff */
[----:B------:R-:W-:Y:S01]  /*3a30*/  IMAD R10, R11, 0x2, R9 ;  /* 0x000000020b0a7824 */ /* 0x000fe200078e0209 */
[CC--:B0-----:R-:W-:Y:S01]  /*3a40*/  LEA R4, P1, R16.reuse, R12.reuse, 0x1 ;  /* 0x0000000c10047211 */ /* 0x0c1fe200078208ff */
[----:B------:R-:W-:Y:S01]  /*3a50*/  IMAD R131, R21, 0x21, RZ ;  /* 0x0000002115837824 */ /* 0x000fe200078e02ff */
[----:B------:R-:W-:Y:S01]  /*3a60*/  SHF.L.U32 R27, R27, 0x5, RZ ;  /* 0x000000051b1b7819 */ /* 0x000fe200000006ff */
[----:B------:R-:W-:Y:S01]  /*3a70*/  IMAD R128, R21, 0x86, RZ ;  /* 0x0000008615807824 */ /* 0x000fe200078e02ff */
[-C--:B-1----:R-:W-:Y:S01]  /*3a80*/  LEA R2, P2, R19, R12.reuse, 0x1 ;  /* 0x0000000c13027211 */ /* 0x082fe200078408ff */
[----:B------:R-:W-:Y:S01]  /*3a90*/  IMAD R129, R21, 0x88, RZ ;  /* 0x0000008815817824 */ /* 0x000fe200078e02ff */
[-C--:B------:R-:W-:Y:S01]  /*3aa0*/  LEA.HI.X.SX32 R5, R16, R7.reuse, 0x1, P1 ;  /* 0x0000000710057211 */ /* 0x080fe200008f0eff */
[----:B------:R-:W-:Y:S01]  /*3ab0*/  IMAD R16, R11, 0x2, R10 ;  /* 0x000000020b107824 */ /* 0x000fe200078e020a */
[----:B------:R-:W-:Y:S01]  /*3ac0*/  LEA.HI.X.SX32 R3, R19, R7, 0x1, P2 ;  /* 0x0000000713037211 */ /* 0x000fe200010f0eff */
[----:B------:R-:W-:Y:S01]  /*3ad0*/  IMAD R133, R21, 0x43, RZ ;  /* 0x0000004315857824 */ /* 0x000fe200078e02ff */
[----:B--2---:R-:W-:Y:S01]  /*3ae0*/  LEA R22, P0, R13, R12, 0x1 ;  /* 0x0000000c0d167211 */ /* 0x004fe200078008ff */
[----:B------:R0:W-:Y:S01]  /*3af0*/  STL.64 [R1+0x4c0], R4 ;  /* 0x0004c00401007387 */ /* 0x0001e20000100a00 */
[----:B------:R-:W-:-:S02]  /*3b00*/  IMAD R32, R21, 0x22, RZ ;  /* 0x0000002215207824 */ /* 0x000fc400078e02ff */
[----:B------:R-:W-:Y:S01]  /*3b10*/  LEA.HI.X.SX32 R23, R13, R7, 0x1, P0 ;  /* 0x000000070d177211 */ /* 0x000fe200000f0eff */
[----:B------:R1:W-:Y:S01]  /*3b20*/  STL.64 [R1+0x4b8], R2 ;  /* 0x0004b80201007387 */ /* 0x0003e20000100a00 */
[----:B------:R-:W-:Y:S01]  /*3b30*/  LEA R13, R11, R16, 0x1 ;  /* 0x000000100b0d7211 */ /* 0x000fe200078e08ff */
[C---:B------:R-:W-:Y:S02]  /*3b40*/  IMAD R135, R21.reuse, 0x11, RZ ;  /* 0x0000001115877824 */ /* 0x040fe400078e02ff */
[----:B------:R2:W-:Y:S01]  /*3b50*/  STL.64 [R1+0x4b0], R22 ;  /* 0x0004b01601007387 */ /* 0x0005e20000100a00 */
[C---:B------:R-:W-:Y:S02]  /*3b60*/  IMAD R132, R21.reuse, 0x8a, RZ ;  /* 0x0000008a15847824 */ /* 0x040fe400078e02ff */
[C---:B------:R-:W-:Y:S01]  /*3b70*/  IMAD R134, R21.reuse, 0x8c, RZ ;  /* 0x0000008c15867824 */ /* 0x040fe200078e02ff */
[----:B0-----:R-:W-:Y:S01]  /*3b80*/  LEA R4, P1, R14, R12, 0x1 ;  /* 0x0000000c0e047211 */ /* 0x001fe200078208ff */
[----:B------:R-:W-:-:S02]  /*3b90*/  IMAD R34, R21, 0x46, RZ ;  /* 0x0000004615227824 */ /* 0x000fc400078e02ff */
[C---:B------:R-:W-:Y:S01]  /*3ba0*/  IMAD R136, R21.reuse, 0x8e, RZ ;  /* 0x0000008e15887824 */ /* 0x040fe200078e02ff */
[-C--:B-1----:R-:W-:Y:S01]  /*3bb0*/  LEA R2, P2, R18, R12.reuse, 0x1 ;  /* 0x0000000c12027211 */ /* 0x082fe200078408ff */
[----:B------:R-:W-:Y:S01]  /*3bc0*/  IMAD R138, R21, 0x45, RZ ;  /* 0x00000045158a7824 */ /* 0x000fe200078e02ff */
[-C--:B------:R-:W-:Y:S01]  /*3bd0*/  LEA.HI.X.SX32 R5, R14, R7.reuse, 0x1, P1 ;  /* 0x000000070e057211 */ /* 0x080fe200008f0eff */
[----:B------:R-:W-:Y:S01]  /*3be0*/  IMAD R14, R11, 0x2, R13 ;  /* 0x000000020b0e7824 */ /* 0x000fe200078e020d */
[-C--:B------:R-:W-:Y:S01]  /*3bf0*/  LEA.HI.X.SX32 R3, R18, R7.reuse, 0x1, P2 ;  /* 0x0000000712037211 */ /* 0x080fe200010f0eff */
[C---:B------:R-:W-:Y:S01]  /*3c00*/  IMAD R139, R21.reuse, 0x23, RZ ;  /* 0x00000023158b7824 */ /* 0x040fe200078e02ff */
[CC--:B--2---:R-:W-:Y:S01]  /*3c10*/  LEA R22, P0, R8.reuse, R12.reuse, 0x1 ;  /* 0x0000000c08167211 */ /* 0x0c4fe200078008ff */
[----:B------:R0:W-:Y:S01]  /*3c20*/  STL.64 [R1+0x4a8], R4 ;  /* 0x0004a80401007387 */ /* 0x0001e20000100a00 */
[----:B------:R-:W-:Y:S02]  /*3c30*/  IMAD R140, R21, 0x47, RZ ;  /* 0x00000047158c7824 */ /* 0x000fe400078e02ff */
[----:B------:R-:W-:Y:S01]  /*3c40*/  LEA.HI.X.SX32 R23, R8, R7, 0x1, P0 ;  /* 0x0000000708177211 */ /* 0x000fe200000f0eff */
[----:B------:R1:W-:Y:S01]  /*3c50*/  STL.64 [R1+0x4a0], R2 ;  /* 0x0004a00201007387 */ /* 0x0003e20000100a00 */
[----:B------:R-:W-:Y:S01]  /*3c60*/  LEA R18, P0, R9, R12, 0x1 ;  /* 0x0000000c09127211 */ /* 0x000fe200078008ff */
[----:B------:R-:W-:-:S02]  /*3c70*/  IMAD R35, R21, 0x12, RZ ;  /* 0x0000001215237824 */ /* 0x000fc400078e02ff */
[----:B------:R2:W-:Y:S01]  /*3c80*/  STL.64 [R1+0x498], R22 ;  /* 0x0004981601007387 */ /* 0x0005e20000100a00 */
[-C--:B------:R-:W-:Y:S01]  /*3c90*/  LEA.HI.X.SX32 R19, R9, R7.reuse, 0x1, P0 ;  /* 0x0000000709137211 */ /* 0x080fe200000f0eff */
[----:B------:R-:W-:Y:S01]  /*3ca0*/  IMAD R142, R21, 0x9, RZ ;  /* 0x00000009158e7824 */ /* 0x000fe200078e02ff */
[-C--:B0-----:R-:W-:Y:S01]  /*3cb0*/  LEA R4, P1, R15, R12.reuse, 0x1 ;  /* 0x0000000c0f047211 */ /* 0x081fe200078208ff */
[C---:B------:R-:W-:Y:S02]  /*3cc0*/  IMAD R36, R21.reuse, 0x24, RZ ;  /* 0x0000002415247824 */ /* 0x040fe400078e02ff */
[----:B------:R-:W-:Y:S01]  /*3cd0*/  IMAD R37, R21, 0x48, RZ ;  /* 0x0000004815257824 */ /* 0x000fe200078e02ff */
[----:B-1----:R-:W-:Y:S01]  /*3ce0*/  LEA R2, P2, R17, R12, 0x1 ;  /* 0x0000000c11027211 */ /* 0x002fe200078408ff */
[----:B------:R-:W-:Y:S01]  /*3cf0*/  IMAD R137, R21, 0x90, RZ ;  /* 0x0000009015897824 */ /* 0x000fe200078e02ff */
[-C--:B------:R-:W-:Y:S01]  /*3d00*/  LEA.HI.X.SX32 R5, R15, R7.reuse, 0x1, P1 ;  /* 0x000000070f057211 */ /* 0x080fe200008f0eff */
[----:B------:R-:W-:Y:S01]  /*3d10*/  IMAD R15, R11, 0x2, R14 ;  /* 0x000000020b0f7824 */ /* 0x000fe200078e020e */
[----:B------:R-:W-:Y:S01]  /*3d20*/  LEA.HI.X.SX32 R3, R17, R7, 0x1, P2 ;  /* 0x0000000711037211 */ /* 0x000fe200010f0eff */
[----:B------:R-:W-:Y:S01]  /*3d30*/  IMAD R141, R21, 0x92, RZ ;  /* 0x00000092158d7824 */ /* 0x000fe200078e02ff */
[----:B--2---:R-:W-:Y:S01]  /*3d40*/  SHF.R.U32.HI R22, RZ, 0x3, R112 ;  /* 0x00000003ff167819 */ /* 0x004fe20000011670 */
[----:B------:R0:W-:Y:S01]  /*3d50*/  STL.64 [R1+0x490], R4 ;  /* 0x0004900401007387 */ /* 0x0001e20000100a00 */
[----:B------:R-:W-:Y:S01]  /*3d60*/  IMAD R8, R11, 0x2, R15 ;  /* 0x000000020b087824 */ /* 0x000fe200078e020f */
[----:B------:R-:W-:Y:S01]  /*3d70*/  LOP3.LUT R23, R29, 0x8, RZ, 0xfc, !PT ;  /* 0x000000081d177812 */ /* 0x000fe200078efcff */
[C---:B------:R-:W-:Y:S01]  /*3d80*/  IMAD R38, R21.reuse, 0x4a, RZ ;  /* 0x0000004a15267824 */ /* 0x040fe200078e02ff */
[----:B------:R1:W-:Y:S01]  /*3d90*/  STL.64 [R1+0x488], R2 ;  /* 0x0004880201007387 */ /* 0x0003e20000100a00 */
[----:B------:R-:W-:Y:S01]  /*3da0*/  LOP3.LUT R22, R22, 0x1c, RZ, 0xc0, !PT ;  /* 0x0000001c16167812 */ /* 0x000fe200078ec0ff */
[----:B------:R-:W-:Y:S01]  /*3db0*/  IMAD R146, R21, 0x49, RZ ;  /* 0x0000004915927824 */ /* 0x000fe200078e02ff */
[----:B------:R-:W-:Y:S01]  /*3dc0*/  LEA R9, R11, R8, 0x1 ;  /* 0x000000080b097211 */ /* 0x000fe200078e08ff */
[----:B------:R2:W-:Y:S01]  /*3dd0*/  STL.64 [R1+0x480], R18 ;  /* 0x0004801201007387 */ /* 0x0005e20000100a00 */
[----:B------:R-:W-:Y:S01]  /*3de0*/  IMAD R147, R21, 0x25, RZ ;  /* 0x0000002515937824 */ /* 0x000fe200078e02ff */
[----:B------:R-:W-:Y:S01]  /*3df0*/  SHF.L.U32 R23, R23, 0x5, RZ ;  /* 0x0000000517177819 */ /* 0x000fe200000006ff */
        /* <DEDUP_REMOVED lines=9> */
[----:B------:R-:W-:Y:S01]  /*3e90*/  IMAD R149, R21, 0x4b, RZ ;  /* 0x0000004b15957824 */ /* 0x000fe200078e02ff */
[----:B--2---:R-:W-:Y:S01]  /*3ea0*/  LEA R18, P0, R13, R12, 0x1 ;  /* 0x0000000c0d127211 */ /* 0x004fe200078008ff */
[----:B------:R0:W-:Y:S01]  /*3eb0*/  STL.64 [R1+0x478], R4 ;  /* 0x0004780401007387 */ /* 0x0001e20000100a00 */
[----:B------:R-:W-:Y:S02]  /*3ec0*/  IMAD R11, R11, 0x2, R10 ;  /* 0x000000020b0b7824 */ /* 0x000fe400078e020a */
[----:B------:R-:W-:Y:S01]  /*3ed0*/  LEA.HI.X.SX32 R19, R13, R7, 0x1, P0 ;  /* 0x000000070d137211 */ /* 0x000fe200000f0eff */
[----:B------:R1:W-:Y:S01]  /*3ee0*/  STL.64 [R1+0x470], R2 ;  /* 0x0004700201007387 */ /* 0x0003e20000100a00 */
[----:B------:R-:W-:-:S02]  /*3ef0*/  IMAD R151, R21, 0x13, RZ ;  /* 0x0000001315977824 */ /* 0x000fc400078e02ff */
[C---:B------:R-:W-:Y:S01]  /*3f00*/  IMAD R145, R21.reuse, 0x98, RZ ;  /* 0x0000009815917824 */ /* 0x040fe200078e02ff */
[----:B------:R2:W-:Y:S01]  /*3f10*/  STL.64 [R1+0x468], R18 ;  /* 0x0004681201007387 */ /* 0x0005e20000100a00 */
[C---:B------:R-:W-:Y:S02]  /*3f20*/  IMAD R41, R21.reuse, 0x4e, RZ ;  /* 0x0000004e15297824 */ /* 0x040fe400078e02ff */
[C---:B------:R-:W-:Y:S01]  /*3f30*/  IMAD R157, R21.reuse, 0x27, RZ ;  /* 0x00000027159d7824 */ /* 0x040fe200078e02ff */
[CC--:B0-----:R-:W-:Y:S01]  /*3f40*/  LEA R4, P1, R14.reuse, R12.reuse, 0x1 ;  /* 0x0000000c0e047211 */ /* 0x0c1fe200078208ff */
[C---:B------:R-:W-:Y:S02]  /*3f50*/  IMAD R148, R21.reuse, 0x9a, RZ ;  /* 0x0000009a15947824 */ /* 0x040fe400078e02ff */
[----:B------:R-:W-:Y:S01]  /*3f60*/  IMAD R150, R21, 0x9c, RZ ;  /* 0x0000009c15967824 */ /* 0x000fe200078e02ff */
[-C--:B-1----:R-:W-:Y:S01]  /*3f70*/  LEA R2, P2, R15, R12.reuse, 0x1 ;  /* 0x0000000c0f027211 */ /* 0x082fe200078408ff */
[C---:B------:R-:W-:Y:S01]  /*3f80*/  IMAD R152, R21.reuse, 0x9e, RZ ;  /* 0x0000009e15987824 */ /* 0x040fe200078e02ff */
[-C--:B------:R-:W-:Y:S01]  /*3f90*/  LEA.HI.X.SX32 R5, R14, R7.reuse, 0x1, P1 ;  /* 0x000000070e057211 */ /* 0x080fe200008f0eff */
[----:B------:R-:W-:Y:S01]  /*3fa0*/  IMAD R42, R21, 0xa, RZ ;  /* 0x0000000a152a7824 */ /* 0x000fe200078e02ff */
[-C--:B------:R-:W-:Y:S01]  /*3fb0*/  LEA.HI.X.SX32 R3, R15, R7.reuse, 0x1, P2 ;  /* 0x000000070f037211 */ /* 0x080fe200010f0eff */
[----:B------:R-:W-:Y:S01]  /*3fc0*/  IMAD R156, R21, 0x4d, RZ ;  /* 0x0000004d159c7824 */ /* 0x000fe200078e02ff */
[CC--:B--2---:R-:W-:Y:S01]  /*3fd0*/  LEA R18, P0, R8.reuse, R12.reuse, 0x1 ;  /* 0x0000000c08127211 */ /* 0x0c4fe200078008ff */
[----:B------:R0:W-:Y:S01]  /*3fe0*/  STL.64 [R1+0x460], R4 ;  /* 0x0004600401007387 */ /* 0x0001e20000100a00 */
[-C--:B------:R-:W-:Y:S01]  /*3ff0*/  LEA R16, P1, R9, R12.reuse, 0x1 ;  /* 0x0000000c09107211 */ /* 0x080fe200078208ff */
[----:B------:R-:W-:Y:S01]  /*4000*/  IMAD R158, R21, 0x4f, RZ ;  /* 0x0000004f159e7824 */ /* 0x000fe200078e02ff */
[-C--:B------:R-:W-:Y:S01]  /*4010*/  LEA.HI.X.SX32 R19, R8, R7.reuse, 0x1, P0 ;  /* 0x0000000708137211 */ /* 0x080fe200000f0eff */
[----:B------:R1:W-:Y:S01]  /*4020*/  STL.64 [R1+0x458], R2 ;  /* 0x0004580201007387 */ /* 0x0003e20000100a00 */
[----:B------:R-:W-:Y:S01]  /*4030*/  LEA.HI.X.SX32 R17, R9, R7, 0x1, P1 ;  /* 0x0000000709117211 */ /* 0x000fe200008f0eff */
[----:B------:R-:W-:Y:S01]  /*4040*/  IMAD R159, R21, 0x5, RZ ;  /* 0x00000005159f7824 */ /* 0x000fe200078e02ff */
[----:B------:R-:W-:Y:S01]  /*4050*/  ISETP.NE.U32.AND P1, PT, R33, RZ, PT ;  /* 0x000000ff2100720c */ /* 0x000fe20003f25070 */
[----:B------:R2:W-:Y:S01]  /*4060*/  STL.64 [R1+0x450], R18 ;  /* 0x0004501201007387 */ /* 0x0005e20000100a00 */
[----:B------:R-:W-:Y:S01]  /*4070*/  IMAD R43, R21, 0x14, RZ ;  /* 0x00000014152b7824 */ /* 0x000fe200078e02ff */
[----:B------:R-:W-:Y:S01]  /*4080*/  LOP3.LUT P0, RZ, R113, 0x7, RZ, 0xc0, !PT ;  /* 0x0000000771ff7812 */ /* 0x000fe2000780c0ff */
[C---:B------:R-:W-:Y:S01]  /*4090*/  IMAD R44, R21.reuse, 0x28, RZ ;  /* 0x00000028152c7824 */ /* 0x040fe200078e02ff */
[----:B0-----:R-:W-:Y:S01]  /*40a0*/  LEA R4, P2, R10, R12, 0x1 ;  /* 0x0000000c0a047211 */ /* 0x001fe200078408ff */
[----:B------:R0:W-:Y:S01]  /*40b0*/  STL.64 [R1+0x448], R16 ;  /* 0x0004481001007387 */ /* 0x0001e20000100a00 */
[----:B------:R-:W-:-:S02]  /*40c0*/  IMAD R45, R21, 0x50, RZ ;  /* 0x00000050152d7824 */ /* 0x000fc400078e02ff */
[----:B------:R-:W-:Y:S01]  /*40d0*/  IMAD R153, R21, 0xa0, RZ ;  /* 0x000000a015997824 */ /* 0x000fe200078e02ff */
[----:B-1----:R-:W-:Y:S01]  /*40e0*/  LEA R2, P3, R11, R12, 0x1 ;  /* 0x0000000c0b027211 */ /* 0x002fe200078608ff */
[C---:B------:R-:W-:Y:S01]  /*40f0*/  IMAD R160, R21.reuse, 0xa2, RZ ;  /* 0x000000a215a07824 */ /* 0x040fe200078e02ff */
[-C--:B------:R-:W-:Y:S01]  /*4100*/  LEA.HI.X.SX32 R5, R10, R7.reuse, 0x1, P2 ;  /* 0x000000070a057211 */ /* 0x080fe200010f0eff */
[----:B------:R-:W-:Y:S01]  /*4110*/  IMAD R46, R21, 0x52, RZ ;  /* 0x00000052152e7824 */ /* 0x000fe200078e02ff */
[----:B------:R-:W-:Y:S01]  /*4120*/  LEA.HI.X.SX32 R3, R11, R7, 0x1, P3 ;  /* 0x000000070b037211 */ /* 0x000fe200018f0eff */
[----:B------:R-:W-:Y:S01]  /*4130*/  IMAD.MOV.U32 R7, RZ, RZ, -0x800000 ;  /* 0xff800000ff077424 */ /* 0x000fe200078e00ff */
[C-C-:B--2---:R-:W-:Y:S01]  /*4140*/  LOP3.LUT R18, R20.reuse, 0x28, R29.reuse, 0xfe, !PT ;  /* 0x0000002814127812 */ /* 0x144fe200078efe1d */
[----:B------:R1:W-:Y:S01]  /*4150*/  STL.64 [R1+0x440], R4 ;  /* 0x0004400401007387 */ /* 0x0003e20000100a00 */
[----:B0-----:R-:W-:Y:S01]  /*4160*/  IMAD.SHL.U32 R17, R33, 0x2, RZ ;  /* 0x0000000221117824 */ /* 0x001fe200078e00ff */
[----:B------:R-:W-:Y:S01]  /*4170*/  LOP3.LUT R19, R20, 0x30, R29, 0xfe, !PT ;  /* 0x0000003014137812 */ /* 0x000fe200078efe1d */
[C---:B------:R-:W-:Y:S01]  /*4180*/  IMAD R33, R21.reuse, 0x44, RZ ;  /* 0x0000004415217824 */ /* 0x040fe200078e02ff */
[----:B------:R0:W-:Y:S01]  /*4190*/  STL.64 [R1+0x438], R2 ;  /* 0x0004380201007387 */ /* 0x0001e20000100a00 */
[----:B------:R-:W-:-:S02]  /*41a0*/  IMAD R161, R21, 0xa4, RZ ;  /* 0x000000a415a17824 */ /* 0x000fc400078e02ff */
[C---:B------:R-:W-:Y:S01]  /*41b0*/  IMAD R164, R21.reuse, 0x51, RZ ;  /* 0x0000005115a47824 */ /* 0x040fe200078e02ff */
[----:B------:R2:W-:Y:S01]  /*41c0*/  STL.64 [R1+0x8a0], R6 ;  /* 0x0008a00601007387 */ /* 0x0005e20000100a00 */
[C---:B------:R-:W-:Y:S02]  /*41d0*/  IMAD R165, R21.reuse, 0x29, RZ ;  /* 0x0000002915a57824 */ /* 0x040fe400078e02ff */
[C---:B------:R-:W-:Y:S01]  /*41e0*/  IMAD R162, R21.reuse, 0xa6, RZ ;  /* 0x000000a615a27824 */ /* 0x040fe200078e02ff */
[C---:B-1----:R-:W-:Y:S01]  /*41f0*/  LOP3.LUT R4, R0.reuse, 0x30, RZ, 0x3c, !PT ;  /* 0x0000003000047812 */ /* 0x042fe200078e3cff */
[C---:B------:R-:W-:Y:S01]  /*4200*/  IMAD R47, R21.reuse, 0x2a, RZ ;  /* 0x0000002a152f7824 */ /* 0x040fe200078e02ff */
[C---:B------:R-:W-:Y:S01]  /*4210*/  LOP3.LUT R4, R0.reuse, 0x60, RZ, 0x3c, !PT ;  /* 0x0000006000047812 */ /* 0x040fe200078e3cff */
[----:B------:R-:W-:Y:S01]  /*4220*/  IMAD.MOV.U32 R4, RZ, RZ, 0x3f800000 ;  /* 0x3f800000ff047424 */ /* 0x000fe200078e00ff */
[C---:B0-----:R-:W-:Y:S01]  /*4230*/  LOP3.LUT R2, R0.reuse, 0x20, RZ, 0x3c, !PT ;  /* 0x0000002000027812 */ /* 0x041fe200078e3cff */
[C---:B------:R-:W-:Y:S01]  /*4240*/  IMAD R84, R21.reuse, 0x54, RZ ;  /* 0x0000005415547824 */ /* 0x040fe200078e02ff */
[C---:B------:R-:W-:Y:S01]  /*4250*/  LOP3.LUT R2, R0.reuse, 0x50, RZ, 0x3c, !PT ;  /* 0x0000005000027812 */ /* 0x040fe200078e3cff */
[----:B------:R-:W-:Y:S01]  /*4260*/  IMAD.MOV.U32 R2, RZ, RZ, 0x3f800000 ;  /* 0x3f800000ff027424 */ /* 0x000fe200078e00ff */
[C---:B------:R-:W-:Y:S01]  /*4270*/  LOP3.LUT R3, R0.reuse, 0x10, RZ, 0x3c, !PT ;  /* 0x0000001000037812 */ /* 0x040fe200078e3cff */
[C---:B------:R-:W-:Y:S01]  /*4280*/  IMAD R167, R21.reuse, 0x53, RZ ;  /* 0x0000005315a77824 */ /* 0x040fe200078e02ff */
[C---:B------:R-:W-:Y:S01]  /*4290*/  LOP3.LUT R3, R0.reuse, 0x40, RZ, 0x3c, !PT ;  /* 0x0000004000037812 */ /* 0x040fe200078e3cff */
[C---:B------:R-:W-:Y:S01]  /*42a0*/  IMAD R163, R21.reuse, 0xa8, RZ ;  /* 0x000000a815a37824 */ /* 0x040fe200078e02ff */
[----:B------:R-:W-:Y:S01]  /*42b0*/  LOP3.LUT R3, R0, 0x70, RZ, 0x3c, !PT ;  /* 0x0000007000037812 */ /* 0x000fe200078e3cff */
[----:B------:R-:W-:Y:S01]  /*42c0*/  STL [R1+0x1c], R2 ;  /* 0x00001c0201007387 */ /* 0x000fe20000100800 */
[----:B------:R-:W-:Y:S01]  /*42d0*/  MOV R3, 0x3f800000 ;  /* 0x3f80000000037802 */ /* 0x000fe20000000f00 */
[C---:B------:R-:W-:Y:S01]  /*42e0*/  IMAD R169, R21.reuse, 0x15, RZ ;  /* 0x0000001515a97824 */ /* 0x040fe200078e02ff */
[-C--:B--2---:R-:W-:Y:S01]  /*42f0*/  IADD3 R6, P5, R126, R154.reuse, RZ ;  /* 0x0000009a7e067210 */ /* 0x084fe20007fbe0ff */
[----:B------:R-:W-:Y:S01]  /*4300*/  STL [R1+0x18], R2 ;  /* 0x0000180201007387 */ /* 0x000fe20000100800 */
[----:B------:R-:W-:Y:S01]  /*4310*/  IADD3 R126, P2, R128, R154, RZ ;  /* 0x0000009a807e7210 */ /* 0x000fe20007f5e0ff */
[C---:B------:R-:W-:Y:S01]  /*4320*/  IMAD R166, R21.reuse, 0xaa, RZ ;  /* 0x000000aa15a67824 */ /* 0x040fe200078e02ff */
[----:B------:R-:W-:Y:S01]  /*4330*/  LEA.HI.X.SX32 R7, R130, R155, 0x1, P5 ;  /* 0x0000009b82077211 */ /* 0x000fe200028f0eff */
[----:B------:R-:W-:Y:S01]  /*4340*/  STL [R1+0x14], R4 ;  /* 0x0000140401007387 */ /* 0x000fe20000100800 */
[----:B------:R-:W-:-:S02]  /*4350*/  IMAD R85, R21, 0x56, RZ ;  /* 0x0000005615557824 */ /* 0x000fc400078e02ff */
[C---:B------:R-:W-:Y:S01]  /*4360*/  IMAD R168, R21.reuse, 0xac, RZ ;  /* 0x000000ac15a87824 */ /* 0x040fe200078e02ff */
[----:B------:R-:W-:Y:S01]  /*4370*/  STL [R1+0x10], R3 ;  /* 0x0000100301007387 */ /* 0x000fe20000100800 */
[C---:B------:R-:W-:Y:S02]  /*4380*/  IMAD R170, R21.reuse, 0xae, RZ ;  /* 0x000000ae15aa7824 */ /* 0x040fe400078e02ff */
[C---:B------:R-:W-:Y:S01]  /*4390*/  IMAD R172, R21.reuse, 0x55, RZ ;  /* 0x0000005515ac7824 */ /* 0x040fe200078e02ff */
[----:B------:R-:W-:Y:S01]  /*43a0*/  STL [R1+0xc], R2 ;  /* 0x00000c0201007387 */ /* 0x000fe20000100800 */
[C---:B------:R-:W-:Y:S02]  /*43b0*/  IMAD R173, R21.reuse, 0x2b, RZ ;  /* 0x0000002b15ad7824 */ /* 0x040fe400078e02ff */
[C---:B------:R-:W-:Y:S01]  /*43c0*/  IMAD R174, R21.reuse, 0x57, RZ ;  /* 0x0000005715ae7824 */ /* 0x040fe200078e02ff */
[----:B------:R0:W-:Y:S01]  /*43d0*/  STL [R1+0x8], R4 ;  /* 0x0000080401007387 */ /* 0x0001e20000100800 */
[----:B------:R-:W-:-:S02]  /*43e0*/  IMAD R86, R21, 0x16, RZ ;  /* 0x0000001615567824 */ /* 0x000fc400078e02ff */
[C---:B------:R-:W-:Y:S01]  /*43f0*/  IMAD R87, R21.reuse, 0x2c, RZ ;  /* 0x0000002c15577824 */ /* 0x040fe200078e02ff */
[----:B------:R1:W-:Y:S01]  /*4400*/  STL [R1+0x4], R3 ;  /* 0x0000040301007387 */ /* 0x0003e20000100800 */
[C---:B------:R-:W-:Y:S02]  /*4410*/  IMAD R88, R21.reuse, 0x58, RZ ;  /* 0x0000005815587824 */ /* 0x040fe400078e02ff */
[C---:B------:R-:W-:Y:S01]  /*4420*/  IMAD R176, R21.reuse, 0xb, RZ ;  /* 0x0000000b15b07824 */ /* 0x040fe200078e02ff */
[----:B------:R2:W-:Y:S01]  /*4430*/  STL [R1], R2 ;  /* 0x0000000201007387 */ /* 0x0005e20000100800 */
[C---:B------:R-:W-:Y:S01]  /*4440*/  IMAD R171, R21.reuse, 0xb0, RZ ;  /* 0x000000b015ab7824 */ /* 0x040fe200078e02ff */
[C-C-:B0-----:R-:W-:Y:S01]  /*4450*/  LOP3.LUT R4, R20.reuse, 0x8, R29.reuse, 0xfe, !PT ;  /* 0x0000000814047812 */ /* 0x141fe200078efe1d */
[----:B------:R-:W-:Y:S01]  /*4460*/  IMAD R175, R21, 0xb2, RZ ;  /* 0x000000b215af7824 */ /* 0x000fe200078e02ff */
[----:B------:R-:W-:Y:S01]  /*4470*/  IADD3 R128, P5, R129, R154, RZ ;  /* 0x0000009a81807210 */ /* 0x000fe20007fbe0ff */
[----:B------:R0:W-:Y:S01]  /*4480*/  STL.64 [R1+0x230], R6 ;  /* 0x0002300601007387 */ /* 0x0001e20000100a00 */
[----:B-1----:R-:W-:Y:S01]  /*4490*/  LOP3.LUT R3, R20, 0x10, R29, 0xfe, !PT ;  /* 0x0000001014037812 */ /* 0x002fe200078efe1d */
[----:B------:R-:W-:-:S02]  /*44a0*/  IMAD R89, R21, 0x5a, RZ ;  /* 0x0000005a15597824 */ /* 0x000fc400078e02ff */
[----:B------:R-:W-:Y:S01]  /*44b0*/  IMAD R177, R21, 0xb4, RZ ;  /* 0x000000b415b17824 */ /* 0x000fe200078e02ff */
[----:B--2---:R-:W-:Y:S01]  /*44c0*/  LEA.HI R2, R31, R17, RZ, 0x1e ;  /* 0x000000111f027211 */ /* 0x004fe200078ff0ff */
[----:B------:R-:W-:Y:S01]  /*44d0*/  IMAD R31, R21, 0x42, RZ ;  /* 0x00000042151f7824 */ /* 0x000fe200078e02ff */
[----:B------:R-:W-:Y:S01]  /*44e0*/  LOP3.LUT R2, R29, R20, RZ, 0xfc, !PT ;  /* 0x000000141d027212 */ /* 0x000fe200078efcff */
[----:B------:R-:W-:Y:S01]  /*44f0*/  IMAD R180, R21, 0x59, RZ ;  /* 0x0000005915b47824 */ /* 0x000fe200078e02ff */
[C-C-:B------:R-:W-:Y:S01]  /*4500*/  LOP3.LUT R2, R20.reuse, 0x18, R29.reuse, 0xfe, !PT ;  /* 0x0000001814027812 */ /* 0x140fe200078efe1d */
[----:B------:R-:W-:Y:S01]  /*4510*/  IMAD.IADD R2, R93, 0x1, R22 ;  /* 0x000000015d027824 */ /* 0x000fe200078e0216 */
[-C--:B------:R-:W-:Y:S01]  /*4520*/  IADD3 R4, P4, R31, R154.reuse, RZ ;  /* 0x0000009a1f047210 */ /* 0x080fe20007f9e0ff */
[----:B0-----:R-:W2:Y:S01]  /*4530*/  LDL.LU.64 R6, [R1+0x8a0] ;  /* 0x0008a00001067983 */ /* 0x001ea20000300a00 */
[----:B------:R-:W-:Y:S01]  /*4540*/  IADD3 R2, P3, R127, R154, RZ ;  /* 0x0000009a7f027210 */ /* 0x000fe20007f7e0ff */
[----:B------:R-:W-:Y:S01]  /*4550*/  IMAD R181, R21, 0x2d, RZ ;  /* 0x0000002d15b57824 */ /* 0x000fe200078e02ff */
[-C--:B------:R-:W-:Y:S01]  /*4560*/  LEA.HI.X.SX32 R5, R131, R155.reuse, 0x1, P4 ;  /* 0x0000009b83057211 */ /* 0x080fe200020f0eff */
[----:B------:R-:W-:Y:S01]  /*4570*/  IMAD R178, R21, 0xb6, RZ ;  /* 0x000000b615b27824 */ /* 0x000fe200078e02ff */
[-C--:B------:R-:W-:Y:S01]  /*4580*/  LEA.HI.X.SX32 R3, R31, R155.reuse, 0x1, P3 ;  /* 0x0000009b1f037211 */ /* 0x080fe200018f0eff */
[----:B------:R-:W-:Y:S01]  /*4590*/  IMAD.MOV.U32 R130, RZ, RZ, R128 ;  /* 0x000000ffff827224 */ /* 0x000fe200078e0080 */
[----:B------:R-:W-:Y:S01]  /*45a0*/  LOP3.LUT R17, R20, 0x20, R29, 0xfe, !PT ;  /* 0x0000002014117812 */ /* 0x000fe200078efe1d */
[----:B------:R0:W-:Y:S01]  /*45b0*/  STL.64 [R1+0x330], R4 ;  /* 0x0003300401007387 */ /* 0x0001e20000100a00 */
[----:B------:R-:W-:Y:S01]  /*45c0*/  LEA.HI.X.SX32 R127, R133, R155, 0x1, P2 ;  /* 0x0000009b857f7211 */ /* 0x000fe200010f0eff */
[C---:B------:R-:W-:Y:S01]  /*45d0*/  IMAD R90, R21.reuse, 0x2e, RZ ;  /* 0x0000002e155a7824 */ /* 0x040fe200078e02ff */
[----:B------:R-:W-:Y:S01]  /*45e0*/  MOV R131, R129 ;  /* 0x0000008100837202 */ /* 0x000fe20000000f00 */
[----:B------:R-:W-:-:S02]  /*45f0*/  IMAD R91, R21, 0x5c, RZ ;  /* 0x0000005c155b7824 */ /* 0x000fc400078e02ff */
[C---:B------:R-:W-:Y:S02]  /*4600*/  IMAD R183, R21.reuse, 0x5b, RZ ;  /* 0x0000005b15b77824 */ /* 0x040fe400078e02ff */
[C---:B------:R-:W-:Y:S02]  /*4610*/  IMAD R185, R21.reuse, 0x17, RZ ;  /* 0x0000001715b97824 */ /* 0x040fe400078e02ff */
[C---:B------:R-:W-:Y:S02]  /*4620*/  IMAD R179, R21.reuse, 0xb8, RZ ;  /* 0x000000b815b37824 */ /* 0x040fe400078e02ff */
[C---:B------:R-:W-:Y:S01]  /*4630*/  IMAD R182, R21.reuse, 0xba, RZ ;  /* 0x000000ba15b67824 */ /* 0x040fe200078e02ff */
[----:B0-----:R-:W3:Y:S01]  /*4640*/  LDL.LU.64 R4, [R1+0x898] ;  /* 0x0008980001047983 */ /* 0x001ee20000300a00 */
[C---:B------:R-:W-:Y:S01]  /*4650*/  IMAD R92, R21.reuse, 0x5e, RZ ;  /* 0x0000005e155c7824 */ /* 0x040fe200078e02ff */
[----:B------:R-:W-:Y:S01]  /*4660*/  LOP3.LUT R20, R20, 0x38, R29, 0xfe, !PT ;  /* 0x0000003814147812 */ /* 0x000fe200078efe1d */
[----:B------:R-:W-:Y:S01]  /*4670*/  IMAD R184, R21, 0xbc, RZ ;  /* 0x000000bc15b87824 */ /* 0x000fe200078e02ff */
[----:B------:R0:W-:Y:S01]  /*4680*/  STL [R1+0x218], R128 ;  /* 0x0002188001007387 */ /* 0x0001e20000100800 */
[----:B------:R-:W-:Y:S01]  /*4690*/  LEA.HI.X.SX32 R131, R33, R155, 0x1, P5 ;  /* 0x0000009b21837211 */ /* 0x000fe200028f0eff */
[----:B------:R-:W-:Y:S01]  /*46a0*/  IMAD R188, R21, 0x5d, RZ ;  /* 0x0000005d15bc7824 */ /* 0x000fe200078e02ff */
[----:B------:R-:W-:Y:S01]  /*46b0*/  LOP3.LUT R29, R29, 0x38, RZ, 0xfc, !PT ;  /* 0x000000381d1d7812 */ /* 0x000fe200078efcff */
[----:B------:R1:W-:Y:S01]  /*46c0*/  STL.64 [R1+0x228], R2 ;  /* 0x0002280201007387 */ /* 0x0003e20000100a00 */
[----:B------:R-:W-:-:S02]  /*46d0*/  IMAD R189, R21, 0x2f, RZ ;  /* 0x0000002f15bd7824 */ /* 0x000fc400078e02ff */
[C---:B------:R-:W-:Y:S02]  /*46e0*/  IMAD R186, R21.reuse, 0xbe, RZ ;  /* 0x000000be15ba7824 */ /* 0x040fe400078e02ff */
[C---:B------:R-:W-:Y:S01]  /*46f0*/  IMAD R94, R21.reuse, 0x6, RZ ;  /* 0x00000006155e7824 */ /* 0x040fe200078e02ff */
[-C--:B0-----:R-:W-:Y:S01]  /*4700*/  IADD3 R128, P4, R32, R154.reuse, RZ ;  /* 0x0000009a20807210 */ /* 0x081fe20007f9e0ff */
[C---:B------:R-:W-:Y:S01]  /*4710*/  IMAD R95, R21.reuse, 0xc, RZ ;  /* 0x0000000c155f7824 */ /* 0x040fe200078e02ff */
[-C--:B------:R-:W-:Y:S01]  /*4720*/  IADD3 R130, P5, R136, R154.reuse, RZ ;  /* 0x0000009a88827210 */ /* 0x080fe20007fbe0ff */
[C---:B------:R-:W-:Y:S02]  /*4730*/  IMAD R190, R21.reuse, 0x5f, RZ ;  /* 0x0000005f15be7824 */ /* 0x040fe400078e02ff */
[----:B------:R-:W-:Y:S01]  /*4740*/  IMAD R191, R21, 0x3, RZ ;  /* 0x0000000315bf7824 */ /* 0x000fe200078e02ff */
[----:B-1----:R-:W4:Y:S01]  /*4750*/  LDL.LU R3, [R1+0x890] ;  /* 0x0008900001037983 */ /* 0x002f220000300800 */
[----:B------:R-:W-:Y:S01]  /*4760*/  IADD3 R2, P3, R33, R154, RZ ;  /* 0x0000009a21027210 */ /* 0x000fe20007f7e0ff */
[----:B------:R-:W-:Y:S01]  /*4770*/  IMAD R96, R21, 0x18, RZ ;  /* 0x0000001815607824 */ /* 0x000fe200078e02ff */
[----:B------:R-:W-:Y:S01]  /*4780*/  LEA.HI.X.SX32 R129, R135, R155, 0x1, P4 ;  /* 0x0000009b87817211 */ /* 0x000fe200020f0eff */
[----:B------:R0:W-:Y:S01]  /*4790*/  STL.64 [R1+0x220], R126 ;  /* 0x0002207e01007387 */ /* 0x0001e20000100a00 */
[----:B------:R-:W-:-:S02]  /*47a0*/  IMAD R97, R21, 0x30, RZ ;  /* 0x0000003015617824 */ /* 0x000fc400078e02ff */
[C---:B------:R-:W-:Y:S01]  /*47b0*/  IMAD R98, R21.reuse, 0x60, RZ ;  /* 0x0000006015627824 */ /* 0x040fe200078e02ff */
[----:B------:R1:W-:Y:S01]  /*47c0*/  STL [R1+0x328], R2 ;  /* 0x0003280201007387 */ /* 0x0003e20000100800 */
[C---:B------:R-:W-:Y:S02]  /*47d0*/  IMAD R187, R21.reuse, 0xc0, RZ ;  /* 0x000000c015bb7824 */ /* 0x040fe400078e02ff */
[C---:B------:R-:W-:Y:S02]  /*47e0*/  IMAD R192, R21.reuse, 0xc2, RZ ;  /* 0x000000c215c07824 */ /* 0x040fe400078e02ff */
[C---:B------:R-:W-:Y:S02]  /*47f0*/  IMAD R99, R21.reuse, 0x62, RZ ;  /* 0x0000006215637824 */ /* 0x040fe400078e02ff */
[----:B------:R-:W-:Y:S01]  /*4800*/  IMAD R193, R21, 0xc4, RZ ;  /* 0x000000c415c17824 */ /* 0x000fe200078e02ff */
[----:B0-----:R-:W-:Y:S01]  /*4810*/  IADD3 R126, P2, R132, R154, RZ ;  /* 0x0000009a847e7210 */ /* 0x001fe20007f5e0ff */
[----:B------:R-:W-:-:S02]  /*4820*/  IMAD.MOV.U32 R132, RZ, RZ, R2 ;  /* 0x000000ffff847224 */ /* 0x000fc400078e0002 */
[C---:B------:R-:W-:Y:S01]  /*4830*/  IMAD R196, R21.reuse, 0x61, RZ ;  /* 0x0000006115c47824 */ /* 0x040fe200078e02ff */
[----:B------:R-:W-:Y:S01]  /*4840*/  LEA.HI.X.SX32 R127, R138, R155, 0x1, P2 ;  /* 0x0000009b8a7f7211 */ /* 0x000fe200010f0eff */
[C---:B------:R-:W-:Y:S02]  /*4850*/  IMAD R197, R21.reuse, 0x31, RZ ;  /* 0x0000003115c57824 */ /* 0x040fe400078e02ff */
[C---:B------:R-:W-:Y:S02]  /*4860*/  IMAD R194, R21.reuse, 0xc6, RZ ;  /* 0x000000c615c27824 */ /* 0x040fe400078e02ff */
[C---:B------:R-:W-:Y:S02]  /*4870*/  IMAD R100, R21.reuse, 0x32, RZ ;  /* 0x0000003215647824 */ /* 0x040fe400078e02ff */
[C---:B------:R-:W-:Y:S02]  /*4880*/  IMAD R101, R21.reuse, 0x64, RZ ;  /* 0x0000006415657824 */ /* 0x040fe400078e02ff */
[----:B------:R-:W-:-:S02]  /*4890*/  IMAD R199, R21, 0x63, RZ ;  /* 0x0000006315c77824 */ /* 0x000fc400078e02ff */
[C---:B------:R-:W-:Y:S02]  /*48a0*/  IMAD R195, R21.reuse, 0xc8, RZ ;  /* 0x000000c815c37824 */ /* 0x040fe400078e02ff */
        /* <DEDUP_REMOVED lines=75> */
[C---:B------:R-:W-:Y:S02]  /*4d60*/  IMAD.SHL.U32 R125, R21.reuse, 0x2, RZ ;  /* 0x00000002157d7824 */ /* 0x040fe400078e00ff */
[C---:B------:R-:W-:Y:S01]  /*4d70*/  IMAD.SHL.U32 R252, R21.reuse, 0x4, RZ ;  /* 0x0000000415fc7824 */ /* 0x040fe200078e00ff */
[----:B------:R-:W-:Y:S01]  /*4d80*/  IADD3 R24, R22, R24, RZ ;  /* 0x0000001816187210 */ /* 0x000fe20007ffe0ff */
[----:B------:R-:W-:Y:S01]  /*4d90*/  IMAD R113, R21, 0x70, RZ ;  /* 0x0000007015717824 */ /* 0x000fe200078e02ff */
[----:B------:R-:W0:Y:S01]  /*4da0*/  S2R R93, SR_TID.X ;  /* 0x00000000005d7919 */ /* 0x000e220000002100 */
[----:B------:R-:W-:Y:S01]  /*4db0*/  IMAD.SHL.U32 R28, R28, 0x20, RZ ;  /* 0x000000201c1c7824 */ /* 0x000fe200078e00ff */
[----:B------:R-:W-:Y:S01]  /*4dc0*/  CS2R R8, SRZ ;  /* 0x0000000000087805 */ /* 0x000fe2000001ff00 */
[----:B------:R-:W-:Y:S01]  /*4dd0*/  IMAD.SHL.U32 R29, R29, 0x20, RZ ;  /* 0x000000201d1d7824 */ /* 0x000fe200078e00ff */
[----:B------:R-:W-:Y:S01]  /*4de0*/  MOV R10, 0xff800000 ;  /* 0xff800000000a7802 */ /* 0x000fe20000000f00 */
[----:B------:R-:W-:Y:S01]  /*4df0*/  IMAD.MOV.U32 R11, RZ, RZ, -0x800000 ;  /* 0xff800000ff0b7424 */ /* 0x000fe200078e00ff */
[----:B------:R-:W-:Y:S01]  /*4e00*/  MOV R14, 0xff800000 ;  /* 0xff800000000e7802 */ /* 0x000fe20000000f00 */
[----:B------:R-:W-:-:S02]  /*4e10*/  IMAD.MOV.U32 R12, RZ, RZ, -0x800000 ;  /* 0xff800000ff0c7424 */ /* 0x000fc400078e00ff */
[----:B------:R-:W-:Y:S02]  /*4e20*/  IMAD.MOV.U32 R13, RZ, RZ, -0x800000 ;  /* 0xff800000ff0d7424 */ /* 0x000fe400078e00ff */
[----:B------:R-:W-:Y:S02]  /*4e30*/  IMAD.MOV.U32 R15, RZ, RZ, -0x800000 ;  /* 0xff800000ff0f7424 */ /* 0x000fe400078e00ff */
[----:B------:R-:W-:Y:S02]  /*4e40*/  IMAD.MOV.U32 R16, RZ, RZ, -0x800000 ;  /* 0xff800000ff107424 */ /* 0x000fe400078e00ff */
[----:B----4-:R-:W-:Y:S01]  /*4e50*/  IMAD.MOV.U32 R133, RZ, RZ, R3 ;  /* 0x000000ffff857224 */ /* 0x010fe200078e0003 */
[----:B------:R-:W-:Y:S01]  /*4e60*/  LEA.HI.X.SX32 R133, R32, R155, 0x1, P3 ;  /* 0x0000009b20857211 */ /* 0x000fe200018f0eff */
[----:B-1----:R-:W4:Y:S01]  /*4e70*/  LDL.LU.64 R2, [R1+0x888] ;  /* 0x0008880001027983 */ /* 0x002f220000300a00 */
[----:B------:R-:W-:-:S03]  /*4e80*/  IADD3 R132, P3, R34, R154, RZ ;  /* 0x0000009a22847210 */ /* 0x000fc60007f7e0ff */
[----:B------:R1:W-:Y:S04]  /*4e90*/  STL.64 [R1+0x3b0], R128 ;  /* 0x0003b08001007387 */ /* 0x0003e80000100a00 */
[----:B------:R5:W-:Y:S01]  /*4ea0*/  STL [R1+0x32c], R133 ;  /* 0x00032c8501007387 */ /* 0x000be20000100800 */
[----:B-1----:R-:W-:-:S03]  /*4eb0*/  IADD3 R128, P4, R134, R154, RZ ;  /* 0x0000009a86807210 */ /* 0x002fc60007f9e0ff */
[----:B------:R1:W-:Y:S01]  /*4ec0*/  STL [R1+0x21c], R131 ;  /* 0x00021c8301007387 */ /* 0x0003e20000100800 */
[-C--:B-----5:R-:W-:Y:S02]  /*4ed0*/  LEA.HI.X.SX32 R133, R139, R155.reuse, 0x1, P3 ;  /* 0x0000009b8b857211 */ /* 0x0a0fe400018f0eff */
[-C--:B------:R-:W-:Y:S02]  /*4ee0*/  LEA.HI.X.SX32 R129, R34, R155.reuse, 0x1, P4 ;  /* 0x0000009b22817211 */ /* 0x080fe400020f0eff */
[----:B------:R-:W-:Y:S01]  /*4ef0*/  IADD3 R32, P3, R35, R154, RZ ;  /* 0x0000009a23207210 */ /* 0x000fe20007f7e0ff */
[----:B------:R5:W-:Y:S01]  /*4f00*/  STL.64 [R1+0x210], R126 ;  /* 0x0002107e01007387 */ /* 0x000be20000100a00 */
[----:B-1----:R-:W-:-:S03]  /*4f10*/  LEA.HI.X.SX32 R131, R140, R155, 0x1, P5 ;  /* 0x0000009b8c837211 */ /* 0x002fc600028f0eff */
[----:B------:R1:W-:Y:S01]  /*4f20*/  STL.64 [R1+0x208], R128 ;  /* 0x0002088001007387 */ /* 0x0003e20000100a00 */
[----:B------:R-:W-:-:S03]  /*4f30*/  LEA.HI.X.SX32 R33, R142, R155, 0x1, P3 ;  /* 0x0000009b8e217211 */ /* 0x000fc600018f0eff */
[----:B------:R-:W-:Y:S04]  /*4f40*/  STL.64 [R1+0x320], R132 ;  /* 0x0003208401007387 */ /* 0x000fe80000100a00 */
[----:B------:R0:W-:Y:S01]  /*4f50*/  STL.64 [R1+0x200], R130 ;  /* 0x0002008201007387 */ /* 0x0001e20000100a00 */
[-C--:B-----5:R-:W-:Y:S02]  /*4f60*/  IADD3 R126, P2, R137, R154.reuse, RZ ;  /* 0x0000009a897e7210 */ /* 0x0a0fe40007f5e0ff */
[----:B-1----:R-:W-:Y:S01]  /*4f70*/  IADD3 R128, P4, R36, R154, RZ ;  /* 0x0000009a24807210 */ /* 0x002fe20007f9e0ff */
[----:B------:R1:W-:Y:S01]  /*4f80*/  STL.64 [R1+0x3f0], R32 ;  /* 0x0003f02001007387 */ /* 0x0003e20000100a00 */
[-C--:B------:R-:W-:Y:S02]  /*4f90*/  LEA.HI.X.SX32 R127, R37, R155.reuse, 0x1, P2 ;  /* 0x0000009b257f7211 */ /* 0x080fe400010f0eff */
[----:B------:R-:W-:-:S02]  /*4fa0*/  LEA.HI.X.SX32 R129, R35, R155, 0x1, P4 ;  /* 0x0000009b23817211 */ /* 0x000fc400020f0eff */
[----:B0-----:R-:W-:-:S04]  /*4fb0*/  IADD3 R130, P5, R37, R154, RZ ;  /* 0x0000009a25827210 */ /* 0x001fc80007fbe0ff */
[-C--:B------:R-:W-:Y:S02]  /*4fc0*/  LEA.HI.X.SX32 R131, R36, R155.reuse, 0x1, P5 ;  /* 0x0000009b24837211 */ /* 0x080fe400028f0eff */
[-C--:B-1----:R-:W-:Y:S02]  /*4fd0*/  IADD3 R32, P3, R141, R154.reuse, RZ ;  /* 0x0000009a8d207210 */ /* 0x082fe40007f7e0ff */
[-C--:B------:R-:W-:Y:S01]  /*4fe0*/  IADD3 R34, P5, R38, R154.reuse, RZ ;  /* 0x0000009a26227210 */ /* 0x080fe20007fbe0ff */
[----:B------:R0:W-:Y:S01]  /*4ff0*/  STL.64 [R1+0x3a8], R128 ;  /* 0x0003a88001007387 */ /* 0x0001e20000100a00 */
[-C--:B------:R-:W-:Y:S02]  /*5000*/  LEA.HI.X.SX32 R33, R146, R155.reuse, 0x1, P3 ;  /* 0x0000009b92217211 */ /* 0x080fe400018f0eff */
[----:B------:R-:W-:Y:S01]  /*5010*/  LEA.HI.X.SX32 R35, R147, R155, 0x1, P5 ;  /* 0x0000009b93237211 */ /* 0x000fe200028f0eff */
[----:B------:R1:W-:Y:S01]  /*5020*/  STL.64 [R1+0x1f8], R126 ;  /* 0x0001f87e01007387 */ /* 0x0003e20000100a00 */
[----:B------:R-:W-:-:S03]  /*5030*/  IADD3 R36, P5, R39, R154, RZ ;  /* 0x0000009a27247210 */ /* 0x000fc60007fbe0ff */
[----:B------:R-:W-:Y:S01]  /*5040*/  STL.64 [R1+0x318], R130 ;  /* 0x0003188201007387 */ /* 0x000fe20000100a00 */
[----:B0-----:R-:W-:-:S03]  /*5050*/  IADD3 R128, P4, R143, R154, RZ ;  /* 0x0000009a8f807210 */ /* 0x001fc60007f9e0ff */
[----:B------:R-:W-:Y:S01]  /*5060*/  STL.64 [R1+0x1f0], R32 ;  /* 0x0001f02001007387 */ /* 0x000fe20000100a00 */
[----:B-1----:R-:W-:-:S03]  /*5070*/  IADD3 R126, P2, R144, R154, RZ ;  /* 0x0000009a907e7210 */ /* 0x002fc60007f5e0ff */
[----:B------:R0:W-:Y:S01]  /*5080*/  STL.64 [R1+0x310], R34 ;  /* 0x0003102201007387 */ /* 0x0001e20000100a00 */
[-C--:B------:R-:W-:Y:S02]  /*5090*/  LEA.HI.X.SX32 R129, R38, R155.reuse, 0x1, P4 ;  /* 0x0000009b26817211 */ /* 0x080fe400020f0eff */
[-C--:B------:R-:W-:Y:S02]  /*50a0*/  LEA.HI.X.SX32 R127, R149, R155.reuse, 0x1, P2 ;  /* 0x0000009b957f7211 */ /* 0x080fe400010f0eff */
[-C--:B------:R-:W-:Y:S02]  /*50b0*/  LEA.HI.X.SX32 R37, R151, R155.reuse, 0x1, P5 ;  /* 0x0000009b97257211 */ /* 0x080fe400028f0eff */
[-C--:B0-----:R-:W-:Y:S01]  /*50c0*/  IADD3 R34, P4, R40, R154.reuse, RZ ;  /* 0x0000009a28227210 */ /* 0x081fe20007f9e0ff */
[----:B------:R0:W-:Y:S03]  /*50d0*/  STL.64 [R1+0x1e0], R126 ;  /* 0x0001e07e01007387 */ /* 0x0001e60000100a00 */
[----:B------:R-:W-:Y:S01]  /*50e0*/  LEA.HI.X.SX32 R35, R39, R155, 0x1, P4 ;  /* 0x0000009b27237211 */ /* 0x000fe200020f0eff */
[----:B------:R-:W-:Y:S01]  /*50f0*/  STL.64 [R1+0x1e8], R128 ;  /* 0x0001e88001007387 */ /* 0x000fe20000100a00 */
[----:B------:R-:W-:-:S03]  /*5100*/  IADD3 R32, P3, R145, R154, RZ ;  /* 0x0000009a91207210 */ /* 0x000fc60007f7e0ff */
[----:B------:R-:W-:Y:S04]  /*5110*/  STL.64 [R1+0x3a0], R36 ;  /* 0x0003a02401007387 */ /* 0x000fe80000100a00 */
[----:B------:R1:W-:Y:S01]  /*5120*/  STL.64 [R1+0x308], R34 ;  /* 0x0003082201007387 */ /* 0x0003e20000100a00 */
[----:B------:R-:W-:Y:S02]  /*5130*/  LEA.HI.X.SX32 R33, R40, R155, 0x1, P3 ;  /* 0x0000009b28217211 */ /* 0x000fe400018f0eff */
[-C--:B0-----:R-:W-:Y:S02]  /*5140*/  IADD3 R126, P2, R148, R154.reuse, RZ ;  /* 0x0000009a947e7210 */ /* 0x081fe40007f5e0ff */
[----:B-1----:R-:W-:-:S04]  /*5150*/  IADD3 R34, P4, R41, R154, RZ ;  /* 0x0000009a29227210 */ /* 0x002fc80007f9e0ff */
[----:B------:R-:W-:Y:S01]  /*5160*/  LEA.HI.X.SX32 R35, R157, R155, 0x1, P4 ;  /* 0x0000009b9d237211 */ /* 0x000fe200020f0eff */
[----:B------:R0:W-:Y:S01]  /*5170*/  STL.64 [R1+0x1d8], R32 ;  /* 0x0001d82001007387 */ /* 0x0001e20000100a00 */
[----:B------:R-:W-:-:S03]  /*5180*/  IADD3 R36, P5, R150, R154, RZ ;  /* 0x0000009a96247210 */ /* 0x000fc60007fbe0ff */
[----:B------:R1:W-:Y:S01]  /*5190*/  STL.64 [R1+0x300], R34 ;  /* 0x0003002201007387 */ /* 0x0003e20000100a00 */
[-C--:B------:R-:W-:Y:S02]  /*51a0*/  LEA.HI.X.SX32 R127, R156, R155.reuse, 0x1, P2 ;  /* 0x0000009b9c7f7211 */ /* 0x080fe400010f0eff */
[-C--:B------:R-:W-:Y:S02]  /*51b0*/  LEA.HI.X.SX32 R37, R41, R155.reuse, 0x1, P5 ;  /* 0x0000009b29257211 */ /* 0x080fe400028f0eff */
[-C--:B0-----:R-:W-:Y:S02]  /*51c0*/  IADD3 R32, P3, R152, R154.reuse, RZ ;  /* 0x0000009a98207210 */ /* 0x081fe40007f7e0ff */
[-C--:B-1----:R-:W-:Y:S02]  /*51d0*/  IADD3 R34, P4, R42, R154.reuse, RZ ;  /* 0x0000009a2a227210 */ /* 0x082fe40007f9e0ff */
[-C--:B------:R-:W-:Y:S02]  /*51e0*/  LEA.HI.X.SX32 R33, R158, R155.reuse, 0x1, P3 ;  /* 0x0000009b9e217211 */ /* 0x080fe400018f0eff */
[----:B------:R-:W-:Y:S01]  /*51f0*/  LEA.HI.X.SX32 R35, R159, R155, 0x1, P4 ;  /* 0x0000009b9f237211 */ /* 0x000fe200020f0eff */
[----:B------:R-:W-:Y:S04]  /*5200*/  STL.64 [R1+0x1d0], R126 ;  /* 0x0001d07e01007387 */ /* 0x000fe80000100a00 */
[----:B------:R0:W-:Y:S04]  /*5210*/  STL.64 [R1+0x1c8], R36 ;  /* 0x0001c82401007387 */ /* 0x0001e80000100a00 */
[----:B------:R1:W-:Y:S04]  /*5220*/  STL.64 [R1+0x1c0], R32 ;  /* 0x0001c02001007387 */ /* 0x0003e80000100a00 */
[----:B------:R5:W-:Y:S01]  /*5230*/  STL.64 [R1+0x410], R34 ;  /* 0x0004102201007387 */ /* 0x000be20000100a00 */
[----:B0-----:R-:W-:-:S02]  /*5240*/  IADD3 R36, P5, R43, R154, RZ ;  /* 0x0000009a2b247210 */ /* 0x001fc40007fbe0ff */
[-C--:B-1----:R-:W-:Y:S02]  /*5250*/  IADD3 R32, P3, R44, R154.reuse, RZ ;  /* 0x0000009a2c207210 */ /* 0x082fe40007f7e0ff */
[-C--:B------:R-:W-:Y:S02]  /*5260*/  LEA.HI.X.SX32 R37, R42, R155.reuse, 0x1, P5 ;  /* 0x0000009b2a257211 */ /* 0x080fe400028f0eff */
[-C--:B-----5:R-:W-:Y:S02]  /*5270*/  IADD3 R34, P4, R45, R154.reuse, RZ ;  /* 0x0000009a2d227210 */ /* 0x0a0fe40007f9e0ff */
[-C--:B------:R-:W-:Y:S02]  /*5280*/  LEA.HI.X.SX32 R33, R43, R155.reuse, 0x1, P3 ;  /* 0x0000009b2b217211 */ /* 0x080fe400018f0eff */
[----:B------:R-:W-:Y:S01]  /*5290*/  LEA.HI.X.SX32 R35, R44, R155, 0x1, P4 ;  /* 0x0000009b2c237211 */ /* 0x000fe200020f0eff */
[----:B------:R0:W-:Y:S01]  /*52a0*/  STL.64 [R1+0x3e8], R36 ;  /* 0x0003e82401007387 */ /* 0x0001e20000100a00 */
[----:B------:R-:W-:-:S03]  /*52b0*/  IADD3 R38, P2, R153, R154, RZ ;  /* 0x0000009a99267210 */ /* 0x000fc60007f5e0ff */
[----:B------:R1:W-:Y:S01]  /*52c0*/  STL.64 [R1+0x398], R32 ;  /* 0x0003982001007387 */ /* 0x0003e20000100a00 */
[----:B------:R-:W-:-:S03]  /*52d0*/  LEA.HI.X.SX32 R39, R45, R155, 0x1, P2 ;  /* 0x0000009b2d277211 */ /* 0x000fc600010f0eff */
[----:B------:R5:W-:Y:S01]  /*52e0*/  STL.64 [R1+0x2f8], R34 ;  /* 0x0002f82201007387 */ /* 0x000be20000100a00 */
[-C--:B0-----:R-:W-:Y:S02]  /*52f0*/  IADD3 R36, P5, R160, R154.reuse, RZ ;  /* 0x0000009aa0247210 */ /* 0x081fe40007fbe0ff */
[-C--:B-1----:R-:W-:Y:S02]  /*5300*/  IADD3 R32, P3, R161, R154.reuse, RZ ;  /* 0x0000009aa1207210 */ /* 0x082fe40007f7e0ff */
[-C--:B-----5:R-:W-:Y:S02]  /*5310*/  IADD3 R34, P4, R46, R154.reuse, RZ ;  /* 0x0000009a2e227210 */ /* 0x0a0fe40007f9e0ff */
[-C--:B------:R-:W-:Y:S02]  /*5320*/  LEA.HI.X.SX32 R37, R164, R155.reuse, 0x1, P5 ;  /* 0x0000009ba4257211 */ /* 0x080fe400028f0eff */
[-C--:B------:R-:W-:Y:S02]  /*5330*/  LEA.HI.X.SX32 R35, R165, R155.reuse, 0x1, P4 ;  /* 0x0000009ba5237211 */ /* 0x080fe400020f0eff */
[----:B------:R-:W-:Y:S01]  /*5340*/  LEA.HI.X.SX32 R33, R46, R155, 0x1, P3 ;  /* 0x0000009b2e217211 */ /* 0x000fe200018f0eff */
[----:B------:R0:W-:Y:S04]  /*5350*/  STL.64 [R1+0x1b8], R38 ;  /* 0x0001b82601007387 */ /* 0x0001e80000100a00 */
[----:B------:R1:W-:Y:S04]  /*5360*/  STL.64 [R1+0x1b0], R36 ;  /* 0x0001b02401007387 */ /* 0x0003e80000100a00 */
[----:B------:R5:W-:Y:S01]  /*5370*/  STL.64 [R1+0x2f0], R34 ;  /* 0x0002f02201007387 */ /* 0x000be20000100a00 */
[----:B0-----:R-:W-:-:S03]  /*5380*/  IADD3 R38, P2, R162, R154, RZ ;  /* 0x0000009aa2267210 */ /* 0x001fc60007f5e0ff */
[----:B------:R0:W-:Y:S01]  /*5390*/  STL.64 [R1+0x1a8], R32 ;  /* 0x0001a82001007387 */ /* 0x0001e20000100a00 */
[-C--:B-1----:R-:W-:Y:S02]  /*53a0*/  IADD3 R36, P5, R163, R154.reuse, RZ ;  /* 0x0000009aa3247210 */ /* 0x082fe40007fbe0ff */
[-C--:B-----5:R-:W-:Y:S02]  /*53b0*/  IADD3 R34, P4, R47, R154.reuse, RZ ;  /* 0x0000009a2f227210 */ /* 0x0a0fe40007f9e0ff */
[-C--:B------:R-:W-:Y:S02]  /*53c0*/  LEA.HI.X.SX32 R39, R167, R155.reuse, 0x1, P2 ;  /* 0x0000009ba7277211 */ /* 0x080fe400010f0eff */
[C---:B0-----:R-:W-:Y:S02]  /*53d0*/  IADD3 R32, P3, R84.reuse, R154, RZ ;  /* 0x0000009a54207210 */ /* 0x041fe40007f7e0ff */
[-C--:B------:R-:W-:Y:S02]  /*53e0*/  LEA.HI.X.SX32 R35, R169, R155.reuse, 0x1, P4 ;  /* 0x0000009ba9237211 */ /* 0x080fe400020f0eff */
[-C--:B------:R-:W-:Y:S01]  /*53f0*/  LEA.HI.X.SX32 R33, R47, R155.reuse, 0x1, P3 ;  /* 0x0000009b2f217211 */ /* 0x080fe200018f0eff */
[----:B------:R0:W-:Y:S01]  /*5400*/  STL.64 [R1+0x1a0], R38 ;  /* 0x0001a02601007387 */ /* 0x0001e20000100a00 */
[----:B------:R-:W-:-:S03]  /*5410*/  LEA.HI.X.SX32 R37, R84, R155, 0x1, P5 ;  /* 0x0000009b54257211 */ /* 0x000fc600028f0eff */
[----:B------:R1:W-:Y:S04]  /*5420*/  STL.64 [R1+0x390], R34 ;  /* 0x0003902201007387 */ /* 0x0003e80000100a00 */
[----:B------:R5:W-:Y:S01]  /*5430*/  STL.64 [R1+0x2e8], R32 ;  /* 0x0002e82001007387 */ /* 0x000be20000100a00 */
[----:B0-----:R-:W-:-:S03]  /*5440*/  IADD3 R38, P2, R166, R154, RZ ;  /* 0x0000009aa6267210 */ /* 0x001fc60007f5e0ff */
[----:B------:R0:W-:Y:S01]  /*5450*/  STL.64 [R1+0x198], R36 ;  /* 0x0001982401007387 */ /* 0x0001e20000100a00 */
[-C--:B-1----:R-:W-:Y:S02]  /*5460*/  IADD3 R34, P4, R168, R154.reuse, RZ ;  /* 0x0000009aa8227210 */ /* 0x082fe40007f9e0ff */
[-C--:B-----5:R-:W-:Y:S02]  /*5470*/  IADD3 R32, P3, R85, R154.reuse, RZ ;  /* 0x0000009a55207210 */ /* 0x0a0fe40007f7e0ff */
[-C--:B------:R-:W-:Y:S02]  /*5480*/  LEA.HI.X.SX32 R39, R172, R155.reuse, 0x1, P2 ;  /* 0x0000009bac277211 */ /* 0x080fe400010f0eff */
[----:B0-----:R-:W-:Y:S02]  /*5490*/  IADD3 R36, P5, R170, R154, RZ ;  /* 0x0000009aaa247210 */ /* 0x001fe40007fbe0ff */
[-C--:B------:R-:W-:Y:S02]  /*54a0*/  LEA.HI.X.SX32 R33, R173, R155.reuse, 0x1, P3 ;  /* 0x0000009bad217211 */ /* 0x080fe400018f0eff */
[----:B------:R-:W-:-:S02]  /*54b0*/  LEA.HI.X.SX32 R35, R85, R155, 0x1, P4 ;  /* 0x0000009b55237211 */ /* 0x000fc400020f0eff */
[----:B------:R-:W-:Y:S01]  /*54c0*/  LEA.HI.X.SX32 R37, R174, R155, 0x1, P5 ;  /* 0x0000009bae257211 */ /* 0x000fe200028f0eff */
[----:B------:R-:W-:Y:S04]  /*54d0*/  STL.64 [R1+0x178], R38 ;  /* 0x0001782601007387 */ /* 0x000fe80000100a00 */
[----:B------:R0:W-:Y:S04]  /*54e0*/  STL.64 [R1+0x2e0], R32 ;  /* 0x0002e02001007387 */ /* 0x0001e80000100a00 */
[----:B------:R1:W-:Y:S04]  /*54f0*/  STL.64 [R1+0x170], R34 ;  /* 0x0001702201007387 */ /* 0x0003e80000100a00 */
[----:B------:R5:W-:Y:S01]  /*5500*/  STL.64 [R1+0x168], R36 ;  /* 0x0001682401007387 */ /* 0x000be20000100a00 */
[----:B0-----:R-:W-:-:S02]  /*5510*/  IADD3 R32, P3, R86, R154, RZ ;  /* 0x0000009a56207210 */ /* 0x001fc40007f7e0ff */
[CC--:B-1----:R-:W-:Y:S02]  /*5520*/  IADD3 R34, P4, R87.reuse, R154.reuse, RZ ;  /* 0x0000009a57227210 */ /* 0x0c2fe40007f9e0ff */
        /* <DEDUP_REMOVED lines=16> */
[----:B------:R-:W-:Y:S04]  /*5630*/  STL.64 [R1+0x158], R32 ;  /* 0x0001582001007387 */ /* 0x000fe80000100a00 */
[----:B------:R1:W-:Y:S01]  /*5640*/  STL.64 [R1+0x2d0], R36 ;  /* 0x0002d02401007387 */ /* 0x0003e20000100a00 */
[----:B0-----:R-:W-:-:S03]  /*5650*/  IADD3 R38, P2, R178, R154, RZ ;  /* 0x0000009ab2267210 */ /* 0x001fc60007f5e0ff */
[----:B------:R0:W-:Y:S01]  /*5660*/  STL.64 [R1+0x150], R34 ;  /* 0x0001502201007387 */ /* 0x0001e20000100a00 */
[-C--:B------:R-:W-:Y:S02]  /*5670*/  LEA.HI.X.SX32 R39, R183, R155.reuse, 0x1, P2 ;  /* 0x0000009bb7277211 */ /* 0x080fe400010f0eff */
[CC--:B-1----:R-:W-:Y:S02]  /*5680*/  IADD3 R36, P5, R90.reuse, R154.reuse, RZ ;  /* 0x0000009a5a247210 */ /* 0x0c2fe40007fbe0ff */
[-C--:B0-----:R-:W-:Y:S02]  /*5690*/  IADD3 R34, P4, R91, R154.reuse, RZ ;  /* 0x0000009a5b227210 */ /* 0x081fe40007f9e0ff */
        /* <DEDUP_REMOVED lines=49> */
[CC--:B-----5:R-:W-:Y:S02]  /*59b0*/  IADD3 R36, P5, R100.reuse, R154.reuse, RZ ;  /* 0x0000009a64247210 */ /* 0x0e0fe40007fbe0ff */
[-C--:B------:R-:W-:Y:S02]  /*59c0*/  LEA.HI.X.SX32 R39, R199, R155.reuse, 0x1, P2 ;  /* 0x0000009bc7277211 */ /* 0x080fe400010f0eff */
[----:B0-----:R-:W-:Y:S02]  /*59d0*/  IADD3 R34, P4, R101, R154, RZ ;  /* 0x0000009a65227210 */ /* 0x001fe40007f9e0ff */
        /* <DEDUP_REMOVED lines=42> */
[-C--:B-1----:R-:W-:Y:S02]  /*5c80*/  IADD3 R32, P3, R107, R154.reuse, RZ ;  /* 0x0000009a6b207210 */ /* 0x082fe40007f7e0ff */
[-C--:B0-----:R-:W-:Y:S02]  /*5c90*/  IADD3 R36, P5, R108, R154.reuse, RZ ;  /* 0x0000009a6c247210 */ /* 0x081fe40007fbe0ff */
[-C--:B------:R-:W-:Y:S02]  /*5ca0*/  LEA.HI.X.SX32 R33, R217, R155.reuse, 0x1, P3 ;  /* 0x0000009bd9217211 */ /* 0x080fe400018f0eff */
[----:B------:R-:W-:Y:S01]  /*5cb0*/  LEA.HI.X.SX32 R37, R107, R155, 0x1, P5 ;  /* 0x0000009b6b257211 */ /* 0x000fe200028f0eff */
[----:B------:R0:W-:Y:S01]  /*5cc0*/  STL.64 [R1+0xc8], R38 ;  /* 0x0000c82601007387 */ /* 0x0001e20000100a00 */
[----:B------:R-:W-:-:S03]  /*5cd0*/  IADD3 R34, P4, R211, R154, RZ ;  /* 0x0000009ad3227210 */ /* 0x000fc60007f9e0ff */
[----:B------:R-:W-:Y:S01]  /*5ce0*/  STL.64 [R1+0x360], R32 ;  /* 0x0003602001007387 */ /* 0x000fe20000100a00 */
[----:B------:R-:W-:-:S03]  /*5cf0*/  LEA.HI.X.SX32 R35, R108, R155, 0x1, P4 ;  /* 0x0000009b6c237211 */ /* 0x000fc600020f0eff */
[----:B------:R1:W-:Y:S01]  /*5d00*/  STL.64 [R1+0x288], R36 ;  /* 0x0002882401007387 */ /* 0x0003e20000100a00 */
[----:B0-----:R-:W-:-:S04]  /*5d10*/  IADD3 R38, P2, R214, R154, RZ ;  /* 0x0000009ad6267210 */ /* 0x001fc80007f5e0ff */
[-C--:B------:R-:W-:Y:S02]  /*5d20*/  LEA.HI.X.SX32 R39, R220, R155.reuse, 0x1, P2 ;  /* 0x0000009bdc277211 */ /* 0x080fe400010f0eff */
[-C--:B-1----:R-:W-:Y:S01]  /*5d30*/  IADD3 R36, P5, R109, R154.reuse, RZ ;  /* 0x0000009a6d247210 */ /* 0x082fe20007fbe0ff */
[----:B------:R0:W-:Y:S03]  /*5d40*/  STL.64 [R1+0xc0], R34 ;  /* 0x0000c02201007387 */ /* 0x0001e60000100a00 */
[----:B------:R-:W-:Y:S01]  /*5d50*/  LEA.HI.X.SX32 R37, R221, R155, 0x1, P5 ;  /* 0x0000009bdd257211 */ /* 0x000fe200028f0eff */
[----:B------:R-:W-:Y:S01]  /*5d60*/  STL.64 [R1+0xb8], R38 ;  /* 0x0000b82601007387 */ /* 0x000fe20000100a00 */
[----:B------:R-:W-:-:S03]  /*5d70*/  IADD3 R32, P3, R216, R154, RZ ;  /* 0x0000009ad8207210 */ /* 0x000fc60007f7e0ff */
[----:B------:R1:W-:Y:S01]  /*5d80*/  STL.64 [R1+0x280], R36 ;  /* 0x0002802401007387 */ /* 0x0003e20000100a00 */
[----:B------:R-:W-:Y:S02]  /*5d90*/  LEA.HI.X.SX32 R33, R109, R155, 0x1, P3 ;  /* 0x0000009b6d217211 */ /* 0x000fe400018f0eff */
[----:B0-----:R-:W-:-:S04]  /*5da0*/  IADD3 R34, P4, R218, R154, RZ ;  /* 0x0000009ada227210 */ /* 0x001fc80007f9e0ff */
[-C--:B------:R-:W-:Y:S02]  /*5db0*/  LEA.HI.X.SX32 R35, R222, R155.reuse, 0x1, P4 ;  /* 0x0000009bde237211 */ /* 0x080fe400020f0eff */
[-C--:B-1----:R-:W-:Y:S01]  /*5dc0*/  IADD3 R36, P5, R110, R154.reuse, RZ ;  /* 0x0000009a6e247210 */ /* 0x082fe20007fbe0ff */
[----:B------:R0:W-:Y:S03]  /*5dd0*/  STL.64 [R1+0xb0], R32 ;  /* 0x0000b02001007387 */ /* 0x0001e60000100a00 */
[----:B------:R-:W-:Y:S01]  /*5de0*/  LEA.HI.X.SX32 R37, R223, R155, 0x1, P5 ;  /* 0x0000009bdf257211 */ /* 0x000fe200028f0eff */
        /* <DEDUP_REMOVED lines=81> */
[----:B-----5:R-:W-:Y:S02]  /*6300*/  IADD3 R36, P5, R124, R154, RZ ;  /* 0x0000009a7c247210 */ /* 0x020fe40007fbe0ff */
[-C--:B------:R-:W-:Y:S02]  /*6310*/  LEA.HI.X.SX32 R39, R250, R155.reuse, 0x1, P2 ;  /* 0x0000009bfa277211 */ /* 0x080fe400010f0eff */
[-C--:B------:R-:W-:Y:S01]  /*6320*/  LEA.HI.X.SX32 R37, R251, R155.reuse, 0x1, P5 ;  /* 0x0000009bfb257211 */ /* 0x080fe200028f0eff */
[----:B------:R0:W-:Y:S01]  /*6330*/  STL.64 [R1+0x40], R34 ;  /* 0x0000402201007387 */ /* 0x0001e20000100a00 */
[----:B------:R-:W-:-:S03]  /*6340*/  LEA.HI.X.SX32 R33, R124, R155, 0x1, P3 ;  /* 0x0000009b7c217211 */ /* 0x000fc600018f0eff */
[----:B------:R1:W-:Y:S01]  /*6350*/  STL.64 [R1+0x38], R38 ;  /* 0x0000382601007387 */ /* 0x0003e20000100a00 */
[----:B------:R-:W-:-:S03]  /*6360*/  IMAD.SHL.U32 R127, R21, 0x8, RZ ;  /* 0x00000008157f7824 */ /* 0x000fc600078e00ff */
[----:B------:R5:W-:Y:S01]  /*6370*/  STL.64 [R1+0x240], R36 ;  /* 0x0002402401007387 */ /* 0x000be20000100a00 */
[----:B0-----:R-:W-:-:S03]  /*6380*/  IADD3 R34, P4, R125, R154, RZ ;  /* 0x0000009a7d227210 */ /* 0x001fc60007f9e0ff */
[----:B------:R0:W-:Y:S01]  /*6390*/  STL.64 [R1+0x30], R32 ;  /* 0x0000302001007387 */ /* 0x0001e20000100a00 */
[CC--:B-1----:R-:W-:Y:S02]  /*63a0*/  LEA R38, P2, R21.reuse, R154.reuse, 0x2 ;  /* 0x0000009a15267211 */ /* 0x0c2fe400078410ff */
[-C--:B-----5:R-:W-:Y:S02]  /*63b0*/  LEA R36, P5, R21, R154.reuse, 0x3 ;  /* 0x0000009a15247211 */ /* 0x0a0fe400078a18ff */
[-C--:B------:R-:W-:Y:S02]  /*63c0*/  LEA.HI.X.SX32 R39, R125, R155.reuse, 0x1, P2 ;  /* 0x0000009b7d277211 */ /* 0x080fe400010f0eff */
[C---:B0-----:R-:W-:Y:S02]  /*63d0*/  LEA R32, P3, R21.reuse, R154, 0x4 ;  /* 0x0000009a15207211 */ /* 0x041fe400078620ff */
[-C--:B------:R-:W-:Y:S02]  /*63e0*/  LEA.HI.X.SX32 R37, R252, R155.reuse, 0x1, P5 ;  /* 0x0000009bfc257211 */ /* 0x080fe400028f0eff */
[CC--:B------:R-:W-:Y:S01]  /*63f0*/  LEA.HI.X.SX32 R35, R21.reuse, R155.reuse, 0x1, P4 ;  /* 0x0000009b15237211 */ /* 0x0c0fe200020f0eff */
[----:B------:R-:W-:Y:S01]  /*6400*/  IMAD R126, R21, 0xfe, RZ ;  /* 0x000000fe157e7824 */ /* 0x000fe200078e02ff */
[----:B------:R-:W-:Y:S01]  /*6410*/  LEA.HI.X.SX32 R33, R127, R155, 0x1, P3 ;  /* 0x0000009b7f217211 */ /* 0x000fe200018f0eff */
[----:B------:R0:W-:Y:S01]  /*6420*/  STL.64 [R1+0x428], R38 ;  /* 0x0004282601007387 */ /* 0x0001e20000100a00 */
[----:B------:R-:W-:-:S03]  /*6430*/  IMAD.MOV.U32 R128, RZ, RZ, c[0x0][0x1a4] ;  /* 0x00006900ff807624 */ /* 0x000fc600078e00ff */
[----:B------:R1:W-:Y:S01]  /*6440*/  STL.64 [R1+0x418], R36 ;  /* 0x0004182401007387 */ /* 0x0003e20000100a00 */
[----:B------:R-:W-:-:S03]  /*6450*/  IMAD.MOV.U32 R127, RZ, RZ, c[0x0][0x1a4] ;  /* 0x00006900ff7f7624 */ /* 0x000fc600078e00ff */
[----:B------:R5:W-:Y:S01]  /*6460*/  STL.64 [R1+0x430], R34 ;  /* 0x0004302201007387 */ /* 0x000be20000100a00 */
[----:B0-----:R-:W-:-:S03]  /*6470*/  LEA R38, P2, R21, R154, 0x5 ;  /* 0x0000009a15267211 */ /* 0x001fc600078428ff */
[----:B------:R0:W-:Y:S01]  /*6480*/  STL.64 [R1+0x3f8], R32 ;  /* 0x0003f82001007387 */ /* 0x0001e20000100a00 */
[CC--:B-1----:R-:W-:Y:S02]  /*6490*/  LEA R36, P5, R21.reuse, R154.reuse, 0x6 ;  /* 0x0000009a15247211 */ /* 0x0c2fe400078a30ff */
[-C--:B-----5:R-:W-:Y:S02]  /*64a0*/  LEA R34, P4, R21, R154.reuse, 0x7 ;  /* 0x0000009a15227211 */ /* 0x0a0fe400078838ff */
[----:B------:R-:W-:Y:S02]  /*64b0*/  LOP3.LUT R21, R30, 0x10, R93, 0x78, !PT ;  /* 0x000000101e157812 */ /* 0x000fe400078e785d */
[----:B------:R-:W-:Y:S02]  /*64c0*/  MOV R93, c[0x0][0x1a4] ;  /* 0x00006900005d7a02 */ /* 0x000fe40000000f00 */
[----:B0-----:R-:W-:Y:S01]  /*64d0*/  IADD3 R32, P3, R126, R154, RZ ;  /* 0x0000009a7e207210 */ /* 0x001fe20007f7e0ff */
[----:B------:R-:W-:Y:S01]  /*64e0*/  IMAD.MOV.U32 R126, RZ, RZ, c[0x0][0x1a4] ;  /* 0x00006900ff7e7624 */ /* 0x000fe200078e00ff */
[----:B------:R-:W-:Y:S01]  /*64f0*/  SHF.L.U32 R128, R128, 0x4, RZ ;  /* 0x0000000480807819 */ /* 0x000fe200000006ff */
[----:B------:R-:W-:-:S02]  /*6500*/  IMAD.SHL.U32 R127, R127, 0x20, RZ ;  /* 0x000000207f7f7824 */ /* 0x000fc400078e00ff */
[----:B------:R-:W-:Y:S02]  /*6510*/  IMAD.SHL.U32 R126, R126, 0x40, RZ ;  /* 0x000000407e7e7824 */ /* 0x000fe400078e00ff */
[----:B------:R-:W-:Y:S01]  /*6520*/  IMAD R93, R93, 0x7f, RZ ;  /* 0x0000007f5d5d7824 */ /* 0x000fe200078e02ff */
[-C--:B------:R-:W-:Y:S02]  /*6530*/  LEA.HI.X.SX32 R39, R128, R155.reuse, 0x1, P2 ;  /* 0x0000009b80277211 */ /* 0x080fe400010f0eff */
[-C--:B------:R-:W-:Y:S02]  /*6540*/  LEA.HI.X.SX32 R37, R127, R155.reuse, 0x1, P5 ;  /* 0x0000009b7f257211 */ /* 0x080fe400028f0eff */
[-C--:B------:R-:W-:Y:S01]  /*6550*/  LEA.HI.X.SX32 R35, R126, R155.reuse, 0x1, P4 ;  /* 0x0000009b7e237211 */ /* 0x080fe200020f0eff */
[C---:B------:R-:W-:Y:S01]  /*6560*/  IMAD.IADD R30, R22.reuse, 0x1, R23 ;  /* 0x00000001161e7824 */ /* 0x040fe200078e0217 */
[----:B------:R-:W-:Y:S01]  /*6570*/  LEA.HI.X.SX32 R33, R93, R155, 0x1, P3 ;  /* 0x0000009b5d217211 */ /* 0x000fe200018f0eff */
[----:B------:R-:W-:Y:S01]  /*6580*/  STL.64 [R1+0x3b8], R38 ;  /* 0x0003b82601007387 */ /* 0x000fe20000100a00 */
[----:B------:R-:W-:-:S03]  /*6590*/  IMAD.IADD R23, R22, 0x1, R25 ;  /* 0x0000000116177824 */ /* 0x000fc600078e0219 */
[----:B------:R-:W-:Y:S01]  /*65a0*/  STL.64 [R1+0x338], R36 ;  /* 0x0003382401007387 */ /* 0x000fe20000100a00 */
[----:B------:R-:W-:-:S03]  /*65b0*/  IMAD.IADD R25, R22, 0x1, R26 ;  /* 0x0000000116197824 */ /* 0x000fc600078e021a */
[----:B------:R-:W-:Y:S04]  /*65c0*/  STL.64 [R1+0x238], R34 ;  /* 0x0002382201007387 */ /* 0x000fe80000100a00 */
[----:B------:R-:W-:Y:S04]  /*65d0*/  STL.64 [R1+0x28], R32 ;  /* 0x0000282001007387 */ /* 0x000fe80000100a00 */
[----:B------:R-:W-:Y:S04]  /*65e0*/  STL [R1+0x194], R30 ;  /* 0x0001941e01007387 */ /* 0x000fe80000100800 */
[----:B------:R0:W-:Y:S04]  /*65f0*/  STL [R1+0x190], R24 ;  /* 0x0001901801007387 */ /* 0x0001e80000100800 */
[----:B------:R1:W-:Y:S01]  /*6600*/  STL [R1+0x18c], R23 ;  /* 0x00018c1701007387 */ /* 0x0003e20000100800 */
[----:B0-----:R-:W-:-:S03]  /*6610*/  IMAD.IADD R24, R22, 0x1, R27 ;  /* 0x0000000116187824 */ /* 0x001fc600078e021b */
[----:B------:R-:W-:Y:S01]  /*6620*/  STL [R1+0x188], R25 ;  /* 0x0001881901007387 */ /* 0x000fe20000100800 */
[C---:B-1----:R-:W-:Y:S01]  /*6630*/  IADD3 R23, R22.reuse, R28, RZ ;  /* 0x0000001c16177210 */ /* 0x042fe20007ffe0ff */
[----:B------:R-:W-:Y:S02]  /*6640*/  IMAD.IADD R22, R22, 0x1, R29 ;  /* 0x0000000116167824 */ /* 0x000fe400078e021d */
[----:B------:R4:W-:Y:S04]  /*6650*/  STL [R1+0x184], R24 ;  /* 0x0001841801007387 */ /* 0x0009e80000100800 */
[----:B------:R0:W-:Y:S04]  /*6660*/  STL [R1+0x180], R23 ;  /* 0x0001801701007387 */ /* 0x0001e80000100800 */
[----:B------:R1:W-:Y:S01]  /*6670*/  STL [R1+0x20], R22 ;  /* 0x0000201601007387 */ /* 0x0003e20000100800 */
[----:B----4-:R-:W-:Y:S01]  /*6680*/  LOP3.LUT R24, R2, 0x60, RZ, 0x3c, !PT ;  /* 0x0000006002187812 */ /* 0x010fe200078e3cff */
[----:B------:R-:W-:Y:S01]  /*6690*/  CS2R R84, SRZ ;  /* 0x0000000000547805 */ /* 0x000fe2000001ff00 */
[----:B---3--:R-:W-:-:S02]  /*66a0*/  LOP3.LUT R24, R4, 0x60, RZ, 0x3c, !PT ;  /* 0x0000006004187812 */ /* 0x008fc400078e3cff */
[----:B0-----:R-:W-:Y:S02]  /*66b0*/  LOP3.LUT R23, R2, 0x20, RZ, 0x3c, !PT ;  /* 0x0000002002177812 */ /* 0x001fe400078e3cff */
[----:B------:R-:W-:Y:S02]  /*66c0*/  LOP3.LUT R23, R4, 0x20, RZ, 0x3c, !PT ;  /* 0x0000002004177812 */ /* 0x000fe400078e3cff */
[----:B-1----:R-:W-:Y:S02]  /*66d0*/  LOP3.LUT R22, R2, 0x40, RZ, 0x3c, !PT ;  /* 0x0000004002167812 */ /* 0x002fe400078e3cff */
[----:B------:R-:W-:Y:S01]  /*66e0*/  LOP3.LUT R22, R4, 0x40, RZ, 0x3c, !PT ;  /* 0x0000004004167812 */ /* 0x000fe200078e3cff */
[----:B------:R-:W-:Y:S01]  /*66f0*/  CS2R R86, SRZ ;  /* 0x0000000000567805 */ /* 0x000fe2000001ff00 */
[----:B------:R-:W-:Y:S01]  /*6700*/  LOP3.LUT R23, R5, 0x40, RZ, 0x3c, !PT ;  /* 0x0000004005177812 */ /* 0x000fe200078e3cff */
[----:B------:R-:W-:Y:S01]  /*6710*/  CS2R R88, SRZ ;  /* 0x0000000000587805 */ /* 0x000fe2000001ff00 */
[C---:B------:R-:W-:Y:S01]  /*6720*/  LOP3.LUT R22, R21.reuse, 0x20, RZ, 0x3c, !PT ;  /* 0x0000002015167812 */ /* 0x040fe200078e3cff */
[----:B------:R-:W-:Y:S01]  /*6730*/  CS2R R90, SRZ ;  /* 0x00000000005a7805 */ /* 0x000fe2000001ff00 */
        /* <DEDUP_REMOVED lines=10> */
[----:B------:R-:W-:-:S02]  /*67e0*/  LOP3.LUT R24, R21, 0x40, RZ, 0x3c, !PT ;  /* 0x0000004015187812 */ /* 0x000fc400078e3cff */
[----:B------:R-:W-:Y:S02]  /*67f0*/  LOP3.LUT R23, R21, 0x60, RZ, 0x3c, !PT ;  /* 0x0000006015177812 */ /* 0x000fe400078e3cff */
[----:B--2---:R-:W-:Y:S01]  /*6800*/  LOP3.LUT R22, R6, 0x40, RZ, 0x3c, !PT ;  /* 0x0000004006167812 */ /* 0x004fe200078e3cff */
[----:B------:R-:W-:Y:S02]  /*6810*/  UMOV UR4, URZ ;  /* 0x0000003f00047c82 */ /* 0x000fe40008000000 */
.L_x_19:
[----:B------:R-:W2:Y:S04]  /*6820*/  LDL.64 R112, [R1+0x410] ;  /* 0x0004100001707983 */ /* 0x000ea80000100a00 */
[----:B------:R-:W3:Y:S04]  /*6830*/  LDL.64 R26, [R1+0x430] ;  /* 0x00043000011a7983 */ /* 0x000ee80000100a00 */
[----:B------:R-:W4:Y:S04]  /*6840*/  LDL.64 R40, [R1+0x408] ;  /* 0x0004080001287983 */ /* 0x000f280000100a00 */
[----:B-----5:R-:W5:Y:S04]  /*6850*/  LDL.64 R24, [R1+0x428] ;  /* 0x0004280001187983 */ /* 0x020f680000100a00 */
[----:B------:R-:W4:Y:S04]  /*6860*/  LDL.64 R114, [R1+0x400] ;  /* 0x0004000001727983 */ /* 0x000f280000100a00 */
[----:B------:R-:W4:Y:S04]  /*6870*/  LDL.64 R116, [R1+0x3f0] ;  /* 0x0003f00001747983 */ /* 0x000f280000100a00 */
[----:B------:R-:W5:Y:S01]  /*6880*/  LDL.64 R44, [R1+0x3e8] ;  /* 0x0003e800012c7983 */ /* 0x000f620000100a00 */
[----:B------:R-:W-:-:S03]  /*6890*/  IMAD.WIDE R28, R8, 0x2, R154 ;  /* 0x00000002081c7825 */ /* 0x000fc600078e029a */
[----:B------:R-:W5:Y:S04]  /*68a0*/  LDL.64 R42, [R1+0x3c0] ;  /* 0x0003c000012a7983 */ /* 0x000f680000100a00 */
[----:B------:R-:W5:Y:S04]  /*68b0*/  LDL.64 R36, [R1+0x3e0] ;  /* 0x0003e00001247983 */ /* 0x000f680000100a00 */
[----:B------:R2:W5:Y:S04]  /*68c0*/  LDG.E.U16 R183, [R28.64] ;  /* 0x000000061cb77981 */ /* 0x000568000c1e1500 */
[----:B------:R-:W5:Y:S04]  /*68d0*/  LDL.64 R22, [R1+0x420] ;  /* 0x0004200001167983 */ /* 0x000f680000100a00 */
        /* <DEDUP_REMOVED lines=46> */
[----:B------:R-:W5:Y:S01]  /*6bc0*/  LDL.64 R222, [R1+0x68] ;  /* 0x0000680001de7983 */ /* 0x000f620000100a00 */
[----:B--2---:R-:W-:-:S03]  /*6bd0*/  IMAD.WIDE R28, R8, 0x2, R112 ;  /* 0x00000002081c7825 */ /* 0x004fc600078e0270 */
[----:B------:R-:W2:Y:S01]  /*6be0*/  LDL.64 R112, [R1+0x3b8] ;  /* 0x0003b80001707983 */ /* 0x000ea20000100a00 */
[----:B---3--:R-:W-:-:S03]  /*6bf0*/  IMAD.WIDE R26, R8, 0x2, R26 ;  /* 0x00000002081a7825 */ /* 0x008fc600078e021a */
[----:B------:R0:W3:Y:S04]  /*6c00*/  LDG.E.U16 R174, [R28.64] ;  /* 0x000000061cae7981 */ /* 0x0000e8000c1e1500 */
[----:B------:R4:W3:Y:S02]  /*6c10*/  LDG.E.U16 R181, [R26.64] ;  /* 0x000000061ab57981 */ /* 0x0008e4000c1e1500 */
[C---:B----4-:R-:W-:Y:S02]  /*6c20*/  IMAD.WIDE R26, R8.reuse, 0x2, R40 ;  /* 0x00000002081a7825 */ /* 0x050fe400078e0228 */
[----:B------:R-:W4:Y:S02]  /*6c30*/  LDL.64 R40, [R1+0x3b0] ;  /* 0x0003b00001287983 */ /* 0x000f240000100a00 */
[----:B-----5:R-:W-:-:S02]  /*6c40*/  IMAD.WIDE R24, R8, 0x2, R24 ;  /* 0x0000000208187825 */ /* 0x020fc400078e0218 */
[----:B------:R1:W5:Y:S04]  /*6c50*/  LDG.E.U16 R173, [R26.64] ;  /* 0x000000061aad7981 */ /* 0x000368000c1e1500 */
[----:B------:R0:W3:Y:S02]  /*6c60*/  LDG.E.U16 R179, [R24.64] ;  /* 0x0000000618b37981 */ /* 0x0000e4000c1e1500 */
[C---:B0-----:R-:W-:Y:S02]  /*6c70*/  IMAD.WIDE R24, R8.reuse, 0x2, R114 ;  /* 0x0000000208187825 */ /* 0x041fe400078e0272 */
[----:B------:R-:W3:Y:S02]  /*6c80*/  LDL.64 R114, [R1+0x3a8] ;  /* 0x0003a80001727983 */ /* 0x000ee40000100a00 */
[----:B------:R-:W-:-:S02]  /*6c90*/  IMAD.WIDE R28, R8, 0x2, R116 ;  /* 0x00000002081c7825 */ /* 0x000fc400078e0274 */
[----:B------:R0:W5:Y:S02]  /*6ca0*/  LDG.E.U16 R172, [R24.64] ;  /* 0x0000000618ac7981 */ /* 0x000164000c1e1500 */
[C---:B-1----:R-:W-:Y:S02]  /*6cb0*/  IMAD.WIDE R26, R8.reuse, 0x2, R44 ;  /* 0x00000002081a7825 */ /* 0x042fe400078e022c */
[----:B------:R-:W5:Y:S04]  /*6cc0*/  LDL.64 R44, [R1+0x390] ;  /* 0x00039000012c7983 */ /* 0x000f680000100a00 */
[----:B------:R1:W5:Y:S01]  /*6cd0*/  LDG.E.U16 R167, [R28.64] ;  /* 0x000000061ca77981 */ /* 0x000362000c1e1500 */
[----:B0-----:R-:W-:-:S03]  /*6ce0*/  IMAD.WIDE R24, R8, 0x2, R36 ;  /* 0x0000000208187825 */ /* 0x001fc600078e0224 */
[----:B------:R-:W5:Y:S01]  /*6cf0*/  LDL.64 R36, [R1+0x388] ;  /* 0x0003880001247983 */ /* 0x000f620000100a00 */
[----:B------:R-:W-:-:S03]  /*6d00*/  IMAD.WIDE R22, R8, 0x2, R22 ;  /* 0x0000000208167825 */ /* 0x000fc600078e0216 */
[----:B------:R2:W5:Y:S01]  /*6d10*/  LDG.E.U16 R165, [R26.64] ;  /* 0x000000061aa57981 */ /* 0x000562000c1e1500 */
[----:B-1----:R-:W-:-:S03]  /*6d20*/  IMAD.WIDE R28, R8, 0x2, R42 ;  /* 0x00000002081c7825 */ /* 0x002fc600078e022a */
[----:B------:R-:W5:Y:S01]  /*6d30*/  LDL.64 R42, [R1+0x368] ;  /* 0x00036800012a7983 */ /* 0x000f620000100a00 */
[----:B------:R-:W-:-:S03]  /*6d40*/  IMAD.WIDE R120, R8, 0x2, R34 ;  /* 0x0000000208787825 */ /* 0x000fc600078e0222 */
[----:B------:R0:W5:Y:S04]  /*6d50*/  LDG.E.U16 R177, [R22.64] ;  /* 0x0000000616b17981 */ /* 0x000168000c1e1500 */
[----:B------:R-:W5:Y:S04]  /*6d60*/  LDL.64 R34, [R1+0x380] ;  /* 0x0003800001227983 */ /* 0x000f680000100a00 */
[----:B------:R4:W5:Y:S01]  /*6d70*/  LDG.E.U16 R129, [R24.64] ;  /* 0x0000000618817981 */ /* 0x000962000c1e1500 */
[----:B0-----:R-:W-:-:S03]  /*6d80*/  IMAD.WIDE R22, R8, 0x2, R32 ;  /* 0x0000000208167825 */ /* 0x001fc600078e0220 */
[----:B------:R-:W5:Y:S04]  /*6d90*/  LDL.64 R32, [R1+0x3a0] ;  /* 0x0003a00001207983 */ /* 0x000f680000100a00 */
[----:B------:R0:W5:Y:S01]  /*6da0*/  LDG.E.U16 R169, [R22.64] ;  /* 0x0000000616a97981 */ /* 0x000162000c1e1500 */
[----:B------:R-:W-:-:S03]  /*6db0*/  IMAD.WIDE R30, R8, 0x2, R30 ;  /* 0x00000002081e7825 */ /* 0x000fc600078e021e */
[----:B------:R1:W5:Y:S04]  /*6dc0*/  LDG.E.U16 R29, [R28.64] ;  /* 0x000000061c1d7981 */ /* 0x000368000c1e1500 */
[----:B------:R1:W5:Y:S01]  /*6dd0*/  LDG.E.U16 R175, [R30.64] ;  /* 0x000000061eaf7981 */ /* 0x000362000c1e1500 */
[----:B0-----:R-:W-:-:S03]  /*6de0*/  IMAD.WIDE R22, R8, 0x2, R46 ;  /* 0x0000000208167825 */ /* 0x001fc600078e022e */
[----:B------:R-:W5:Y:S04]  /*6df0*/  LDL.64 R116, [R1+0x318] ;  /* 0x0003180001747983 */ /* 0x000f680000100a00 */
[----:B------:R3:W5:Y:S04]  /*6e00*/  LDG.E.U16 R47, [R22.64] ;  /* 0x00000006162f7981 */ /* 0x000768000c1e1500 */
[----:B-1----:R-:W5:Y:S04]  /*6e10*/  LDL.64 R30, [R1+0x398] ;  /* 0x00039800011e7983 */ /* 0x002f680000100a00 */
[----:B------:R0:W5:Y:S01]  /*6e20*/  LDG.E.U16 R120, [R120.64] ;  /* 0x0000000678787981 */ /* 0x000162000c1e1500 */
[----:B--2---:R-:W-:-:S03]  /*6e30*/  IMAD.WIDE R26, R8, 0x2, R112 ;  /* 0x00000002081a7825 */ /* 0x004fc600078e0270 */
[----:B------:R-:W2:Y:S04]  /*6e40*/  LDL.64 R112, [R1+0x360] ;  /* 0x0003600001707983 */ /* 0x000ea80000100a00 */
[----:B------:R5:W2:Y:S01]  /*6e50*/  LDG.E.U16 R153, [R26.64] ;  /* 0x000000061a997981 */ /* 0x000aa2000c1e1500 */
[----:B----4-:R-:W-:-:S03]  /*6e60*/  IMAD.WIDE R24, R8, 0x2, R40 ;  /* 0x0000000208187825 */ /* 0x010fc600078e0228 */
[----:B------:R-:W4:Y:S04]  /*6e70*/  LDL.64 R40, [R1+0x358] ;  /* 0x0003580001287983 */ /* 0x000f280000100a00 */
[----:B------:R1:W4:Y:S01]  /*6e80*/  LDG.E.U16 R145, [R24.64] ;  /* 0x0000000618917981 */ /* 0x000322000c1e1500 */
[----:B---3--:R-:W-:-:S03]  /*6e90*/  IMAD.WIDE R22, R8, 0x2, R114 ;  /* 0x0000000208167825 */ /* 0x008fc600078e0272 */
[----:B------:R-:W3:Y:S04]  /*6ea0*/  LDL.64 R114, [R1+0x340] ;  /* 0x0003400001727983 */ /* 0x000ee80000100a00 */
[----:B------:R0:W3:Y:S01]  /*6eb0*/  LDG.E.U16 R137, [R22.64] ;  /* 0x0000000616897981 */ /* 0x0000e2000c1e1500 */
[----:B-----5:R-:W-:-:S03]  /*6ec0*/  IMAD.WIDE R26, R8, 0x2, R44 ;  /* 0x00000002081a7825 */ /* 0x020fc600078e022c */
[----:B------:R-:W5:Y:S04]  /*6ed0*/  LDL.64 R44, [R1+0x330] ;  /* 0x00033000012c7983 */ /* 0x000f680000100a00 */
[----:B------:R0:W5:Y:S01]  /*6ee0*/  LDG.E.U16 R46, [R26.64] ;  /* 0x000000061a2e7981 */ /* 0x000162000c1e1500 */
[----:B-1----:R-:W-:-:S05]  /*6ef0*/  IMAD.WIDE R24, R8, 0x2, R36 ;  /* 0x0000000208187825 */ /* 0x002fca00078e0224 */
[----:B------:R2:W5:Y:S01]  /*6f00*/  LDG.E.U16 R37, [R24.64] ;  /* 0x0000000618257981 */ /* 0x000562000c1e1500 */
[----:B0-----:R-:W-:-:S03]  /*6f10*/  IMAD.WIDE R26, R8, 0x2, R42 ;  /* 0x00000002081a7825 */ /* 0x001fc600078e022a */
[----:B------:R-:W5:Y:S04]  /*6f20*/  LDL.64 R42, [R1+0x310] ;  /* 0x00031000012a7983 */ /* 0x000f680000100a00 */
[----:B------:R3:W5:Y:S01]  /*6f30*/  LDG.E.U16 R136, [R26.64] ;  /* 0x000000061a887981 */ /* 0x000762000c1e1500 */
[----:B------:R-:W-:-:S03]  /*6f40*/  IMAD.WIDE R22, R8, 0x2, R34 ;  /* 0x0000000208167825 */ /* 0x000fc600078e0222 */
[----:B------:R-:W5:Y:S04]  /*6f50*/  LDL.64 R34, [R1+0x328] ;  /* 0x0003280001227983 */ /* 0x000f680000100a00 */
[----:B------:R4:W5:Y:S01]  /*6f60*/  LDG.E.U16 R28, [R22.64] ;  /* 0x00000006161c7981 */ /* 0x000962000c1e1500 */
[----:B------:R-:W-:-:S05]  /*6f70*/  IMAD.WIDE R32, R8, 0x2, R32 ;  /* 0x0000000208207825 */ /* 0x000fca00078e0220 */
[----:B------:R0:W5:Y:S02]  /*6f80*/  LDG.E.U16 R128, [R32.64] ;  /* 0x0000000620807981 */ /* 0x000164000c1e1500 */
[C---:B0-----:R-:W-:Y:S02]  /*6f90*/  IMAD.WIDE R32, R8.reuse, 0x2, R132 ;  /* 0x0000000208207825 */ /* 0x041fe400078e0284 */
[----:B------:R-:W5:Y:S04]  /*6fa0*/  LDL.64 R132, [R1+0x2f8] ;  /* 0x0002f80001847983 */ /* 0x000f680000100a00 */
[----:B------:R0:W5:Y:S01]  /*6fb0*/  LDG.E.U16 R152, [R32.64] ;  /* 0x0000000620987981 */ /* 0x000162000c1e1500 */
[----:B--2---:R-:W-:-:S03]  /*6fc0*/  IMAD.WIDE R24, R8, 0x2, R112 ;  /* 0x0000000208187825 */ /* 0x004fc600078e0270 */
[----:B------:R-:W2:Y:S01]  /*6fd0*/  LDL.64 R112, [R1+0x308] ;  /* 0x0003080001707983 */ /* 0x000ea20000100a00 */
[----:B----4-:R-:W-:-:S03]  /*6fe0*/  IMAD.WIDE R22, R8, 0x2, R40 ;  /* 0x0000000208167825 */ /* 0x010fc600078e0228 */
[----:B------:R-:W4:Y:S01]  /*6ff0*/  LDL.64 R40, [R1+0x300] ;  /* 0x0003000001287983 */ /* 0x000f220000100a00 */
[----:B---3--:R-:W-:-:S03]  /*7000*/  IMAD.WIDE R26, R8, 0x2, R114 ;  /* 0x00000002081a7825 */ /* 0x008fc600078e0272 */
[----:B------:R5:W3:Y:S04]  /*7010*/  LDG.E.U16 R118, [R22.64] ;  /* 0x0000000616767981 */ /* 0x000ae8000c1e1500 */
[----:B------:R-:W3:Y:S01]  /*7020*/  LDL.64 R114, [R1+0x2e8] ;  /* 0x0002e80001727983 */ /* 0x000ee20000100a00 */
[----:B------:R-:W-:-:S03]  /*7030*/  IMAD.WIDE R30, R8, 0x2, R30 ;  /* 0x00000002081e7825 */ /* 0x000fc600078e021e */
[----:B------:R1:W3:Y:S04]  /*7040*/  LDG.E.U16 R27, [R26.64] ;  /* 0x000000061a1b7981 */ /* 0x0002e8000c1e1500 */
[----:B------:R1:W3:Y:S01]  /*7050*/  LDG.E.U16 R119, [R30.64] ;  /* 0x000000061e777981 */ /* 0x0002e2000c1e1500 */
[----:B0-----:R-:W-:-:S04]  /*7060*/  IMAD.WIDE R32, R8, 0x2, R134 ;  /* 0x0000000208207825 */ /* 0x001fc800078e0286 */
[C---:B-1----:R-:W-:Y:S02]  /*7070*/  IMAD.WIDE R30, R8.reuse, 0x2, R126 ;  /* 0x00000002081e7825 */ /* 0x042fe400078e027e */
[----:B------:R0:W3:Y:S04]  /*7080*/  LDG.E.U16 R127, [R24.64] ;  /* 0x00000006187f7981 */ /* 0x0000e8000c1e1500 */
[----:B------:R1:W3:Y:S01]  /*7090*/  LDG.E.U16 R144, [R30.64] ;  /* 0x000000061e907981 */ /* 0x0002e2000c1e1500 */
[----:B0-----:R-:W-:-:S03]  /*70a0*/  IMAD.WIDE R24, R8, 0x2, R124 ;  /* 0x0000000208187825 */ /* 0x001fc600078e027c */
[----:B------:R-:W3:Y:S01]  /*70b0*/  LDL.64 R124, [R1+0x2e0] ;  /* 0x0002e000017c7983 */ /* 0x000ee20000100a00 */
[----:B-1----:R-:W-:-:S03]  /*70c0*/  IMAD.WIDE R30, R8, 0x2, R130 ;  /* 0x00000002081e7825 */ /* 0x002fc600078e0282 */
[----:B------:R-:W3:Y:S04]  /*70d0*/  LDL.64 R130, [R1+0x2f0] ;  /* 0x0002f00001827983 */ /* 0x000ee80000100a00 */
[----:B------:R0:W3:Y:S01]  /*70e0*/  LDG.E.U16 R151, [R24.64] ;  /* 0x0000000618977981 */ /* 0x0000e2000c1e1500 */
[----:B-----5:R-:W-:-:S03]  /*70f0*/  IMAD.WIDE R22, R8, 0x2, R44 ;  /* 0x0000000208167825 */ /* 0x020fc600078e022c */
[----:B------:R1:W5:Y:S04]  /*7100*/  LDG.E.U16 R45, [R32.64] ;  /* 0x00000006202d7981 */ /* 0x000368000c1e1500 */
[----:B------:R2:W5:Y:S01]  /*7110*/  LDG.E.U16 R143, [R22.64] ;  /* 0x00000006168f7981 */ /* 0x000562000c1e1500 */
[----:B0-----:R-:W-:-:S03]  /*7120*/  IMAD.WIDE R24, R8, 0x2, R42 ;  /* 0x0000000208187825 */ /* 0x001fc600078e022a */
[----:B------:R-:W5:Y:S01]  /*7130*/  LDL.64 R42, [R1+0x2b8] ;  /* 0x0002b800012a7983 */ /* 0x000f620000100a00 */
[----:B-1----:R-:W-:-:S03]  /*7140*/  IMAD.WIDE R32, R8, 0x2, R122 ;  /* 0x0000000208207825 */ /* 0x002fc600078e027a */
[----:B------:R-:W5:Y:S04]  /*7150*/  LDL.64 R122, [R1+0x2c0] ;  /* 0x0002c000017a7983 */ /* 0x000f680000100a00 */
[----:B------:R0:W5:Y:S04]  /*7160*/  LDG.E.U16 R126, [R32.64] ;  /* 0x00000006207e7981 */ /* 0x000168000c1e1500 */
[----:B------:R3:W5:Y:S01]  /*7170*/  LDG.E.U16 R44, [R24.64] ;  /* 0x00000006182c7981 */ /* 0x000762000c1e1500 */
[----:B------:R-:W-:-:S03]  /*7180*/  IMAD.WIDE R34, R8, 0x2, R34 ;  /* 0x0000000208227825 */ /* 0x000fc600078e0222 */
[----:B------:R1:W5:Y:S01]  /*7190*/  LDG.E.U16 R36, [R30.64] ;  /* 0x000000061e247981 */ /* 0x000362000c1e1500 */
[----:B0-----:R-:W-:-:S03]  /*71a0*/  IMAD.WIDE R32, R8, 0x2, R132 ;  /* 0x0000000208207825 */ /* 0x001fc600078e0284 */
[----:B------:R-:W5:Y:S04]  /*71b0*/  LDL.64 R132, [R1+0x298] ;  /* 0x0002980001847983 */ /* 0x000f680000100a00 */
[----:B------:R0:W5:Y:S04]  /*71c0*/  LDG.E.U16 R150, [R32.64] ;  /* 0x0000000620967981 */ /* 0x000168000c1e1500 */
[----:B------:R1:W5:Y:S01]  /*71d0*/  LDG.E.U16 R135, [R34.64] ;  /* 0x0000000622877981 */ /* 0x000362000c1e1500 */
[----:B0-----:R-:W-:-:S03]  /*71e0*/  IMAD.WIDE R32, R8, 0x2, R156 ;  /* 0x0000000208207825 */ /* 0x001fc600078e029c */
[----:B------:R-:W5:Y:S01]  /*71f0*/  LDL.64 R156, [R1+0x250] ;  /* 0x00025000019c7983 */ /* 0x000f620000100a00 */
[----:B--2---:R-:W-:-:S03]  /*7200*/  IMAD.WIDE R22, R8, 0x2, R112 ;  /* 0x0000000208167825 */ /* 0x004fc600078e0270 */
[----:B------:R-:W2:Y:S01]  /*7210*/  LDL.64 R112, [R1+0x2b0] ;  /* 0x0002b00001707983 */ /* 0x000ea20000100a00 */
[----:B----4-:R-:W-:-:S03]  /*7220*/  IMAD.WIDE R40, R8, 0x2, R40 ;  /* 0x0000000208287825 */ /* 0x010fc600078e0228 */
[----:B-1----:R0:W4:Y:S04]  /*7230*/  LDG.E.U16 R35, [R22.64] ;  /* 0x0000000616237981 */ /* 0x002128000c1e1500 */
[----:B------:R1:W4:Y:S02]  /*7240*/  LDG.E.U16 R26, [R40.64] ;  /* 0x00000006281a7981 */ /* 0x000324000c1e1500 */
[C---:B-1----:R-:W-:Y:S02]  /*7250*/  IMAD.WIDE R40, R8.reuse, 0x2, R158 ;  /* 0x0000000208287825 */ /* 0x042fe400078e029e */
[----:B------:R-:W4:Y:S02]  /*7260*/  LDL.64 R158, [R1+0x258] ;  /* 0x00025800019e7983 */ /* 0x000f240000100a00 */
[----:B---3--:R-:W-:-:S02]  /*7270*/  IMAD.WIDE R24, R8, 0x2, R114 ;  /* 0x0000000208187825 */ /* 0x008fc400078e0272 */
[----:B------:R-:W3:Y:S02]  /*7280*/  LDL.64 R114, [R1+0x290] ;  /* 0x0002900001727983 */ /* 0x000ee40000100a00 */
[C---:B------:R-:W-:Y:S02]  /*7290*/  IMAD.WIDE R30, R8.reuse, 0x2, R116 ;  /* 0x00000002081e7825 */ /* 0x040fe400078e0274 */
[----:B------:R1:W3:Y:S04]  /*72a0*/  LDG.E.U16 R134, [R24.64] ;  /* 0x0000000618867981 */ /* 0x0002e8000c1e1500 */
[----:B------:R0:W3:Y:S04]  /*72b0*/  LDG.E.U16 R117, [R30.64] ;  /* 0x000000061e757981 */ /* 0x0000e8000c1e1500 */
[----:B------:R0:W3:Y:S02]  /*72c0*/  LDG.E.U16 R116, [R40.64] ;  /* 0x0000000628747981 */ /* 0x0000e4000c1e1500 */
[----:B0-----:R-:W-:-:S04]  /*72d0*/  IMAD.WIDE R22, R8, 0x2, R124 ;  /* 0x0000000208167825 */ /* 0x001fc800078e027c */
[C---:B------:R-:W-:Y:S01]  /*72e0*/  IMAD.WIDE R30, R8.reuse, 0x2, R130 ;  /* 0x00000002081e7825 */ /* 0x040fe200078e0282 */
[----:B------:R5:W3:Y:S04]  /*72f0*/  LDG.E.U16 R125, [R22.64] ;  /* 0x00000006167d7981 */ /* 0x000ae8000c1e1500 */
[----:B------:R-:W3:Y:S01]  /*7300*/  LDL.64 R130, [R1+0x270] ;  /* 0x0002700001827983 */ /* 0x000ee20000100a00 */
[----:B------:R-:W-:-:S03]  /*7310*/  IMAD.WIDE R40, R8, 0x2, R146 ;  /* 0x0000000208287825 */ /* 0x000fc600078e0292 */
[----:B------:R0:W3:Y:S04]  /*7320*/  LDG.E.U16 R142, [R30.64] ;  /* 0x000000061e8e7981 */ /* 0x0000e8000c1e1500 */
[----:B------:R-:W3:Y:S01]  /*7330*/  LDL.64 R146, [R1+0x238] ;  /* 0x0002380001927983 */ /* 0x000ee20000100a00 */
[----:B-----5:R-:W-:-:S03]  /*7340*/  IMAD.WIDE R22, R8, 0x2, R42 ;  /* 0x0000000208167825 */ /* 0x020fc600078e022a */
[----:B------:R5:W3:Y:S01]  /*7350*/  LDG.E.U16 R43, [R32.64] ;  /* 0x00000006202b7981 */ /* 0x000ae2000c1e1500 */
[----:B-1----:R-:W-:-:S03]  /*7360*/  IMAD.WIDE R24, R8, 0x2, R122 ;  /* 0x0000000208187825 */ /* 0x002fc600078e027a */
[----:B------:R-:W3:Y:S01]  /*7370*/  LDL.64 R122, [R1+0x260] ;  /* 0x00026000017a7983 */ /* 0x000ee20000100a00 */
[----:B0-----:R-:W-:-:S03]  /*7380*/  IMAD.WIDE R30, R8, 0x2, R148 ;  /* 0x00000002081e7825 */ /* 0x001fc600078e0294 */
[----:B------:R0:W3:Y:S01]  /*7390*/  LDG.E.U16 R25, [R24.64] ;  /* 0x0000000618197981 */ /* 0x0000e2000c1e1500 */
[----:B-----5:R-:W-:-:S03]  /*73a0*/  IMAD.WIDE R32, R8, 0x2, R140 ;  /* 0x0000000208207825 */ /* 0x020fc600078e028c */
[----:B------:R1:W3:Y:S04]  /*73b0*/  LDG.E.U16 R34, [R30.64] ;  /* 0x000000061e227981 */ /* 0x0002e8000c1e1500 */
[----:B------:R0:W3:Y:S04]  /*73c0*/  LDG.E.U16 R124, [R32.64] ;  /* 0x00000006207c7981 */ /* 0x0000e8000c1e1500 */
[----:B------:R3:W3:Y:S01]  /*73d0*/  LDG.E.U16 R149, [R22.64] ;  /* 0x0000000616957981 */ /* 0x0006e2000c1e1500 */
[----:B0-----:R-:W-:-:S03]  /*73e0*/  IMAD.WIDE R32, R8, 0x2, R184 ;  /* 0x0000000208207825 */ /* 0x001fc600078e02b8 */
[----:B------:R-:W3:Y:S01]  /*73f0*/  LDL.64 R184, [R1+0x218] ;  /* 0x0002180001b87983 */ /* 0x000ee20000100a00 */
[----:B-1----:R-:W-:-:S03]  /*7400*/  IMAD.WIDE R30, R8, 0x2, R132 ;  /* 0x00000002081e7825 */ /* 0x002fc600078e0284 */
[----:B------:R0:W3:Y:S04]  /*7410*/  LDG.E.U16 R133, [R40.64] ;  /* 0x0000000628857981 */ /* 0x0000e8000c1e1500 */
[----:B------:R1:W3:Y:S01]  /*7420*/  LDG.E.U16 R33, [R32.64] ;  /* 0x0000000620217981 */ /* 0x0002e2000c1e1500 */
[----:B0-----:R-:W-:-:S03]  /*7430*/  IMAD.WIDE R40, R8, 0x2, R138 ;  /* 0x0000000208287825 */ /* 0x001fc600078e028a */
[----:B------:R-:W3:Y:S04]  /*7440*/  LDL.64 R138, [R1+0x230] ;  /* 0x00023000018a7983 */ /* 0x000ee80000100a00 */
[----:B------:R0:W3:Y:S02]  /*7450*/  LDG.E.U16 R148, [R40.64] ;  /* 0x0000000628947981 */ /* 0x0000e4000c1e1500 */
[C---:B0-----:R-:W-:Y:S02]  /*7460*/  IMAD.WIDE R40, R8.reuse, 0x2, R156 ;  /* 0x0000000208287825 */ /* 0x041fe400078e029c */
[----:B------:R-:W3:Y:S04]  /*7470*/  LDL.64 R156, [R1+0x1f0] ;  /* 0x0001f000019c7983 */ /* 0x000ee80000100a00 */
[----:B------:R0:W3:Y:S01]  /*7480*/  LDG.E.U16 R41, [R40.64] ;  /* 0x0000000628297981 */ /* 0x0000e2000c1e1500 */
[----:B--2---:R-:W-:-:S05]  /*7490*/  IMAD.WIDE R112, R8, 0x2, R112 ;  /* 0x0000000208707825 */ /* 0x004fca00078e0270 */
[----:B------:R2:W5:Y:S02]  /*74a0*/  LDG.E.U16 R141, [R112.64] ;  /* 0x00000006708d7981 */ /* 0x000564000c1e1500 */
[C---:B--2---:R-:W-:Y:S02]  /*74b0*/  IMAD.WIDE R112, R8.reuse, 0x2, R162 ;  /* 0x0000000208707825 */ /* 0x044fe400078e02a2 */
[----:B------:R-:W2:Y:S04]  /*74c0*/  LDL.64 R162, [R1+0x210] ;  /* 0x0002100001a27983 */ /* 0x000ea80000100a00 */
[----:B------:R4:W5:Y:S02]  /*74d0*/  LDG.E.U16 R24, [R112.64] ;  /* 0x0000000670187981 */ /* 0x000964000c1e1500 */
[----:B----4-:R-:W-:-:S02]  /*74e0*/  IMAD.WIDE R112, R8, 0x2, R158 ;  /* 0x0000000208707825 */ /* 0x010fc400078e029e */
[----:B------:R-:W4:Y:S02]  /*74f0*/  LDL.64 R158, [R1+0x1f8] ;  /* 0x0001f800019e7983 */ /* 0x000f240000100a00 */
[C---:B---3--:R-:W-:Y:S02]  /*7500*/  IMAD.WIDE R22, R8.reuse, 0x2, R114 ;  /* 0x0000000208167825 */ /* 0x048fe400078e0272 */
[----:B------:R3:W5:Y:S04]  /*7510*/  LDG.E.U16 R115, [R30.64] ;  /* 0x000000061e737981 */ /* 0x000768000c1e1500 */
[----:B------:R0:W5:Y:S04]  /*7520*/  LDG.E.U16 R42, [R22.64] ;  /* 0x00000006162a7981 */ /* 0x000168000c1e1500 */
[----:B------:R1:W5:Y:S01]  /*7530*/  LDG.E.U16 R114, [R112.64] ;  /* 0x0000000670727981 */ /* 0x000362000c1e1500 */
[----:B0-----:R-:W-:-:S03]  /*7540*/  IMAD.WIDE R22, R8, 0x2, R160 ;  /* 0x0000000208167825 */ /* 0x001fc600078e02a0 */
[----:B------:R-:W5:Y:S01]  /*7550*/  LDL.64 R160, [R1+0x200] ;  /* 0x0002000001a07983 */ /* 0x000f620000100a00 */
[----:B-1----:R-:W-:-:S03]  /*7560*/  IMAD.WIDE R112, R8, 0x2, R188 ;  /* 0x0000000208707825 */ /* 0x002fc600078e02bc */
[----:B------:R-:W5:Y:S04]  /*7570*/  LDL.64 R188, [R1+0x1a8] ;  /* 0x0001a80001bc7983 */ /* 0x000f680000100a00 */
[----:B------:R0:W5:Y:S01]  /*7580*/  LDG.E.U16 R132, [R22.64] ;  /* 0x0000000616847981 */ /* 0x000162000c1e1500 */
[----:B---3--:R-:W-:-:S03]  /*7590*/  IMAD.WIDE R30, R8, 0x2, R130 ;  /* 0x00000002081e7825 */ /* 0x008fc600078e0282 */
[----:B------:R-:W3:Y:S04]  /*75a0*/  LDL.64 R130, [R1+0x228] ;  /* 0x0002280001827983 */ /* 0x000ee80000100a00 */
[----:B------:R1:W3:Y:S02]  /*75b0*/  LDG.E.U16 R140, [R30.64] ;  /* 0x000000061e8c7981 */ /* 0x0002e4000c1e1500 */
[C---:B-1----:R-:W-:Y:S02]  /*75c0*/  IMAD.WIDE R30, R8.reuse, 0x2, R190 ;  /* 0x00000002081e7825 */ /* 0x042fe400078e02be */
[----:B------:R-:W3:Y:S02]  /*75d0*/  LDL.64 R190, [R1+0x178] ;  /* 0x0001780001be7983 */ /* 0x000ee40000100a00 */
[----:B------:R-:W-:-:S02]  /*75e0*/  IMAD.WIDE R122, R8, 0x2, R122 ;  /* 0x00000002087a7825 */ /* 0x000fc400078e027a */
[----:B------:R1:W3:Y:S04]  /*75f0*/  LDG.E.U16 R32, [R30.64] ;  /* 0x000000061e207981 */ /* 0x0002e8000c1e1500 */
[----:B------:R0:W3:Y:S04]  /*7600*/  LDG.E.U16 R123, [R122.64] ;  /* 0x000000067a7b7981 */ /* 0x0000e8000c1e1500 */
[----:B0-----:R0:W3:Y:S01]  /*7610*/  LDG.E.U16 R122, [R112.64] ;  /* 0x00000006707a7981 */ /* 0x0010e2000c1e1500 */
[----:B-1----:R-:W-:-:S03]  /*7620*/  IMAD.WIDE R30, R8, 0x2, R184 ;  /* 0x00000002081e7825 */ /* 0x002fc600078e02b8 */
[----:B------:R-:W3:Y:S04]  /*7630*/  LDL.64 R184, [R1+0x1b0] ;  /* 0x0001b00001b87983 */ /* 0x000ee80000100a00 */
[----:B0-----:R0:W3:Y:S02]  /*7640*/  LDG.E.U16 R113, [R30.64] ;  /* 0x000000061e717981 */ /* 0x0010e4000c1e1500 */
[C---:B0-----:R-:W-:Y:S02]  /*7650*/  IMAD.WIDE R30, R8.reuse, 0x2, R186 ;  /* 0x00000002081e7825 */ /* 0x041fe400078e02ba */
[----:B------:R-:W3:Y:S02]  /*7660*/  LDL.64 R186, [R1+0x1a0] ;  /* 0x0001a00001ba7983 */ /* 0x000ee40000100a00 */
[----:B------:R-:W-:-:S02]  /*7670*/  IMAD.WIDE R146, R8, 0x2, R146 ;  /* 0x0000000208927825 */ /* 0x000fc400078e0292 */
[----:B------:R0:W3:Y:S02]  /*7680*/  LDG.E.U16 R31, [R30.64] ;  /* 0x000000061e1f7981 */ /* 0x0000e4000c1e1500 */
[C---:B------:R-:W-:Y:S02]  /*7690*/  IMAD.WIDE R22, R8.reuse, 0x2, R170 ;  /* 0x0000000208167825 */ /* 0x040fe400078e02aa */
[----:B------:R-:W3:Y:S02]  /*76a0*/  LDL.64 R170, [R1+0x1e8] ;  /* 0x0001e80001aa7983 */ /* 0x000ee40000100a00 */
[C---:B------:R-:W-:Y:S02]  /*76b0*/  IMAD.WIDE R138, R8.reuse, 0x2, R138 ;  /* 0x00000002088a7825 */ /* 0x040fe400078e028a */
[----:B------:R1:W3:Y:S02]  /*76c0*/  LDG.E.U16 R147, [R146.64] ;  /* 0x0000000692937981 */ /* 0x0002e4000c1e1500 */
[----:B------:R-:W-:-:S02]  /*76d0*/  IMAD.WIDE R156, R8, 0x2, R156 ;  /* 0x00000002089c7825 */ /* 0x000fc400078e029c */
[----:B------:R0:W3:Y:S02]  /*76e0*/  LDG.E.U16 R139, [R138.64] ;  /* 0x000000068a8b7981 */ /* 0x0000e4000c1e1500 */
[C---:B------:R-:W-:Y:S02]  /*76f0*/  IMAD.WIDE R38, R8.reuse, 0x2, R38 ;  /* 0x0000000208267825 */ /* 0x040fe400078e0226 */
[----:B------:R1:W3:Y:S04]  /*7700*/  LDG.E.U16 R23, [R22.64] ;  /* 0x0000000616177981 */ /* 0x0002e8000c1e1500 */
[----:B------:R1:W3:Y:S04]  /*7710*/  LDG.E.U16 R38, [R38.64] ;  /* 0x0000000626267981 */ /* 0x0002e8000c1e1500 */
[----:B0-----:R0:W3:Y:S02]  /*7720*/  LDG.E.U16 R138, [R156.64] ;  /* 0x000000069c8a7981 */ /* 0x0010e4000c1e1500 */
[----:B0-----:R-:W-:-:S02]  /*7730*/  IMAD.WIDE R156, R8, 0x2, R192 ;  /* 0x00000002089c7825 */ /* 0x001fc400078e02c0 */
[----:B------:R-:W3:Y:S04]  /*7740*/  LDL.64 R192, [R1+0x158] ;  /* 0x0001580001c07983 */ /* 0x000ee80000100a00 */
[----:B------:R0:W3:Y:S02]  /*7750*/  LDG.E.U16 R30, [R156.64] ;  /* 0x000000069c1e7981 */ /* 0x0000e4000c1e1500 */
[C---:B0-----:R-:W-:Y:S02]  /*7760*/  IMAD.WIDE R156, R8.reuse, 0x2, R196 ;  /* 0x00000002089c7825 */ /* 0x041fe400078e02c4 */
[----:B------:R-:W3:Y:S04]  /*7770*/  LDL.64 R196, [R1+0x148] ;  /* 0x0001480001c47983 */ /* 0x000ee80000100a00 */
[----:B------:R0:W3:Y:S01]  /*7780*/  LDG.E.U16 R164, [R156.64] ;  /* 0x000000069ca47981 */ /* 0x0000e2000c1e1500 */
[----:B--2---:R-:W-:-:S05]  /*7790*/  IMAD.WIDE R162, R8, 0x2, R162 ;  /* 0x0000000208a27825 */ /* 0x004fca00078e02a2 */
[----:B------:R2:W3:Y:S02]  /*77a0*/  LDG.E.U16 R40, [R162.64] ;  /* 0x00000006a2287981 */ /* 0x0004e4000c1e1500 */
[C---:B--2---:R-:W-:Y:S02]  /*77b0*/  IMAD.WIDE R162, R8.reuse, 0x2, R202 ;  /* 0x0000000208a27825 */ /* 0x044fe400078e02ca */
[----:B------:R-:W2:Y:S02]  /*77c0*/  LDL.64 R202, [R1+0x170] ;  /* 0x0001700001ca7983 */ /* 0x000ea40000100a00 */
[C---:B----4-:R-:W-:Y:S02]  /*77d0*/  IMAD.WIDE R158, R8.reuse, 0x2, R158 ;  /* 0x00000002089e7825 */ /* 0x050fe400078e029e */
[----:B------:R4:W2:Y:S04]  /*77e0*/  LDG.E.U16 R121, [R162.64] ;  /* 0x00000006a2797981 */ /* 0x0008a8000c1e1500 */
[----:B-1----:R1:W2:Y:S02]  /*77f0*/  LDG.E.U16 R146, [R158.64] ;  /* 0x000000069e927981 */ /* 0x0022a4000c1e1500 */
[----:B-1----:R-:W-:-:S02]  /*7800*/  IMAD.WIDE R158, R8, 0x2, R194 ;  /* 0x00000002089e7825 */ /* 0x002fc400078e02c2 */
[----:B------:R-:W2:Y:S04]  /*7810*/  LDL.64 R194, [R1+0x160] ;  /* 0x0001600001c27983 */ /* 0x000ea80000100a00 */
[----:B------:R1:W2:Y:S01]  /*7820*/  LDG.E.U16 R39, [R158.64] ;  /* 0x000000069e277981 */ /* 0x0002a2000c1e1500 */
[----:B-----5:R-:W-:-:S05]  /*7830*/  IMAD.WIDE R160, R8, 0x2, R160 ;  /* 0x0000000208a07825 */ /* 0x020fca00078e02a0 */
[----:B------:R5:W2:Y:S01]  /*7840*/  LDG.E.U16 R22, [R160.64] ;  /* 0x00000006a0167981 */ /* 0x000aa2000c1e1500 */
[----:B-1----:R-:W-:-:S03]  /*7850*/  IMAD.WIDE R158, R8, 0x2, R198 ;  /* 0x00000002089e7825 */ /* 0x002fc600078e02c6 */
[----:B------:R-:W2:Y:S01]  /*7860*/  LDL.64 R198, [R1+0x120] ;  /* 0x0001200001c67983 */ /* 0x000ea20000100a00 */
[----:B----4-:R-:W-:-:S03]  /*7870*/  IMAD.WIDE R162, R8, 0x2, R188 ;  /* 0x0000000208a27825 */ /* 0x010fc600078e02bc */
[----:B------:R-:W4:Y:S01]  /*7880*/  LDL.64 R188, [R1+0xe0] ;  /* 0x0000e00001bc7983 */ /* 0x000f220000100a00 */
[----:B-----5:R-:W-:-:S03]  /*7890*/  IMAD.WIDE R160, R8, 0x2, R200 ;  /* 0x0000000208a07825 */ /* 0x020fc600078e02c8 */
[----:B------:R-:W5:Y:S04]  /*78a0*/  LDL.64 R200, [R1+0x150] ;  /* 0x0001500001c87983 */ /* 0x000f680000100a00 */
[----:B------:R1:W4:Y:S04]  /*78b0*/  LDG.E.U16 R112, [R160.64] ;  /* 0x00000006a0707981 */ /* 0x000328000c1e1500 */
[----:B------:R0:W4:Y:S01]  /*78c0*/  LDG.E.U16 R162, [R162.64] ;  /* 0x00000006a2a27981 */ /* 0x000122000c1e1500 */
[----:B---3--:R-:W-:-:S03]  /*78d0*/  IMAD.WIDE R130, R8, 0x2, R130 ;  /* 0x0000000208827825 */ /* 0x008fc600078e0282 */
[----:B------:R3:W4:Y:S04]  /*78e0*/  LDG.E.U16 R166, [R158.64] ;  /* 0x000000069ea67981 */ /* 0x000728000c1e1500 */
[----:B------:R0:W4:Y:S01]  /*78f0*/  LDG.E.U16 R131, [R130.64] ;  /* 0x0000000682837981 */ /* 0x000122000c1e1500 */
[----:B---3--:R-:W-:-:S03]  /*7900*/  IMAD.WIDE R158, R8, 0x2, R204 ;  /* 0x00000002089e7825 */ /* 0x008fc600078e02cc */
[----:B------:R-:W3:Y:S01]  /*7910*/  LDL.64 R204, [R1+0x90] ;  /* 0x0000900001cc7983 */ /* 0x000ee20000100a00 */
[----:B-1----:R-:W-:-:S03]  /*7920*/  IMAD.WIDE R160, R8, 0x2, R184 ;  /* 0x0000000208a07825 */ /* 0x002fc600078e02b8 */
[----:B------:R-:W3:Y:S04]  /*7930*/  LDL.64 R184, [R1+0x140] ;  /* 0x0001400001b87983 */ /* 0x000ee80000100a00 */
[----:B------:R1:W4:Y:S01]  /*7940*/  LDG.E.U16 R168, [R160.64] ;  /* 0x00000006a0a87981 */ /* 0x000322000c1e1500 */
[----:B0-----:R-:W-:-:S03]  /*7950*/  IMAD.WIDE R156, R8, 0x2, R186 ;  /* 0x00000002089c7825 */ /* 0x001fc600078e02ba */
[----:B------:R-:W4:Y:S01]  /*7960*/  LDL.64 R186, [R1+0xa0] ;  /* 0x0000a00001ba7983 */ /* 0x000f220000100a00 */
[----:B-1----:R-:W-:-:S03]  /*7970*/  IMAD.WIDE R160, R8, 0x2, R190 ;  /* 0x0000000208a07825 */ /* 0x002fc600078e02be */
[----:B------:R-:W4:Y:S04]  /*7980*/  LDL.64 R190, [R1+0x110] ;  /* 0x0001100001be7983 */ /* 0x000f280000100a00 */
[----:B------:R2:W4:Y:S01]  /*7990*/  LDG.E.U16 R163, [R156.64] ;  /* 0x000000069ca37981 */ /* 0x000522000c1e1500 */
[----:B------:R-:W-:-:S05]  /*79a0*/  IMAD.WIDE R170, R8, 0x2, R170 ;  /* 0x0000000208aa7825 */ /* 0x000fca00078e02aa */
[----:B------:R0:W4:Y:S04]  /*79b0*/  LDG.E.U16 R130, [R170.64] ;  /* 0x00000006aa827981 */ /* 0x000128000c1e1500 */
[----:B0-----:R0:W4:Y:S04]  /*79c0*/  LDG.E.U16 R170, [R158.64] ;  /* 0x000000069eaa7981 */ /* 0x001128000c1e1500 */
[----:B------:R1:W4:Y:S02]  /*79d0*/  LDG.E.U16 R171, [R160.64] ;  /* 0x00000006a0ab7981 */ /* 0x000324000c1e1500 */
[----:B-1----:R-:W-:-:S02]  /*79e0*/  IMAD.WIDE R160, R8, 0x2, R192 ;  /* 0x0000000208a07825 */ /* 0x002fc400078e02c0 */
[----:B------:R-:W4:Y:S04]  /*79f0*/  LDL.64 R192, [R1+0x58] ;  /* 0x0000580001c07983 */ /* 0x000f280000100a00 */
[----:B------:R3:W4:Y:S01]  /*7a00*/  LDG.E.U16 R180, [R160.64] ;  /* 0x00000006a0b47981 */ /* 0x000722000c1e1500 */
[----:B--2---:R-:W-:-:S03]  /*7a10*/  IMAD.WIDE R156, R8, 0x2, R202 ;  /* 0x00000002089c7825 */ /* 0x004fc600078e02ca */
[----:B------:R-:W2:Y:S04]  /*7a20*/  LDL.64 R202, [R1+0xd8] ;  /* 0x0000d80001ca7983 */ /* 0x000ea80000100a00 */
[----:B------:R5:W2:Y:S01]  /*7a30*/  LDG.E.U16 R176, [R156.64] ;  /* 0x000000069cb07981 */ /* 0x000aa2000c1e1500 */
[----:B0-----:R-:W-:-:S03]  /*7a40*/  IMAD.WIDE R158, R8, 0x2, R194 ;  /* 0x00000002089e7825 */ /* 0x001fc600078e02c2 */
[----:B------:R-:W2:Y:S04]  /*7a50*/  LDL.64 R194, [R1+0x98] ;  /* 0x0000980001c27983 */ /* 0x000ea80000100a00 */
[----:B------:R0:W2:Y:S02]  /*7a60*/  LDG.E.U16 R178, [R158.64] ;  /* 0x000000069eb27981 */ /* 0x0000a4000c1e1500 */
[C---:B0-----:R-:W-:Y:S02]  /*7a70*/  IMAD.WIDE R158, R8.reuse, 0x2, R196 ;  /* 0x00000002089e7825 */ /* 0x041fe400078e02c4 */
[----:B------:R-:W2:Y:S02]  /*7a80*/  LDL.64 R196, [R1+0x50] ;  /* 0x0000500001c47983 */ /* 0x000ea40000100a00 */
[----:B-----5:R-:W-:-:S02]  /*7a90*/  IMAD.WIDE R156, R8, 0x2, R200 ;  /* 0x00000002089c7825 */ /* 0x020fc400078e02c8 */
[----:B------:R-:W5:Y:S04]  /*7aa0*/  LDL.64 R200, [R1+0x108] ;  /* 0x0001080001c87983 */ /* 0x000f680000100a00 */
[----:B------:R0:W5:Y:S02]  /*7ab0*/  LDG.E.U16 R182, [R156.64] ;  /* 0x000000069cb67981 */ /* 0x000164000c1e1500 */
[C---:B0-----:R-:W-:Y:S02]  /*7ac0*/  IMAD.WIDE R156, R8.reuse, 0x2, R198 ;  /* 0x00000002089c7825 */ /* 0x041fe400078e02c6 */
[----:B------:R-:W5:Y:S02]  /*7ad0*/  LDL.64 R198, [R1+0x100] ;  /* 0x0001000001c67983 */ /* 0x000f640000100a00 */
[----:B---3--:R-:W-:-:S02]  /*7ae0*/  IMAD.WIDE R160, R8, 0x2, R184 ;  /* 0x0000000208a07825 */ /* 0x008fc400078e02b8 */
[----:B------:R4:W3:Y:S04]  /*7af0*/  LDG.E.U16 R184, [R158.64] ;  /* 0x000000069eb87981 */ /* 0x0008e8000c1e1500 */
[----:B------:R0:W3:Y:S01]  /*7b00*/  LDG.E.U16 R185, [R160.64] ;  /* 0x00000006a0b97981 */ /* 0x0000e2000c1e1500 */
[----:B----4-:R-:W-:-:S04]  /*7b10*/  IMAD.WIDE R158, R8, 0x2, R188 ;  /* 0x00000002089e7825 */ /* 0x010fc800078e02bc */
[C---:B0-----:R-:W-:Y:S02]  /*7b20*/  IMAD.WIDE R160, R8.reuse, 0x2, R186 ;  /* 0x0000000208a07825 */ /* 0x041fe400078e02ba */
[----:B------:R0:W4:Y:S04]  /*7b30*/  LDG.E.U16 R186, [R156.64] ;  /* 0x000000069cba7981 */ /* 0x000128000c1e1500 */
[----:B------:R1:W3:Y:S04]  /*7b40*/  LDG.E.U16 R188, [R160.64] ;  /* 0x00000006a0bc7981 */ /* 0x0002e8000c1e1500 */
[----:B------:R1:W3:Y:S01]  /*7b50*/  LDG.E.U16 R187, [R158.64] ;  /* 0x000000069ebb7981 */ /* 0x0002e2000c1e1500 */
[----:B0-----:R-:W-:-:S03]  /*7b60*/  IMAD.WIDE R156, R8, 0x2, R212 ;  /* 0x00000002089c7825 */ /* 0x001fc600078e02d4 */
[----:B------:R-:W3:Y:S01]  /*7b70*/  LDL.64 R212, [R1+0x78] ;  /* 0x0000780001d47983 */ /* 0x000ee20000100a00 */
[----:B-1----:R-:W-:-:S03]  /*7b80*/  IMAD.WIDE R160, R8, 0x2, R190 ;  /* 0x0000000208a07825 */ /* 0x002fc600078e02be */
[----:B------:R2:W3:Y:S01]  /*7b90*/  LDG.E.U16 R190, [R156.64] ;  /* 0x000000069cbe7981 */ /* 0x0004e2000c1e1500 */
[----:B------:R-:W-:-:S03]  /*7ba0*/  IMAD.WIDE R158, R8, 0x2, R210 ;  /* 0x00000002089e7825 */ /* 0x000fc600078e02d2 */
[----:B------:R0:W3:Y:S04]  /*7bb0*/  LDG.E.U16 R191, [R160.64] ;  /* 0x00000006a0bf7981 */ /* 0x0000e8000c1e1500 */
[----:B------:R1:W3:Y:S04]  /*7bc0*/  LDG.E.U16 R189, [R158.64] ;  /* 0x000000069ebd7981 */ /* 0x0002e8000c1e1500 */
[----:B------:R-:W3:Y:S01]  /*7bd0*/  LDL.64 R210, [R1+0x38] ;  /* 0x0000380001d27983 */ /* 0x000ee20000100a00 */
[----:B0-----:R-:W-:-:S04]  /*7be0*/  IMAD.WIDE R160, R8, 0x2, R192 ;  /* 0x0000000208a07825 */ /* 0x001fc800078e02c0 */
[C---:B--2---:R-:W-:Y:S02]  /*7bf0*/  IMAD.WIDE R156, R8.reuse, 0x2, R202 ;  /* 0x00000002089c7825 */ /* 0x044fe400078e02ca */
[----:B------:R-:W2:Y:S04]  /*7c00*/  LDL.64 R202, [R1+0x48] ;  /* 0x0000480001ca7983 */ /* 0x000ea80000100a00 */
[----:B------:R0:W3:Y:S01]  /*7c10*/  LDG.E.U16 R192, [R156.64] ;  /* 0x000000069cc07981 */ /* 0x0000e2000c1e1500 */
[----:B-1----:R-:W-:-:S03]  /*7c20*/  IMAD.WIDE R158, R8, 0x2, R194 ;  /* 0x00000002089e7825 */ /* 0x002fc600078e02c2 */
[----:B------:R1:W3:Y:S01]  /*7c30*/  LDG.E.U16 R194, [R160.64] ;  /* 0x00000006a0c27981 */ /* 0x0002e2000c1e1500 */
[----:B0-----:R-:W-:-:S03]  /*7c40*/  IMAD.WIDE R156, R8, 0x2, R206 ;  /* 0x00000002089c7825 */ /* 0x001fc600078e02ce */
[----:B------:R0:W3:Y:S04]  /*7c50*/  LDG.E.U16 R193, [R158.64] ;  /* 0x000000069ec17981 */ /* 0x0000e8000c1e1500 */
[----:B------:R-:W3:Y:S04]  /*7c60*/  LDL.64 R206, [R1+0x80] ;  /* 0x0000800001ce7983 */ /* 0x000ee80000100a00 */
[----:B------:R1:W4:Y:S01]  /*7c70*/  LDG.E.U16 R195, [R156.64] ;  /* 0x000000069cc37981 */ /* 0x000322000c1e1500 */
[----:B0-----:R-:W-:-:S03]  /*7c80*/  IMAD.WIDE R158, R8, 0x2, R204 ;  /* 0x00000002089e7825 */ /* 0x001fc600078e02cc */
[----:B------:R-:W4:Y:S01]  /*7c90*/  LDL.64 R204, [R1+0x40] ;  /* 0x0000400001cc7983 */ /* 0x000f220000100a00 */
[----:B-1----:R-:W-:-:S03]  /*7ca0*/  IMAD.WIDE R156, R8, 0x2, R208 ;  /* 0x00000002089c7825 */ /* 0x002fc600078e02d0 */
[----:B------:R-:W4:Y:S01]  /*7cb0*/  LDL.64 R208, [R1+0xf0] ;  /* 0x0000f00001d07983 */ /* 0x000f220000100a00 */
[----:B------:R-:W-:-:S03]  /*7cc0*/  IMAD.WIDE R160, R8, 0x2, R196 ;  /* 0x0000000208a07825 */ /* 0x000fc600078e02c4 */
[----:B------:R5:W4:Y:S04]  /*7cd0*/  LDG.E.U16 R196, [R158.64] ;  /* 0x000000069ec47981 */ /* 0x000b28000c1e1500 */
[----:B------:R0:W4:Y:S01]  /*7ce0*/  LDG.E.U16 R197, [R160.64] ;  /* 0x00000006a0c57981 */ /* 0x000122000c1e1500 */
[----:B-----5:R-:W-:-:S04]  /*7cf0*/  IMAD.WIDE R158, R8, 0x2, R200 ;  /* 0x00000002089e7825 */ /* 0x020fc800078e02c8 */
[C---:B0-----:R-:W-:Y:S02]  /*7d00*/  IMAD.WIDE R160, R8.reuse, 0x2, R198 ;  /* 0x0000000208a07825 */ /* 0x041fe400078e02c6 */
[----:B------:R0:W5:Y:S04]  /*7d10*/  LDG.E.U16 R199, [R158.64] ;  /* 0x000000069ec77981 */ /* 0x000168000c1e1500 */
[----:B------:R1:W5:Y:S04]  /*7d20*/  LDG.E.U16 R198, [R156.64] ;  /* 0x000000069cc67981 */ /* 0x000368000c1e1500 */
[----:B------:R2:W5:Y:S01]  /*7d30*/  LDG.E.U16 R200, [R160.64] ;  /* 0x00000006a0c87981 */ /* 0x000562000c1e1500 */
[----:B0-----:R-:W-:-:S03]  /*7d40*/  IMAD.WIDE R158, R8, 0x2, R214 ;  /* 0x00000002089e7825 */ /* 0x001fc600078e02d6 */
[----:B------:R-:W5:Y:S01]  /*7d50*/  LDL.64 R214, [R1+0x30] ;  /* 0x0000300001d67983 */ /* 0x000f620000100a00 */
[----:B-1----:R-:W-:-:S03]  /*7d60*/  IMAD.WIDE R156, R8, 0x2, R216 ;  /* 0x00000002089c7825 */ /* 0x002fc600078e02d8 */
[----:B------:R-:W5:Y:S04]  /*7d70*/  LDL.64 R216, [R1+0xe8] ;  /* 0x0000e80001d87983 */ /* 0x000f680000100a00 */
[----:B------:R0:W5:Y:S02]  /*7d80*/  LDG.E.U16 R201, [R156.64] ;  /* 0x000000069cc97981 */ /* 0x000164000c1e1500 */
[C---:B0-----:R-:W-:Y:S02]  /*7d90*/  IMAD.WIDE R156, R8.reuse, 0x2, R220 ;  /* 0x00000002089c7825 */ /* 0x041fe400078e02dc */
[----:B------:R-:W5:Y:S02]  /*7da0*/  LDL.64 R220, [R1+0x28] ;  /* 0x0000280001dc7983 */ /* 0x000f640000100a00 */
[----:B--2---:R-:W-:-:S02]  /*7db0*/  IMAD.WIDE R160, R8, 0x2, R202 ;  /* 0x0000000208a07825 */ /* 0x004fc400078e02ca */
[----:B------:R3:W2:Y:S04]  /*7dc0*/  LDG.E.U16 R202, [R158.64] ;  /* 0x000000069eca7981 */ /* 0x0006a8000c1e1500 */
[----:B------:R4:W2:Y:S01]  /*7dd0*/  LDG.E.U16 R203, [R160.64] ;  /* 0x00000006a0cb7981 */ /* 0x0008a2000c1e1500 */
[----:B---3--:R-:W-:-:S04]  /*7de0*/  IMAD.WIDE R158, R8, 0x2, R206 ;  /* 0x00000002089e7825 */ /* 0x008fc800078e02ce */
[C---:B----4-:R-:W-:Y:S02]  /*7df0*/  IMAD.WIDE R160, R8.reuse, 0x2, R204 ;  /* 0x0000000208a07825 */ /* 0x050fe400078e02cc */
[----:B------:R0:W3:Y:S04]  /*7e00*/  LDG.E.U16 R204, [R156.64] ;  /* 0x000000069ccc7981 */ /* 0x0000e8000c1e1500 */
[----:B------:R1:W4:Y:S04]  /*7e10*/  LDG.E.U16 R205, [R158.64] ;  /* 0x000000069ecd7981 */ /* 0x000328000c1e1500 */
[----:B------:R1:W2:Y:S01]  /*7e20*/  LDG.E.U16 R206, [R160.64] ;  /* 0x00000006a0ce7981 */ /* 0x0002a2000c1e1500 */
[----:B0-----:R-:W-:-:S04]  /*7e30*/  IMAD.WIDE R156, R8, 0x2, R236 ;  /* 0x00000002089c7825 */ /* 0x001fc800078e02ec */
[C---:B-1----:R-:W-:Y:S01]  /*7e40*/  IMAD.WIDE R158, R8.reuse, 0x2, R234 ;  /* 0x00000002089e7825 */ /* 0x042fe200078e02ea */
[----:B------:R0:W2:Y:S03]  /*7e50*/  LDG.E.U16 R207, [R156.64] ;  /* 0x000000069ccf7981 */ /* 0x0000a6000c1e1500 */
[C---:B------:R-:W-:Y:S02]  /*7e60*/  IMAD.WIDE R160, R8.reuse, 0x2, R208 ;  /* 0x0000000208a07825 */ /* 0x040fe400078e02d0 */
[----:B------:R1:W2:Y:S04]  /*7e70*/  LDG.E.U16 R208, [R158.64] ;  /* 0x000000069ed07981 */ /* 0x0002a8000c1e1500 */
[----:B------:R1:W2:Y:S01]  /*7e80*/  LDG.E.U16 R209, [R160.64] ;  /* 0x00000006a0d17981 */ /* 0x0002a2000c1e1500 */
[----:B0-----:R-:W-:-:S04]  /*7e90*/  IMAD.WIDE R156, R8, 0x2, R232 ;  /* 0x00000002089c7825 */ /* 0x001fc800078e02e8 */
[----:B-1----:R-:W-:-:S04]  /*7ea0*/  IMAD.WIDE R158, R8, 0x2, R212 ;  /* 0x00000002089e7825 */ /* 0x002fc800078e02d4 */
[C---:B------:R-:W-:Y:S02]  /*7eb0*/  IMAD.WIDE R160, R8.reuse, 0x2, R210 ;  /* 0x0000000208a07825 */ /* 0x040fe400078e02d2 */
[----:B------:R0:W2:Y:S04]  /*7ec0*/  LDG.E.U16 R210, [R156.64] ;  /* 0x000000069cd27981 */ /* 0x0000a8000c1e1500 */
[----:B------:R1:W2:Y:S04]  /*7ed0*/  LDG.E.U16 R211, [R158.64] ;  /* 0x000000069ed37981 */ /* 0x0002a8000c1e1500 */
[----:B------:R5:W2:Y:S01]  /*7ee0*/  LDG.E.U16 R212, [R160.64] ;  /* 0x00000006a0d47981 */ /* 0x000aa2000c1e1500 */
[----:B0-----:R-:W-:-:S04]  /*7ef0*/  IMAD.WIDE R156, R8, 0x2, R230 ;  /* 0x00000002089c7825 */ /* 0x001fc800078e02e6 */
[C---:B-1----:R-:W-:Y:S01]  /*7f00*/  IMAD.WIDE R158, R8.reuse, 0x2, R228 ;  /* 0x00000002089e7825 */ /* 0x042fe200078e02e4 */
[----:B------:R0:W2:Y:S03]  /*7f10*/  LDG.E.U16 R213, [R156.64] ;  /* 0x000000069cd57981 */ /* 0x0000a6000c1e1500 */
[C---:B-----5:R-:W-:Y:S02]  /*7f20*/  IMAD.WIDE R160, R8.reuse, 0x2, R214 ;  /* 0x0000000208a07825 */ /* 0x060fe400078e02d6 */
[----:B------:R1:W5:Y:S04]  /*7f30*/  LDG.E.U16 R214, [R158.64] ;  /* 0x000000069ed67981 */ /* 0x000368000c1e1500 */
[----:B------:R1:W2:Y:S01]  /*7f40*/  LDG.E.U16 R215, [R160.64] ;  /* 0x00000006a0d77981 */ /* 0x0002a2000c1e1500 */
[----:B0-----:R-:W-:-:S04]  /*7f50*/  IMAD.WIDE R156, R8, 0x2, R226 ;  /* 0x00000002089c7825 */ /* 0x001fc800078e02e2 */
[----:B-1----:R-:W-:-:S04]  /*7f60*/  IMAD.WIDE R158, R8, 0x2, R218 ;  /* 0x00000002089e7825 */ /* 0x002fc800078e02da */
[C---:B------:R-:W-:Y:S02]  /*7f70*/  IMAD.WIDE R160, R8.reuse, 0x2, R216 ;  /* 0x0000000208a07825 */ /* 0x040fe400078e02d8 */
[----:B------:R0:W2:Y:S04]  /*7f80*/  LDG.E.U16 R216, [R156.64] ;  /* 0x000000069cd87981 */ /* 0x0000a8000c1e1500 */
[----:B------:R1:W3:Y:S04]  /*7f90*/  LDG.E.U16 R217, [R158.64] ;  /* 0x000000069ed97981 */ /* 0x0002e8000c1e1500 */
[----:B------:R1:W3:Y:S01]  /*7fa0*/  LDG.E.U16 R218, [R160.64] ;  /* 0x00000006a0da7981 */ /* 0x0002e2000c1e1500 */
[----:B0-----:R-:W-:-:S04]  /*7fb0*/  IMAD.WIDE R156, R8, 0x2, R224 ;  /* 0x00000002089c7825 */ /* 0x001fc800078e02e0 */
[C---:B-1----:R-:W-:Y:S02]  /*7fc0*/  IMAD.WIDE R158, R8.reuse, 0x2, R222 ;  /* 0x00000002089e7825 */ /* 0x042fe400078e02de */
[----:B------:R-:W3:Y:S02]  /*7fd0*/  LDG.E.U16 R156, [R156.64] ;  /* 0x000000069c9c7981 */ /* 0x000ee4000c1e1500 */
[----:B------:R-:W-:Y:S02]  /*7fe0*/  IMAD.WIDE R160, R8, 0x2, R220 ;  /* 0x0000000208a07825 */ /* 0x000fe400078e02dc */
[----:B------:R-:W3:Y:S04]  /*7ff0*/  LDG.E.U16 R158, [R158.64] ;  /* 0x000000069e9e7981 */ /* 0x000ee8000c1e1500 */
[----:B------:R-:W3:Y:S04]  /*8000*/  LDG.E.U16 R160, [R160.64] ;  /* 0x00000006a0a07981 */ /* 0x000ee8000c1e1500 */
[----:B------:R-:W-:Y:S01]  /*8010*/  BAR.SYNC.DEFER_BLOCKING 0x0 ;  /* 0x0000000000007b1d */ /* 0x000fe20000010000 */
[----:B------:R-:W-:-:S02]  /*8020*/  LOP3.LUT R219, R0, 0x10, RZ, 0x3c, !PT ;  /* 0x0000001000db7812 */ /* 0x000fc400078e3cff */
[----:B------:R-:W-:-:S03]  /*8030*/  LOP3.LUT R220, R0, 0x20, RZ, 0x3c, !PT ;  /* 0x0000002000dc7812 */ /* 0x000fc600078e3cff */
[----:B------:R-:W-:Y:S04]  /*8040*/  STS.U16 [R0], R183 ;  /* 0x000000b700007388 */ /* 0x000fe80000000400 */
        /* <DEDUP_REMOVED lines=31> */
[----:B------:R-:W-:Y:S04]  /*8240*/  STS.U16 [R220+0x400], R179 ;  /* 0x000400b3dc007388 */ /* 0x000fe80000000400 */
[----:B------:R-:W-:Y:S04]  /*8250*/  STS.U16 [R220+0x1400], R165 ;  /* 0x001400a5dc007388 */ /* 0x000fe80000000400 */
[----:B------:R-:W-:Y:S04]  /*8260*/  STS.U16 [R220+0x2400], R137 ;  /* 0x00240089dc007388 */ /* 0x000fe80000000400 */
[----:B------:R-:W-:Y:S04]  /*8270*/  STS.U16 [R220+0x3400], R136 ;  /* 0x00340088dc007388 */ /* 0x000fe80000000400 */
[----:B------:R-:W-:Y:S04]  /*8280*/  STS.U16 [R220+0x4400], R135 ;  /* 0x00440087dc007388 */ /* 0x000fe80000000400 */
[----:B------:R-:W-:Y:S04]  /*8290*/  STS.U16 [R220+0x5400], R134 ;  /* 0x00540086dc007388 */ /* 0x000fe80000000400 */
[----:B------:R-:W-:Y:S04]  /*82a0*/  STS.U16 [R220+0x6400], R133 ;  /* 0x00640085dc007388 */ /* 0x000fe80000000400 */
[----:B------:R-:W-:Y:S01]  /*82b0*/  STS.U16 [R220+0x7400], R132 ;  /* 0x00740084dc007388 */ /* 0x000fe20000000400 */
[----:B0-----:R-:W-:-:S03]  /*82c0*/  LOP3.LUT R219, R0, 0x30, RZ, 0x3c, !PT ;  /* 0x0000003000db7812 */ /* 0x001fc600078e3cff */
        /* <DEDUP_REMOVED lines=16> */
[----:B------:R-:W-:-:S03]  /*83d0*/  LOP3.LUT R138, R0, 0x40, RZ, 0x3c, !PT ;  /* 0x00000040008a7812 */ /* 0x000fc600078e3cff */
[----:B------:R-:W-:Y:S04]  /*83e0*/  STS.U16 [R219+0x8600], R122 ;  /* 0x0086007adb007388 */ /* 0x000fe80000000400 */
[----:B------:R1:W-:Y:S04]  /*83f0*/  STS.U16 [R219+0x9600], R121 ;  /* 0x00960079db007388 */ /* 0x0003e80000000400 */
[----:B------:R-:W-:Y:S04]  /*8400*/  STS.U16 [R219+0xa600], R163 ;  /* 0x00a600a3db007388 */ /* 0x000fe80000000400 */
[----:B------:R-:W-:Y:S04]  /*8410*/  STS.U16 [R219+0xb600], R184 ;  /* 0x00b600b8db007388 */ /* 0x000fe80000000400 */
[----:B------:R-:W-:Y:S04]  /*8420*/  STS.U16 [R219+0xc600], R199 ;  /* 0x00c600c7db007388 */ /* 0x000fe80000000400 */
[----:B------:R-:W-:Y:S04]  /*8430*/  STS.U16 [R219+0xd600], R201 ;  /* 0x00d600c9db007388 */ /* 0x000fe80000000400 */
[----:B--2---:R-:W-:Y:S04]  /*8440*/  STS.U16 [R219+0xe600], R202 ;  /* 0x00e600cadb007388 */ /* 0x004fe80000000400 */
        /* <DEDUP_REMOVED lines=15> */
[----:B---3--:R-:W-:Y:S04]  /*8540*/  STS.U16 [R138+0xd800], R204 ;  /* 0x00d800cc8a007388 */ /* 0x008fe80000000400 */
[----:B----4-:R-:W-:Y:S04]  /*8550*/  STS.U16 [R138+0xe800], R205 ;  /* 0x00e800cd8a007388 */ /* 0x010fe80000000400 */
        /* <DEDUP_REMOVED lines=8> */
[----:B------:R-:W-:Y:S01]  /*85e0*/  STS.U16 [R130+0x7a00], R41 ;  /* 0x007a002982007388 */ /* 0x000fe20000000400 */
[----:B-1----:R-:W-:-:S03]  /*85f0*/  LOP3.LUT R121, R0, 0x60, RZ, 0x3c, !PT ;  /* 0x0000006000797812 */ /* 0x002fc600078e3cff */
        /* <DEDUP_REMOVED lines=18> */
[----:B------:R-:W-:Y:S04]  /*8720*/  STS.U16 [R121+0x9c00], R30 ;  /* 0x009c001e79007388 */ /* 0x000fe80000000400 */
[----:B------:R-:W-:Y:S04]  /*8730*/  STS.U16 [R121+0xac00], R176 ;  /* 0x00ac00b079007388 */ /* 0x000fe80000000400 */
[----:B------:R-:W-:Y:S04]  /*8740*/  STS.U16 [R121+0xbc00], R207 ;  /* 0x00bc00cf79007388 */ /* 0x000fe80000000400 */
[----:B------:R-:W-:Y:S04]  /*8750*/  STS.U16 [R121+0xcc00], R209 ;  /* 0x00cc00d179007388 */ /* 0x000fe80000000400 */
[----:B------:R-:W-:Y:S04]  /*8760*/  STS.U16 [R121+0xdc00], R213 ;  /* 0x00dc00d579007388 */ /* 0x000fe80000000400 */
[----:B-----5:R-:W-:Y:S04]  /*8770*/  STS.U16 [R121+0xec00], R214 ;  /* 0x00ec00d679007388 */ /* 0x020fe80000000400 */
        /* <DEDUP_REMOVED lines=17> */
[----:B------:R-:W-:Y:S01]  /*8890*/  BAR.SYNC.DEFER_BLOCKING 0x0 ;  /* 0x0000000000007b1d */ /* 0x000fe20000010000 */
[----:B--2---:R-:W-:-:S02]  /*88a0*/  LOP3.LUT R174, R4, 0x20, RZ, 0x3c, !PT ;  /* 0x0000002004ae7812 */ /* 0x004fc400078e3cff */
[C---:B------:R-:W-:Y:S02]  /*88b0*/  LOP3.LUT R153, R4.reuse, 0x40, RZ, 0x3c, !PT ;  /* 0x0000004004997812 */ /* 0x040fe400078e3cff */
[----:B------:R-:W-:Y:S01]  /*88c0*/  LOP3.LUT R152, R4, 0x60, RZ, 0x3c, !PT ;  /* 0x0000006004987812 */ /* 0x000fe200078e3cff */
[----:B------:R-:W-:Y:S04]  /*88d0*/  LDSM.16.MT88.4 R164, [R4+0x10000] ;  /* 0x0100000004a4783b */ /* 0x000fe80000004200 */
[----:B------:R-:W0:Y:S04]  /*88e0*/  LDSM.16.M88.4 R128, [R5] ;  /* 0x000000000580783b */ /* 0x000e280000000200 */
[----:B------:R-:W2:Y:S04]  /*88f0*/  LDSM.16.M88.4 R132, [R5+0x8000] ;  /* 0x008000000584783b */ /* 0x000ea80000000200 */
[----:B------:R-:W3:Y:S04]  /*8900*/  LDSM.16.MT88.4 R156, [R174+0x10000] ;  /* 0x01000000ae9c783b */ /* 0x000ee80000004200 */
[----:B------:R-:W4:Y:S04]  /*8910*/  LDSM.16.MT88.4 R148, [R153+0x10000] ;  /* 0x010000009994783b */ /* 0x000f280000004200 */
[----:B------:R-:W5:Y:S04]  /*8920*/  LDSM.16.MT88.4 R140, [R152+0x10000] ;  /* 0x01000000988c783b */ /* 0x000f680000004200 */
[----:B------:R-:W4:Y:S04]  /*8930*/  LDSM.16.MT88.4 R168, [R4+0x10800] ;  /* 0x0108000004a8783b */ /* 0x000f280000004200 */
[----:B------:R-:W4:Y:S04]  /*8940*/  LDSM.16.MT88.4 R44, [R174+0x10800] ;  /* 0x01080000ae2c783b */ /* 0x000f280000004200 */
[----:B------:R-:W5:Y:S04]  /*8950*/  LDSM.16.MT88.4 R36, [R153+0x10800] ;  /* 0x010800009924783b */ /* 0x000f680000004200 */
[----:B------:R-:W5:Y:S01]  /*8960*/  LDSM.16.MT88.4 R116, [R152+0x10800] ;  /* 0x010800009874783b */ /* 0x000f620000004200 */
[----:B-1----:R-:W-:-:S03]  /*8970*/  LOP3.LUT R173, R5, 0x40, RZ, 0x3c, !PT ;  /* 0x0000004005ad7812 */ /* 0x002fc600078e3cff */
[----:B------:R-:W-:Y:S01]  /*8980*/  LDSM.16.MT88.4 R120, [R4+0x11000] ;  /* 0x011000000478783b */ /* 0x000fe20000004200 */
[C---:B0-----:R-:W-:Y:S03]  /*8990*/  HMMA.16816.F32.BF16 R40, R164.reuse, R128, RZ ;  /* 0x00000080a428723c */ /* 0x041fe600000418ff */
[----:B------:R-:W0:Y:S04]  /*89a0*/  LDSM.16.M88.4 R28, [R173] ;  /* 0x00000000ad1c783b */ /* 0x000e280000000200 */
[----:B------:R-:W1:Y:S01]  /*89b0*/  LDSM.16.M88.4 R24, [R173+0x8000] ;  /* 0x00800000ad18783b */ /* 0x000e620000000200 */
[----:B--2---:R-:W-:Y:S03]  /*89c0*/  HMMA.16816.F32.BF16 R164, R164, R132, RZ ;  /* 0x00000084a4a4723c */ /* 0x004fe600000418ff */
[----:B------:R-:W2:Y:S04]  /*89d0*/  LDSM.16.MT88.4 R124, [R174+0x11000] ;  /* 0x01100000ae7c783b */ /* 0x000ea80000004200 */
[----:B------:R-:W0:Y:S01]  /*89e0*/  LDSM.16.MT88.4 R32, [R153+0x11000] ;  /* 0x011000009920783b */ /* 0x000e220000004200 */
[-C--:B---3--:R-:W-:Y:S03]  /*89f0*/  HMMA.16816.F32.BF16 R160, R156, R128.reuse, RZ ;  /* 0x000000809ca0723c */ /* 0x088fe600000418ff */
[----:B------:R-:W3:Y:S05]  /*8a00*/  LDSM.16.MT88.4 R112, [R152+0x11000] ;  /* 0x011000009870783b */ /* 0x000eea0000004200 */
[----:B----4-:R-:W-:Y:S08]  /*8a10*/  HMMA.16816.F32.BF16 R136, R148, R128, RZ ;  /* 0x000000809488723c */ /* 0x010ff000000418ff */
[-C--:B------:R-:W-:Y:S08]  /*8a20*/  HMMA.16816.F32.BF16 R156, R156, R132.reuse, RZ ;  /* 0x000000849c9c723c */ /* 0x080ff000000418ff */
[----:B------:R-:W-:Y:S08]  /*8a30*/  HMMA.16816.F32.BF16 R148, R148, R132, RZ ;  /* 0x000000849494723c */ /* 0x000ff000000418ff */
[C---:B-----5:R-:W-:Y:S08]  /*8a40*/  HMMA.16816.F32.BF16 R144, R140.reuse, R128, RZ ;  /* 0x000000808c90723c */ /* 0x060ff000000418ff */
[----:B------:R-:W-:Y:S08]  /*8a50*/  HMMA.16816.F32.BF16 R140, R140, R132, RZ ;  /* 0x000000848c8c723c */ /* 0x000ff000000418ff */
[C---:B------:R-:W-:Y:S08]  /*8a60*/  HMMA.16816.F32.BF16 R40, R168.reuse, R130, R40 ;  /* 0x00000082a828723c */ /* 0x040ff00000041828 */
[----:B------:R-:W-:Y:S01]  /*8a70*/  HMMA.16816.F32.BF16 R168, R168, R134, R164 ;  /* 0x00000086a8a8723c */ /* 0x000fe200000418a4 */
[----:B------:R-:W4:Y:S07]  /*8a80*/  LDSM.16.MT88.4 R164, [R4+0x11800] ;  /* 0x0118000004a4783b */ /* 0x000f2e0000004200 */
[-C--:B------:R-:W-:Y:S08]  /*8a90*/  HMMA.16816.F32.BF16 R160, R44, R130.reuse, R160 ;  /* 0x000000822ca0723c */ /* 0x080ff000000418a0 */
[----:B------:R-:W-:Y:S08]  /*8aa0*/  HMMA.16816.F32.BF16 R136, R36, R130, R136 ;  /* 0x000000822488723c */ /* 0x000ff00000041888 */
[-C--:B------:R-:W-:Y:S01]  /*8ab0*/  HMMA.16816.F32.BF16 R44, R44, R134.reuse, R156 ;  /* 0x000000862c2c723c */ /* 0x080fe2000004189c */
[----:B------:R-:W5:Y:S07]  /*8ac0*/  LDSM.16.MT88.4 R156, [R174+0x11800] ;  /* 0x01180000ae9c783b */ /* 0x000f6e0000004200 */
[----:B------:R-:W-:Y:S01]  /*8ad0*/  HMMA.16816.F32.BF16 R36, R36, R134, R148 ;  /* 0x000000862424723c */ /* 0x000fe20000041894 */
[----:B------:R-:W3:Y:S07]  /*8ae0*/  LDSM.16.MT88.4 R148, [R153+0x11800] ;  /* 0x011800009994783b */ /* 0x000eee0000004200 */
[C---:B------:R-:W-:Y:S01]  /*8af0*/  HMMA.16816.F32.BF16 R128, R116.reuse, R130, R144 ;  /* 0x000000827480723c */ /* 0x040fe20000041890 */
[----:B------:R-:W-:Y:S07]  /*8b00*/  LDSM.16.MT88.4 R144, [R153+0x12000] ;  /* 0x012000009990783b */ /* 0x000fee0000004200 */
[----:B------:R-:W-:Y:S01]  /*8b10*/  HMMA.16816.F32.BF16 R116, R116, R134, R140 ;  /* 0x000000867474723c */ /* 0x000fe2000004188c */
[----:B------:R-:W3:Y:S04]  /*8b20*/  LDSM.16.MT88.4 R132, [R152+0x11800] ;  /* 0x011800009884783b */ /* 0x000ee80000004200 */
[----:B------:R-:W-:Y:S03]  /*8b30*/  LDSM.16.M88.4 R140, [R5+0x80] ;  /* 0x00008000058c783b */ /* 0x000fe60000000200 */
[C---:B0-----:R-:W-:Y:S08]  /*8b40*/  HMMA.16816.F32.BF16 R40, R120.reuse, R28, R40 ;  /* 0x0000001c7828723c */ /* 0x041ff00000041828 */
[----:B-1----:R-:W-:Y:S01]  /*8b50*/  HMMA.16816.F32.BF16 R168, R120, R24, R168 ;  /* 0x0000001878a8723c */ /* 0x002fe200000418a8 */
[----:B------:R-:W-:Y:S07]  /*8b60*/  LDSM.16.M88.4 R120, [R5+0x8080] ;  /* 0x008080000578783b */ /* 0x000fee0000000200 */
[-C--:B--2---:R-:W-:Y:S08]  /*8b70*/  HMMA.16816.F32.BF16 R160, R124, R28.reuse, R160 ;  /* 0x0000001c7ca0723c */ /* 0x084ff000000418a0 */
[----:B------:R-:W-:Y:S08]  /*8b80*/  HMMA.16816.F32.BF16 R136, R32, R28, R136 ;  /* 0x0000001c2088723c */ /* 0x000ff00000041888 */
[-C--:B------:R-:W-:Y:S01]  /*8b90*/  HMMA.16816.F32.BF16 R124, R124, R24.reuse, R44 ;  /* 0x000000187c7c723c */ /* 0x080fe2000004182c */
[----:B------:R-:W-:Y:S07]  /*8ba0*/  LDSM.16.MT88.4 R44, [R174+0x12000] ;  /* 0x01200000ae2c783b */ /* 0x000fee0000004200 */
[----:B------:R-:W-:Y:S01]  /*8bb0*/  HMMA.16816.F32.BF16 R32, R32, R24, R36 ;  /* 0x000000182020723c */ /* 0x000fe20000041824 */
[----:B------:R-:W0:Y:S07]  /*8bc0*/  LDSM.16.MT88.4 R36, [R4+0x12000] ;  /* 0x012000000424783b */ /* 0x000e2e0000004200 */
[C---:B---3--:R-:W-:Y:S08]  /*8bd0*/  HMMA.16816.F32.BF16 R128, R112.reuse, R28, R128 ;  /* 0x0000001c7080723c */ /* 0x048ff00000041880 */
[----:B------:R-:W-:Y:S01]  /*8be0*/  HMMA.16816.F32.BF16 R112, R112, R24, R116 ;  /* 0x000000187070723c */ /* 0x000fe20000041874 */
[----:B------:R-:W1:Y:S07]  /*8bf0*/  LDSM.16.MT88.4 R116, [R152+0x12000] ;  /* 0x012000009874783b */ /* 0x000e6e0000004200 */
[C---:B----4-:R-:W-:Y:S08]  /*8c00*/  HMMA.16816.F32.BF16 R40, R164.reuse, R30, R40 ;  /* 0x0000001ea428723c */ /* 0x050ff00000041828 */
[----:B------:R-:W-:Y:S01]  /*8c10*/  HMMA.16816.F32.BF16 R168, R164, R26, R168 ;  /* 0x0000001aa4a8723c */ /* 0x000fe200000418a8 */
[----:B------:R-:W-:Y:S07]  /*8c20*/  LDSM.16.MT88.4 R164, [R153+0x13000] ;  /* 0x0130000099a4783b */ /* 0x000fee0000004200 */
[C---:B-----5:R-:W-:Y:S08]  /*8c30*/  HMMA.16816.F32.BF16 R160, R156.reuse, R30, R160 ;  /* 0x0000001e9ca0723c */ /* 0x060ff000000418a0 */
[----:B------:R-:W-:Y:S01]  /*8c40*/  HMMA.16816.F32.BF16 R124, R156, R26, R124 ;  /* 0x0000001a9c7c723c */ /* 0x000fe2000004187c */
[----:B------:R-:W-:Y:S07]  /*8c50*/  LDSM.16.MT88.4 R156, [R153+0x12800] ;  /* 0x01280000999c783b */ /* 0x000fee0000004200 */
[C---:B------:R-:W-:Y:S08]  /*8c60*/  HMMA.16816.F32.BF16 R136, R148.reuse, R30, R136 ;  /* 0x0000001e9488723c */ /* 0x040ff00000041888 */
[----:B------:R-:W-:Y:S01]  /*8c70*/  HMMA.16816.F32.BF16 R32, R148, R26, R32 ;  /* 0x0000001a9420723c */ /* 0x000fe20000041820 */
[----:B------:R-:W2:Y:S07]  /*8c80*/  LDSM.16.MT88.4 R148, [R4+0x12800] ;  /* 0x012800000494783b */ /* 0x000eae0000004200 */
[C---:B------:R-:W-:Y:S01]  /*8c90*/  HMMA.16816.F32.BF16 R128, R132.reuse, R30, R128 ;  /* 0x0000001e8480723c */ /* 0x040fe20000041880 */
[----:B------:R-:W3:Y:S07]  /*8ca0*/  LDSM.16.MT88.4 R28, [R174+0x12800] ;  /* 0x01280000ae1c783b */ /* 0x000eee0000004200 */
[----:B------:R-:W-:Y:S01]  /*8cb0*/  HMMA.16816.F32.BF16 R112, R132, R26, R112 ;  /* 0x0000001a8470723c */ /* 0x000fe20000041870 */
[----:B------:R-:W4:Y:S04]  /*8cc0*/  LDSM.16.MT88.4 R24, [R152+0x12800] ;  /* 0x012800009818783b */ /* 0x000f280000004200 */
[----:B------:R-:W-:Y:S03]  /*8cd0*/  LDSM.16.MT88.4 R132, [R4+0x13000] ;  /* 0x013000000484783b */ /* 0x000fe60000004200 */
[C---:B0-----:R-:W-:Y:S08]  /*8ce0*/  HMMA.16816.F32.BF16 R40, R36.reuse, R140, R40 ;  /* 0x0000008c2428723c */ /* 0x041ff00000041828 */
[----:B------:R-:W-:Y:S01]  /*8cf0*/  HMMA.16816.F32.BF16 R168, R36, R120, R168 ;  /* 0x0000007824a8723c */ /* 0x000fe200000418a8 */
[----:B------:R-:W-:Y:S07]  /*8d00*/  LDSM.16.MT88.4 R36, [R174+0x13000] ;  /* 0x01300000ae24783b */ /* 0x000fee0000004200 */
[C---:B------:R-:W-:Y:S08]  /*8d10*/  HMMA.16816.F32.BF16 R160, R44.reuse, R140, R160 ;  /* 0x0000008c2ca0723c */ /* 0x040ff000000418a0 */
[----:B------:R-:W-:Y:S01]  /*8d20*/  HMMA.16816.F32.BF16 R124, R44, R120, R124 ;  /* 0x000000782c7c723c */ /* 0x000fe2000004187c */
[----:B------:R-:W-:Y:S07]  /*8d30*/  LDSM.16.M88.4 R44, [R173+0x8080] ;  /* 0x00808000ad2c783b */ /* 0x000fee0000000200 */
[C---:B------:R-:W-:Y:S08]  /*8d40*/  HMMA.16816.F32.BF16 R136, R144.reuse, R140, R136 ;  /* 0x0000008c9088723c */ /* 0x040ff00000041888 */
[----:B------:R-:W-:Y:S01]  /*8d50*/  HMMA.16816.F32.BF16 R32, R144, R120, R32 ;  /* 0x000000789020723c */ /* 0x000fe20000041820 */
[----:B------:R-:W0:Y:S07]  /*8d60*/  LDSM.16.M88.4 R144, [R173+0x80] ;  /* 0x00008000ad90783b */ /* 0x000e2e0000000200 */
[C---:B-1----:R-:W-:Y:S08]  /*8d70*/  HMMA.16816.F32.BF16 R128, R116.reuse, R140, R128 ;  /* 0x0000008c7480723c */ /* 0x042ff00000041880 */
[----:B------:R-:W-:Y:S01]  /*8d80*/  HMMA.16816.F32.BF16 R112, R116, R120, R112 ;  /* 0x000000787470723c */ /* 0x000fe20000041870 */
[----:B------:R-:W1:Y:S07]  /*8d90*/  LDSM.16.MT88.4 R116, [R152+0x13000] ;  /* 0x013000009874783b */ /* 0x000e6e0000004200 */
[C---:B--2---:R-:W-:Y:S08]  /*8da0*/  HMMA.16816.F32.BF16 R40, R148.reuse, R142, R40 ;  /* 0x0000008e9428723c */ /* 0x044ff00000041828 */
[----:B------:R-:W-:Y:S01]  /*8db0*/  HMMA.16816.F32.BF16 R168, R148, R122, R168 ;  /* 0x0000007a94a8723c */ /* 0x000fe200000418a8 */
[----:B------:R-:W2:Y:S07]  /*8dc0*/  LDSM.16.MT88.4 R148, [R4+0x13800] ;  /* 0x013800000494783b */ /* 0x000eae0000004200 */
[C---:B---3--:R-:W-:Y:S08]  /*8dd0*/  HMMA.16816.F32.BF16 R160, R28.reuse, R142, R160 ;  /* 0x0000008e1ca0723c */ /* 0x048ff000000418a0 */
[----:B------:R-:W-:Y:S01]  /*8de0*/  HMMA.16816.F32.BF16 R124, R28, R122, R124 ;  /* 0x0000007a1c7c723c */ /* 0x000fe2000004187c */
[----:B------:R-:W3:Y:S07]  /*8df0*/  LDSM.16.MT88.4 R28, [R174+0x13800] ;  /* 0x01380000ae1c783b */ /* 0x000eee0000004200 */
[C---:B------:R-:W-:Y:S08]  /*8e00*/  HMMA.16816.F32.BF16 R136, R156.reuse, R142, R136 ;  /* 0x0000008e9c88723c */ /* 0x040ff00000041888 */
[----:B------:R-:W-:Y:S01]  /*8e10*/  HMMA.16816.F32.BF16 R32, R156, R122, R32 ;  /* 0x0000007a9c20723c */ /* 0x000fe20000041820 */
[----:B------:R-:W-:Y:S07]  /*8e20*/  LDSM.16.MT88.4 R156, [R174+0x14000] ;  /* 0x01400000ae9c783b */ /* 0x000fee0000004200 */
[C---:B----4-:R-:W-:Y:S01]  /*8e30*/  HMMA.16816.F32.BF16 R128, R24.reuse, R142, R128 ;  /* 0x0000008e1880723c */ /* 0x050fe20000041880 */
[----:B------:R-:W4:Y:S07]  /*8e40*/  LDSM.16.MT88.4 R140, [R153+0x13800] ;  /* 0x01380000998c783b */ /* 0x000f2e0000004200 */
[----:B------:R-:W-:Y:S01]  /*8e50*/  HMMA.16816.F32.BF16 R112, R24, R122, R112 ;  /* 0x0000007a1870723c */ /* 0x000fe20000041870 */
[----:B------:R-:W5:Y:S04]  /*8e60*/  LDSM.16.MT88.4 R24, [R152+0x13800] ;  /* 0x013800009818783b */ /* 0x000f680000004200 */
[----:B------:R-:W-:Y:S03]  /*8e70*/  LDSM.16.MT88.4 R120, [R4+0x14000] ;  /* 0x014000000478783b */ /* 0x000fe60000004200 */
[C---:B0-----:R-:W-:Y:S08]  /*8e80*/  HMMA.16816.F32.BF16 R40, R132.reuse, R144, R40 ;  /* 0x000000908428723c */ /* 0x041ff00000041828 */
[----:B------:R-:W-:Y:S01]  /*8e90*/  HMMA.16816.F32.BF16 R168, R132, R44, R168 ;  /* 0x0000002c84a8723c */ /* 0x000fe200000418a8 */
[----:B------:R-:W0:Y:S07]  /*8ea0*/  LDSM.16.M88.4 R132, [R5+0x100] ;  /* 0x000100000584783b */ /* 0x000e2e0000000200 */
[C---:B------:R-:W-:Y:S08]  /*8eb0*/  HMMA.16816.F32.BF16 R160, R36.reuse, R144, R160 ;  /* 0x0000009024a0723c */ /* 0x040ff000000418a0 */
[----:B------:R-:W-:Y:S01]  /*8ec0*/  HMMA.16816.F32.BF16 R124, R36, R44, R124 ;  /* 0x0000002c247c723c */ /* 0x000fe2000004187c */
[----:B------:R-:W0:Y:S07]  /*8ed0*/  LDSM.16.M88.4 R36, [R5+0x8100] ;  /* 0x008100000524783b */ /* 0x000e2e0000000200 */
[C---:B------:R-:W-:Y:S08]  /*8ee0*/  HMMA.16816.F32.BF16 R136, R164.reuse, R144, R136 ;  /* 0x00000090a488723c */ /* 0x040ff00000041888 */
[----:B------:R-:W-:Y:S01]  /*8ef0*/  HMMA.16816.F32.BF16 R32, R164, R44, R32 ;  /* 0x0000002ca420723c */ /* 0x000fe20000041820 */
[----:B------:R-:W0:Y:S07]  /*8f00*/  LDSM.16.MT88.4 R164, [R153+0x14000] ;  /* 0x0140000099a4783b */ /* 0x000e2e0000004200 */
[C---:B-1----:R-:W-:Y:S08]  /*8f10*/  HMMA.16816.F32.BF16 R128, R116.reuse, R144, R128 ;  /* 0x000000907480723c */ /* 0x042ff00000041880 */
[----:B------:R-:W-:Y:S01]  /*8f20*/  HMMA.16816.F32.BF16 R112, R116, R44, R112 ;  /* 0x0000002c7470723c */ /* 0x000fe20000041870 */
[----:B------:R-:W1:Y:S07]  /*8f30*/  LDSM.16.MT88.4 R116, [R152+0x14000] ;  /* 0x014000009874783b */ /* 0x000e6e0000004200 */
[C---:B--2---:R-:W-:Y:S08]  /*8f40*/  HMMA.16816.F32.BF16 R40, R148.reuse, R146, R40 ;  /* 0x000000929428723c */ /* 0x044ff00000041828 */
[----:B------:R-:W-:Y:S01]  /*8f50*/  HMMA.16816.F32.BF16 R168, R148, R46, R168 ;  /* 0x0000002e94a8723c */ /* 0x000fe200000418a8 */
[----:B------:R-:W-:Y:S07]  /*8f60*/  LDSM.16.MT88.4 R148, [R174+0x15000] ;  /* 0x01500000ae94783b */ /* 0x000fee0000004200 */
[C---:B---3--:R-:W-:Y:S08]  /*8f70*/  HMMA.16816.F32.BF16 R160, R28.reuse, R146, R160 ;  /* 0x000000921ca0723c */ /* 0x048ff000000418a0 */
[----:B------:R-:W-:Y:S01]  /*8f80*/  HMMA.16816.F32.BF16 R124, R28, R46, R124 ;  /* 0x0000002e1c7c723c */ /* 0x000fe2000004187c */
[----:B------:R-:W2:Y:S07]  /*8f90*/  LDSM.16.MT88.4 R28, [R4+0x14800] ;  /* 0x01480000041c783b */ /* 0x000eae0000004200 */
[C---:B----4-:R-:W-:Y:S08]  /*8fa0*/  HMMA.16816.F32.BF16 R136, R140.reuse, R146, R136 ;  /* 0x000000928c88723c */ /* 0x050ff00000041888 */
[----:B------:R-:W-:Y:S01]  /*8fb0*/  HMMA.16816.F32.BF16 R32, R140, R46, R32 ;  /* 0x0000002e8c20723c */ /* 0x000fe20000041820 */
[----:B------:R-:W-:Y:S07]  /*8fc0*/  LDSM.16.MT88.4 R140, [R4+0x15000] ;  /* 0x01500000048c783b */ /* 0x000fee0000004200 */
[C---:B-----5:R-:W-:Y:S01]  /*8fd0*/  HMMA.16816.F32.BF16 R128, R24.reuse, R146, R128 ;  /* 0x000000921880723c */ /* 0x060fe20000041880 */
[----:B------:R-:W-:Y:S07]  /*8fe0*/  LDSM.16.MT88.4 R144, [R152+0x14800] ;  /* 0x014800009890783b */ /* 0x000fee0000004200 */
[----:B------:R-:W-:Y:S01]  /*8ff0*/  HMMA.16816.F32.BF16 R112, R24, R46, R112 ;  /* 0x0000002e1870723c */ /* 0x000fe20000041870 */
[----:B------:R-:W3:Y:S04]  /*9000*/  LDSM.16.MT88.4 R24, [R174+0x14800] ;  /* 0x01480000ae18783b */ /* 0x000ee80000004200 */
[----:B------:R-:W4:Y:S03]  /*9010*/  LDSM.16.MT88.4 R44, [R153+0x14800] ;  /* 0x01480000992c783b */ /* 0x000f260000004200 */
[C---:B0-----:R-:W-:Y:S08]  /*9020*/  HMMA.16816.F32.BF16 R40, R120.reuse, R132, R40 ;  /* 0x000000847828723c */ /* 0x041ff00000041828 */
[----:B------:R-:W-:Y:S01]  /*9030*/  HMMA.16816.F32.BF16 R168, R120, R36, R168 ;  /* 0x0000002478a8723c */ /* 0x000fe200000418a8 */
[----:B------:R-:W0:Y:S07]  /*9040*/  LDSM.16.M88.4 R120, [R173+0x100] ;  /* 0x00010000ad78783b */ /* 0x000e2e0000000200 */
[C---:B------:R-:W-:Y:S08]  /*9050*/  HMMA.16816.F32.BF16 R160, R156.reuse, R132, R160 ;  /* 0x000000849ca0723c */ /* 0x040ff000000418a0 */
[----:B------:R-:W-:Y:S01]  /*9060*/  HMMA.16816.F32.BF16 R124, R156, R36, R124 ;  /* 0x000000249c7c723c */ /* 0x000fe2000004187c */
[----:B------:R-:W-:Y:S07]  /*9070*/  LDSM.16.MT88.4 R156, [R152+0x15000] ;  /* 0x01500000989c783b */ /* 0x000fee0000004200 */
[C---:B------:R-:W-:Y:S08]  /*9080*/  HMMA.16816.F32.BF16 R136, R164.reuse, R132, R136 ;  /* 0x00000084a488723c */ /* 0x040ff00000041888 */
[----:B------:R-:W-:Y:S08]  /*9090*/  HMMA.16816.F32.BF16 R32, R164, R36, R32 ;  /* 0x00000024a420723c */ /* 0x000ff00000041820 */
[C---:B-1----:R-:W-:Y:S08]  /*90a0*/  HMMA.16816.F32.BF16 R128, R116.reuse, R132, R128 ;  /* 0x000000847480723c */ /* 0x042ff00000041880 */
[----:B------:R-:W-:Y:S01]  /*90b0*/  HMMA.16816.F32.BF16 R112, R116, R36, R112 ;  /* 0x000000247470723c */ /* 0x000fe20000041870 */
[----:B------:R-:W1:Y:S07]  /*90c0*/  LDSM.16.M88.4 R116, [R173+0x8100] ;  /* 0x00810000ad74783b */ /* 0x000e6e0000000200 */
[C---:B--2---:R-:W-:Y:S08]  /*90d0*/  HMMA.16816.F32.BF16 R40, R28.reuse, R134, R40 ;  /* 0x000000861c28723c */ /* 0x044ff00000041828 */
[----:B------:R-:W-:Y:S01]  /*90e0*/  HMMA.16816.F32.BF16 R168, R28, R38, R168 ;  /* 0x000000261ca8723c */ /* 0x000fe200000418a8 */
[----:B------:R-:W2:Y:S07]  /*90f0*/  LDSM.16.MT88.4 R28, [R153+0x15000] ;  /* 0x01500000991c783b */ /* 0x000eae0000004200 */
[C---:B---3--:R-:W-:Y:S08]  /*9100*/  HMMA.16816.F32.BF16 R160, R24.reuse, R134, R160 ;  /* 0x0000008618a0723c */ /* 0x048ff000000418a0 */
[----:B------:R-:W-:Y:S01]  /*9110*/  HMMA.16816.F32.BF16 R124, R24, R38, R124 ;  /* 0x00000026187c723c */ /* 0x000fe2000004187c */
[----:B------:R-:W3:Y:S07]  /*9120*/  LDSM.16.MT88.4 R24, [R4+0x15800] ;  /* 0x015800000418783b */ /* 0x000eee0000004200 */
[C---:B----4-:R-:W-:Y:S08]  /*9130*/  HMMA.16816.F32.BF16 R136, R44.reuse, R134, R136 ;  /* 0x000000862c88723c */ /* 0x050ff00000041888 */
[----:B------:R-:W-:Y:S01]  /*9140*/  HMMA.16816.F32.BF16 R32, R44, R38, R32 ;  /* 0x000000262c20723c */ /* 0x000fe20000041820 */
[----:B------:R-:W4:Y:S07]  /*9150*/  LDSM.16.MT88.4 R44, [R153+0x15800] ;  /* 0x01580000992c783b */ /* 0x000f2e0000004200 */
[C---:B0-----:R-:W-:Y:S08]  /*9160*/  HMMA.16816.F32.BF16 R40, R140.reuse, R120, R40 ;  /* 0x000000788c28723c */ /* 0x041ff00000041828 */
[----:B-1----:R-:W-:Y:S01]  /*9170*/  HMMA.16816.F32.BF16 R168, R140, R116, R168 ;  /* 0x000000748ca8723c */ /* 0x002fe200000418a8 */
[----:B------:R-:W-:Y:S07]  /*9180*/  LDSM.16.M88.4 R140, [R5+0x180] ;  /* 0x00018000058c783b */ /* 0x000fee0000000200 */
[C---:B------:R-:W-:Y:S01]  /*9190*/  HMMA.16816.F32.BF16 R128, R144.reuse, R134, R128 ;  /* 0x000000869080723c */ /* 0x040fe20000041880 */
[----:B------:R-:W-:Y:S07]  /*91a0*/  LDSM.16.MT88.4 R132, [R152+0x15800] ;  /* 0x015800009884783b */ /* 0x000fee0000004200 */
[----:B------:R-:W-:Y:S01]  /*91b0*/  HMMA.16816.F32.BF16 R112, R144, R38, R112 ;  /* 0x000000269070723c */ /* 0x000fe20000041870 */
[----:B------:R-:W0:Y:S04]  /*91c0*/  LDSM.16.MT88.4 R36, [R174+0x15800] ;  /* 0x01580000ae24783b */ /* 0x000e280000004200 */
[----:B------:R-:W-:Y:S03]  /*91d0*/  LDSM.16.M88.4 R144, [R5+0x8180] ;  /* 0x008180000590783b */ /* 0x000fe60000000200 */
[C---:B--2---:R-:W-:Y:S08]  /*91e0*/  HMMA.16816.F32.BF16 R136, R28.reuse, R120, R136 ;  /* 0x000000781c88723c */ /* 0x044ff00000041888 */
[----:B------:R-:W-:Y:S01]  /*91f0*/  HMMA.16816.F32.BF16 R32, R28, R116, R32 ;  /* 0x000000741c20723c */ /* 0x000fe20000041820 */
[----:B------:R-:W1:Y:S07]  /*9200*/  LDSM.16.MT88.4 R28, [R4+0x16000] ;  /* 0x01600000041c783b */ /* 0x000e6e0000004200 */
[C---:B------:R-:W-:Y:S08]  /*9210*/  HMMA.16816.F32.BF16 R160, R148.reuse, R120, R160 ;  /* 0x0000007894a0723c */ /* 0x040ff000000418a0 */
[----:B------:R-:W-:Y:S01]  /*9220*/  HMMA.16816.F32.BF16 R124, R148, R116, R124 ;  /* 0x00000074947c723c */ /* 0x000fe2000004187c */
[----:B------:R-:W-:Y:S07]  /*9230*/  LDSM.16.MT88.4 R148, [R174+0x16000] ;  /* 0x01600000ae94783b */ /* 0x000fee0000004200 */
[C---:B---3--:R-:W-:Y:S08]  /*9240*/  HMMA.16816.F32.BF16 R40, R24.reuse, R122, R40 ;  /* 0x0000007a1828723c */ /* 0x048ff00000041828 */
[----:B------:R-:W-:Y:S01]  /*9250*/  HMMA.16816.F32.BF16 R168, R24, R118, R168 ;  /* 0x0000007618a8723c */ /* 0x000fe200000418a8 */
[----:B------:R-:W2:Y:S07]  /*9260*/  LDSM.16.MT88.4 R24, [R153+0x16000] ;  /* 0x016000009918783b */ /* 0x000eae0000004200 */
[C---:B------:R-:W-:Y:S08]  /*9270*/  HMMA.16816.F32.BF16 R128, R156.reuse, R120, R128 ;  /* 0x000000789c80723c */ /* 0x040ff00000041880 */
[----:B------:R-:W-:Y:S08]  /*9280*/  HMMA.16816.F32.BF16 R112, R156, R116, R112 ;  /* 0x000000749c70723c */ /* 0x000ff00000041870 */
[C---:B----4-:R-:W-:Y:S08]  /*9290*/  HMMA.16816.F32.BF16 R136, R44.reuse, R122, R136 ;  /* 0x0000007a2c88723c */ /* 0x050ff00000041888 */
[----:B------:R-:W-:Y:S01]  /*92a0*/  HMMA.16816.F32.BF16 R32, R44, R118, R32 ;  /* 0x000000762c20723c */ /* 0x000fe20000041820 */
[----:B------:R-:W-:Y:S07]  /*92b0*/  LDSM.16.MT88.4 R44, [R4+0x16800] ;  /* 0x01680000042c783b */ /* 0x000fee0000004200 */
[C---:B0-----:R-:W-:Y:S08]  /*92c0*/  HMMA.16816.F32.BF16 R160, R36.reuse, R122, R160 ;  /* 0x0000007a24a0723c */ /* 0x041ff000000418a0 */
[----:B------:R-:W-:Y:S01]  /*92d0*/  HMMA.16816.F32.BF16 R124, R36, R118, R124 ;  /* 0x00000076247c723c */ /* 0x000fe2000004187c */
[----:B------:R-:W0:Y:S07]  /*92e0*/  LDSM.16.MT88.4 R36, [R152+0x16000] ;  /* 0x016000009824783b */ /* 0x000e2e0000004200 */
[C---:B-1----:R-:W-:Y:S08]  /*92f0*/  HMMA.16816.F32.BF16 R40, R28.reuse, R140, R40 ;  /* 0x0000008c1c28723c */ /* 0x042ff00000041828 */
[----:B------:R-:W-:Y:S01]  /*9300*/  HMMA.16816.F32.BF16 R168, R28, R144, R168 ;  /* 0x000000901ca8723c */ /* 0x000fe200000418a8 */
[----:B------:R-:W1:Y:S07]  /*9310*/  LDSM.16.MT88.4 R28, [R153+0x16800] ;  /* 0x01680000991c783b */ /* 0x000e6e0000004200 */
[C---:B------:R-:W-:Y:S01]  /*9320*/  HMMA.16816.F32.BF16 R128, R132.reuse, R122, R128 ;  /* 0x0000007a8480723c */ /* 0x040fe20000041880 */
[----:B------:R-:W-:Y:S07]  /*9330*/  LDSM.16.MT88.4 R120, [R152+0x16800] ;  /* 0x016800009878783b */ /* 0x000fee0000004200 */
[----:B------:R-:W-:Y:S01]  /*9340*/  HMMA.16816.F32.BF16 R112, R132, R118, R112 ;  /* 0x000000768470723c */ /* 0x000fe20000041870 */
[----:B------:R-:W3:Y:S04]  /*9350*/  LDSM.16.MT88.4 R116, [R174+0x16800] ;  /* 0x01680000ae74783b */ /* 0x000ee80000004200 */
[----:B------:R-:W-:Y:S03]  /*9360*/  LDSM.16.MT88.4 R132, [R152+0x17000] ;  /* 0x017000009884783b */ /* 0x000fe60000004200 */
[C---:B--2---:R-:W-:Y:S08]  /*9370*/  HMMA.16816.F32.BF16 R136, R24.reuse, R140, R136 ;  /* 0x0000008c1888723c */ /* 0x044ff00000041888 */
[----:B------:R-:W-:Y:S01]  /*9380*/  HMMA.16816.F32.BF16 R32, R24, R144, R32 ;  /* 0x000000901820723c */ /* 0x000fe20000041820 */
[----:B------:R-:W-:Y:S07]  /*9390*/  LDSM.16.MT88.4 R24, [R4+0x17000] ;  /* 0x017000000418783b */ /* 0x000fee0000004200 */
[C---:B------:R-:W-:Y:S08]  /*93a0*/  HMMA.16816.F32.BF16 R160, R148.reuse, R140, R160 ;  /* 0x0000008c94a0723c */ /* 0x040ff000000418a0 */
[----:B------:R-:W-:Y:S08]  /*93b0*/  HMMA.16816.F32.BF16 R124, R148, R144, R124 ;  /* 0x00000090947c723c */ /* 0x000ff0000004187c */
[C---:B0-----:R-:W-:Y:S08]  /*93c0*/  HMMA.16816.F32.BF16 R128, R36.reuse, R140, R128 ;  /* 0x0000008c2480723c */ /* 0x041ff00000041880 */
[----:B------:R-:W-:Y:S01]  /*93d0*/  HMMA.16816.F32.BF16 R112, R36, R144, R112 ;  /* 0x000000902470723c */ /* 0x000fe20000041870 */
[----:B------:R-:W0:Y:S07]  /*93e0*/  LDSM.16.M88.4 R36, [R173+0x180] ;  /* 0x00018000ad24783b */ /* 0x000e2e0000000200 */
[C---:B------:R-:W-:Y:S08]  /*93f0*/  HMMA.16816.F32.BF16 R40, R44.reuse, R142, R40 ;  /* 0x0000008e2c28723c */ /* 0x040ff00000041828 */
[----:B------:R-:W-:Y:S01]  /*9400*/  HMMA.16816.F32.BF16 R168, R44, R146, R168 ;  /* 0x000000922ca8723c */ /* 0x000fe200000418a8 */
[----:B------:R-:W2:Y:S07]  /*9410*/  LDSM.16.M88.4 R44, [R173+0x8180] ;  /* 0x00818000ad2c783b */ /* 0x000eae0000000200 */
[C---:B-1----:R-:W-:Y:S08]  /*9420*/  HMMA.16816.F32.BF16 R136, R28.reuse, R142, R136 ;  /* 0x0000008e1c88723c */ /* 0x042ff00000041888 */
[----:B------:R-:W-:Y:S01]  /*9430*/  HMMA.16816.F32.BF16 R32, R28, R146, R32 ;  /* 0x000000921c20723c */ /* 0x000fe20000041820 */
[----:B------:R-:W1:Y:S07]  /*9440*/  LDSM.16.MT88.4 R28, [R174+0x17000] ;  /* 0x01700000ae1c783b */ /* 0x000e6e0000004200 */
[C---:B---3--:R-:W-:Y:S08]  /*9450*/  HMMA.16816.F32.BF16 R160, R116.reuse, R142, R160 ;  /* 0x0000008e74a0723c */ /* 0x048ff000000418a0 */
[----:B------:R-:W-:Y:S01]  /*9460*/  HMMA.16816.F32.BF16 R124, R116, R146, R124 ;  /* 0x00000092747c723c */ /* 0x000fe2000004187c */
[----:B------:R-:W3:Y:S07]  /*9470*/  LDSM.16.MT88.4 R116, [R153+0x17000] ;  /* 0x017000009974783b */ /* 0x000eee0000004200 */
[C---:B------:R-:W-:Y:S01]  /*9480*/  HMMA.16816.F32.BF16 R128, R120.reuse, R142, R128 ;  /* 0x0000008e7880723c */ /* 0x040fe20000041880 */
[----:B------:R-:W-:Y:S07]  /*9490*/  LDSM.16.MT88.4 R140, [R174+0x17800] ;  /* 0x01780000ae8c783b */ /* 0x000fee0000004200 */
[----:B------:R-:W-:Y:S01]  /*94a0*/  HMMA.16816.F32.BF16 R112, R120, R146, R112 ;  /* 0x000000927870723c */ /* 0x000fe20000041870 */
[----:B------:R-:W4:Y:S07]  /*94b0*/  LDSM.16.MT88.4 R120, [R4+0x17800] ;  /* 0x017800000478783b */ /* 0x000f2e0000004200 */
[C---:B0-----:R-:W-:Y:S08]  /*94c0*/  HMMA.16816.F32.BF16 R40, R24.reuse, R36, R40 ;  /* 0x000000241828723c */ /* 0x041ff00000041828 */
[----:B--2---:R-:W-:Y:S01]  /*94d0*/  HMMA.16816.F32.BF16 R168, R24, R44, R168 ;  /* 0x0000002c18a8723c */ /* 0x004fe200000418a8 */
[----:B------:R0:W2:Y:S07]  /*94e0*/  LDSM.16.MT88.4 R24, [R153+0x17800] ;  /* 0x017800009918783b */ /* 0x0000ae0000004200 */
[C---:B-1----:R-:W-:Y:S08]  /*94f0*/  HMMA.16816.F32.BF16 R160, R28.reuse, R36, R160 ;  /* 0x000000241ca0723c */ /* 0x042ff000000418a0 */
[-C--:B------:R-:W-:Y:S01]  /*9500*/  HMMA.16816.F32.BF16 R124, R28, R44.reuse, R124 ;  /* 0x0000002c1c7c723c */ /* 0x080fe2000004187c */
[----:B------:R1:W5:Y:S04]  /*9510*/  LDSM.16.MT88.4 R28, [R152+0x17800] ;  /* 0x01780000981c783b */ /* 0x0003680000004200 */
[----:B------:R-:W1:Y:S03]  /*9520*/  S2R R220, SR_TID.X ;  /* 0x0000000000dc7919 */ /* 0x000e660000002100 */
[-C--:B---3--:R-:W-:Y:S01]  /*9530*/  HMMA.16816.F32.BF16 R32, R116, R44.reuse, R32 ;  /* 0x0000002c7420723c */ /* 0x088fe20000041820 */
[----:B------:R-:W3:Y:S07]  /*9540*/  S2R R219, SR_TID.X ;  /* 0x0000000000db7919 */ /* 0x000eee0000002100 */
[----:B------:R-:W-:Y:S01]  /*9550*/  HMMA.16816.F32.BF16 R112, R132, R44, R112 ;  /* 0x0000002c8470723c */ /* 0x000fe20000041870 */
[----:B0-----:R-:W0:Y:S04]  /*9560*/  S2R R153, SR_CTAID.X ;  /* 0x0000000000997919 */ /* 0x001e280000002500 */
[----:B------:R-:W0:Y:S04]  /*9570*/  S2R R146, SR_CTAID.X ;  /* 0x0000000000927919 */ /* 0x000e280000002500 */
[----:B------:R-:W0:Y:S01]  /*9580*/  S2R R148, SR_CTAID.X ;  /* 0x0000000000947919 */ /* 0x000e220000002500 */
[----:B------:R-:W-:Y:S03]  /*9590*/  HMMA.16816.F32.BF16 R136, R116, R36, R136 ;  /* 0x000000247488723c */ /* 0x000fe60000041888 */
[----:B------:R-:W0:Y:S01]  /*95a0*/  S2R R144, SR_CTAID.X ;  /* 0x0000000000907919 */ /* 0x000e220000002500 */
[----:B-1----:R-:W-:-:S04]  /*95b0*/  LOP3.LUT R221, R220, 0x3, RZ, 0xc0, !PT ;  /* 0x00000003dcdd7812 */ /* 0x002fc800078ec0ff */
[-C--:B----4-:R-:W-:Y:S08]  /*95c0*/  HMMA.16816.F32.BF16 R168, R120, R46.reuse, R168 ;  /* 0x0000002e78a8723c */ /* 0x090ff000000418a8 */
[----:B------:R-:W-:Y:S01]  /*95d0*/  HMMA.16816.F32.BF16 R124, R140, R46, R124 ;  /* 0x0000002e8c7c723c */ /* 0x000fe2000004187c */
[----:B------:R-:W-:Y:S01]  /*95e0*/  IMAD.SHL.U32 R22, R221, 0x2, RZ ;  /* 0x00000002dd167824 */ /* 0x000fe200078e00ff */
[----:B------:R-:W-:-:S06]  /*95f0*/  LOP3.LUT R220, R220, 0xe0, RZ, 0xc0, !PT ;  /* 0x000000e0dcdc7812 */ /* 0x000fcc00078ec0ff */
[----:B------:R-:W-:Y:S01]  /*9600*/  HMMA.16816.F32.BF16 R128, R132, R36, R128 ;  /* 0x000000248480723c */ /* 0x000fe20000041880 */
[----:B------:R-:W-:Y:S02]  /*9610*/  LEA.HI R22, R220, R22, RZ, 0x1e ;  /* 0x00000016dc167211 */ /* 0x000fe400078ff0ff */
[--C-:B---3--:R-:W-:Y:S02]  /*9620*/  SHF.R.U32.HI R152, RZ, 0x2, R219.reuse ;  /* 0x00000002ff987819 */ /* 0x108fe400000116db */
[----:B------:R-:W-:-:S03]  /*9630*/  SHF.R.U32.HI R149, RZ, 0x2, R219 ;  /* 0x00000002ff957819 */ /* 0x000fc600000116db */
[----:B--2---:R-:W-:Y:S01]  /*9640*/  HMMA.16816.F32.BF16 R32, R24, R46, R32 ;  /* 0x0000002e1820723c */ /* 0x004fe20000041820 */
[----:B------:R-:W-:Y:S01]  /*9650*/  SHF.R.U32.HI R147, RZ, 0x2, R219 ;  /* 0x00000002ff937819 */ /* 0x000fe200000116db */
[----:B0-----:R-:W-:-:S06]  /*9660*/  IMAD.SHL.U32 R153, R153, 0x40, RZ ;  /* 0x0000004099997824 */ /* 0x001fcc00078e00ff */
[----:B-----5:R-:W-:Y:S01]  /*9670*/  HMMA.16816.F32.BF16 R112, R28, R46, R112 ;  /* 0x0000002e1c70723c */ /* 0x020fe20000041870 */
[----:B------:R-:W-:Y:S01]  /*9680*/  IMAD.SHL.U32 R146, R146, 0x40, RZ ;  /* 0x0000004092927824 */ /* 0x000fe200078e00ff */
[----:B------:R-:W-:-:S06]  /*9690*/  SGXT.U32 R152, R152, 0x3 ;  /* 0x000000039898781a */ /* 0x000fcc0000000000 */
[-C--:B------:R-:W-:Y:S01]  /*96a0*/  HMMA.16816.F32.BF16 R40, R120, R38.reuse, R40 ;  /* 0x000000267828723c */ /* 0x080fe20000041828 */
[----:B------:R-:W-:Y:S02]  /*96b0*/  IADD3 R22, R22, UR4, RZ ;  /* 0x0000000416167c10 */ /* 0x000fe4000fffe0ff */
[----:B------:R-:W-:Y:S02]  /*96c0*/  SGXT.U32 R149, R149, 0x3 ;  /* 0x000000039595781a */ /* 0x000fe40000000000 */
[----:B------:R-:W-:Y:S02]  /*96d0*/  SHF.L.U32 R148, R148, 0x6, RZ ;  /* 0x0000000694947819 */ /* 0x000fe400000006ff */
[----:B------:R-:W-:Y:S01]  /*96e0*/  SGXT.U32 R147, R147, 0x3 ;  /* 0x000000039393781a */ /* 0x000fe20000000000 */
[----:B------:R-:W-:Y:S01]  /*96f0*/  HMMA.16816.F32.BF16 R160, R140, R38, R160 ;  /* 0x000000268ca0723c */ /* 0x000fe200000418a0 */
[----:B------:R-:W-:Y:S01]  /*9700*/  SHF.R.U32.HI R145, RZ, 0x2, R219 ;  /* 0x00000002ff917819 */ /* 0x000fe200000116db */
[----:B------:R-:W-:Y:S01]  /*9710*/  IMAD.SHL.U32 R144, R144, 0x40, RZ ;  /* 0x0000004090907824 */ /* 0x000fe200078e00ff */
[----:B------:R-:W-:-:S02]  /*9720*/  LOP3.LUT R152, R152, R153, RZ, 0xfc, !PT ;  /* 0x0000009998987212 */ /* 0x000fc400078efcff */
[----:B------:R-:W-:Y:S02]  /*9730*/  LOP3.LUT R146, R146, 0x8, R147, 0xfe, !PT ;  /* 0x0000000892927812 */ /* 0x000fe400078efe93 */
[----:B------:R-:W-:Y:S01]  /*9740*/  LOP3.LUT R148, R148, 0x10, R149, 0xfe, !PT ;  /* 0x0000001094947812 */ /* 0x000fe200078efe95 */
[----:B------:R-:W-:Y:S01]  /*9750*/  HMMA.16816.F32.BF16 R136, R24, R38, R136 ;  /* 0x000000261888723c */ /* 0x000fe20000041888 */
[----:B------:R-:W-:Y:S01]  /*9760*/  SGXT.U32 R145, R145, 0x3 ;  /* 0x000000039191781a */ /* 0x000fe20000000000 */
[----:B------:R-:W-:-:S05]  /*9770*/  FMUL R23, R168, c[0x0][0x188] ;  /* 0x00006200a8177a20 */ /* 0x000fca0000400000 */
[----:B------:R-:W-:Y:S01]  /*9780*/  IADD3 R26, R22, 0x40, RZ ;  /* 0x00000040161a7810 */ /* 0x000fe20007ffe0ff */
[----:B------:R-:W-:Y:S02]  /*9790*/  FMUL R24, R170, c[0x0][0x188] ;  /* 0x00006200aa187a20 */ /* 0x000fe40000400000 */
[----:B------:R-:W-:Y:S01]  /*97a0*/  FMUL R25, R124, c[0x0][0x188] ;  /* 0x000062007c197a20 */ /* 0x000fe20000400000 */
[-C--:B------:R-:W-:Y:S02]  /*97b0*/  ISETP.GE.AND P2, PT, R152, R26.reuse, PT ;  /* 0x0000001a9800720c */ /* 0x080fe40003f46270 */
[-C--:B------:R-:W-:Y:S02]  /*97c0*/  ISETP.GE.AND P4, PT, R146, R26.reuse, PT ;  /* 0x0000001a9200720c */ /* 0x080fe40003f86270 */
[----:B------:R-:W-:Y:S02]  /*97d0*/  ISETP.GE.AND P3, PT, R148, R26, PT ;  /* 0x0000001a9400720c */ /* 0x000fe40003f66270 */
[----:B------:R-:W-:Y:S01]  /*97e0*/  LOP3.LUT R144, R144, 0x18, R145, 0xfe, !PT ;  /* 0x0000001890907812 */ /* 0x000fe200078efe91 */
[----:B------:R-:W-:Y:S01]  /*97f0*/  HMMA.16816.F32.BF16 R128, R28, R38, R128 ;  /* 0x000000261c80723c */ /* 0x000fe20000041880 */
[----:B------:R-:W-:-:S02]  /*9800*/  FSEL R23, R23, -INF , P2 ;  /* 0xff80000017177808 */ /* 0x000fc40001000000 */
[----:B------:R-:W-:Y:S02]  /*9810*/  FSEL R24, R24, -INF , P4 ;  /* 0xff80000018187808 */ /* 0x000fe40002000000 */
[----:B------:R-:W-:Y:S02]  /*9820*/  FSEL R25, R25, -INF , P3 ;  /* 0xff80000019197808 */ /* 0x000fe40001800000 */
[-C--:B------:R-:W-:Y:S02]  /*9830*/  ISETP.GE.AND P6, PT, R144, R26.reuse, PT ;  /* 0x0000001a9000720c */ /* 0x080fe40003fc6270 */
[-C--:B------:R-:W-:Y:S02]  /*9840*/  ISETP.GE.AND P5, PT, R17, R26.reuse, PT ;  /* 0x0000001a1100720c */ /* 0x080fe40003fa6270 */
[-C--:B------:R-:W-:Y:S02]  /*9850*/  ISETP.GE.AND P2, PT, R18, R26.reuse, PT ;  /* 0x0000001a1200720c */ /* 0x080fe40003f46270 */
[----:B------:R-:W-:-:S02]  /*9860*/  ISETP.GE.AND P4, PT, R19, R26, PT ;  /* 0x0000001a1300720c */ /* 0x000fc40003f86270 */
[----:B------:R-:W-:Y:S01]  /*9870*/  ISETP.GE.AND P3, PT, R20, R26, PT ;  /* 0x0000001a1400720c */ /* 0x000fe20003f66270 */
[----:B------:R-:W-:Y:S02]  /*9880*/  FMUL R26, R126, c[0x0][0x188] ;  /* 0x000062007e1a7a20 */ /* 0x000fe40000400000 */
[----:B------:R-:W-:Y:S02]  /*9890*/  FMUL R28, R34, c[0x0][0x188] ;  /* 0x00006200221c7a20 */ /* 0x000fe40000400000 */
[----:B------:R-:W-:Y:S01]  /*98a0*/  FMUL R29, R112, c[0x0][0x188] ;  /* 0x00006200701d7a20 */ /* 0x000fe20000400000 */
[----:B------:R-:W-:Y:S01]  /*98b0*/  FSEL R26, R26, -INF , P6 ;  /* 0xff8000001a1a7808 */ /* 0x000fe20003000000 */
[----:B------:R-:W-:Y:S01]  /*98c0*/  FMUL R30, R40, c[0x0][0x188] ;  /* 0x00006200281e7a20 */ /* 0x000fe20000400000 */
[-C--:B------:R-:W-:Y:S01]  /*98d0*/  ISETP.GE.AND P6, PT, R152, R22.reuse, PT ;  /* 0x000000169800720c */ /* 0x080fe20003fc6270 */
[----:B------:R-:W-:Y:S02]  /*98e0*/  FMUL R27, R32, c[0x0][0x188] ;  /* 0x00006200201b7a20 */ /* 0x000fe40000400000 */
[----:B------:R-:W-:Y:S01]  /*98f0*/  FMUL R31, R114, c[0x0][0x188] ;  /* 0x00006200721f7a20 */ /* 0x000fe20000400000 */
[----:B------:R-:W-:Y:S01]  /*9900*/  FSEL R28, R28, -INF , P2 ;  /* 0xff8000001c1c7808 */ /* 0x000fe20001000000 */
[----:B------:R-:W-:Y:S01]  /*9910*/  FMUL R42, R42, c[0x0][0x188] ;  /* 0x000062002a2a7a20 */ /* 0x000fe20000400000 */
[----:B------:R-:W-:Y:S01]  /*9920*/  FSEL R29, R29, -INF , P4 ;  /* 0xff8000001d1d7808 */ /* 0x000fe20002000000 */
[----:B------:R-:W-:Y:S01]  /*9930*/  FMUL R43, R43, c[0x0][0x188] ;  /* 0x000062002b2b7a20 */ /* 0x000fe20000400000 */
[----:B------:R-:W-:Y:S01]  /*9940*/  FSEL R27, R27, -INF , P5 ;  /* 0xff8000001b1b7808 */ /* 0x000fe20002800000 */
[----:B------:R-:W-:Y:S01]  /*9950*/  FMUL R41, R41, c[0x0][0x188] ;  /* 0x0000620029297a20 */ /* 0x000fe20000400000 */
[-C--:B------:R-:W-:Y:S01]  /*9960*/  ISETP.GE.AND P2, PT, R146, R22.reuse, PT ;  /* 0x000000169200720c */ /* 0x080fe20003f46270 */
[----:B------:R-:W-:Y:S01]  /*9970*/  FMUL R160, R160, c[0x0][0x188] ;  /* 0x00006200a0a07a20 */ /* 0x000fe20000400000 */
[----:B------:R-:W-:Y:S01]  /*9980*/  ISETP.GT.AND P4, PT, R146, R22, PT ;  /* 0x000000169200720c */ /* 0x000fe20003f84270 */
[----:B------:R-:W-:Y:S01]  /*9990*/  FMUL R161, R161, c[0x0][0x188] ;  /* 0x00006200a1a17a20 */ /* 0x000fe20000400000 */
[----:B------:R-:W-:-:S02]  /*99a0*/  FSEL R31, R31, -INF , P3 ;  /* 0xff8000001f1f7808 */ /* 0x000fc40001800000 */
[----:B------:R-:W-:Y:S02]  /*99b0*/  FSEL R30, R30, -INF , P6 ;  /* 0xff8000001e1e7808 */ /* 0x000fe40003000000 */
[-C--:B------:R-:W-:Y:S02]  /*99c0*/  ISETP.GT.AND P5, PT, R152, R22.reuse, PT ;  /* 0x000000169800720c */ /* 0x080fe40003fa4270 */
[CC--:B------:R-:W-:Y:S02]  /*99d0*/  ISETP.GE.AND P3, PT, R148.reuse, R22.reuse, PT ;  /* 0x000000169400720c */ /* 0x0c0fe40003f66270 */
[----:B------:R-:W-:Y:S01]  /*99e0*/  ISETP.GT.AND P6, PT, R148, R22, PT ;  /* 0x000000169400720c */ /* 0x000fe20003fc4270 */
[----:B------:R-:W-:Y:S01]  /*99f0*/  FMUL R40, R162, c[0x0][0x188] ;  /* 0x00006200a2287a20 */ /* 0x000fe20000400000 */
[----:B------:R-:W-:Y:S01]  /*9a00*/  FSEL R44, R42, -INF , P2 ;  /* 0xff8000002a2c7808 */ /* 0x000fe20001000000 */
[----:B------:R-:W-:Y:S01]  /*9a10*/  FMUL R163, R163, c[0x0][0x188] ;  /* 0x00006200a3a37a20 */ /* 0x000fe20000400000 */
[----:B------:R-:W-:Y:S01]  /*9a20*/  FSEL R45, R43, -INF , P4 ;  /* 0xff8000002b2d7808 */ /* 0x000fe20002000000 */
[----:B------:R-:W-:Y:S01]  /*9a30*/  FMUL R39, R136, c[0x0][0x188] ;  /* 0x0000620088277a20 */ /* 0x000fe20000400000 */
[----:B------:R-:W-:Y:S01]  /*9a40*/  FSEL R116, R41, -INF , P5 ;  /* 0xff80000029747808 */ /* 0x000fe20002800000 */
[----:B------:R-:W-:Y:S01]  /*9a50*/  FMUL R38, R137, c[0x0][0x188] ;  /* 0x0000620089267a20 */ /* 0x000fe20000400000 */
[----:B------:R-:W-:Y:S01]  /*9a60*/  FSEL R43, R160, -INF , P3 ;  /* 0xff800000a02b7808 */ /* 0x000fe20001800000 */
[----:B------:R-:W-:Y:S01]  /*9a70*/  FMUL R36, R138, c[0x0][0x188] ;  /* 0x000062008a247a20 */ /* 0x000fe20000400000 */
[----:B------:R-:W-:-:S02]  /*9a80*/  FSEL R42, R161, -INF , P6 ;  /* 0xff800000a12a7808 */ /* 0x000fc40003000000 */
[CC--:B------:R-:W-:Y:S02]  /*9a90*/  ISETP.GE.AND P5, PT, R144.reuse, R22.reuse, PT ;  /* 0x000000169000720c */ /* 0x0c0fe40003fa6270 */
[-C--:B------:R-:W-:Y:S02]  /*9aa0*/  ISETP.GT.AND P2, PT, R144, R22.reuse, PT ;  /* 0x000000169000720c */ /* 0x080fe40003f44270 */
[CC--:B------:R-:W-:Y:S02]  /*9ab0*/  ISETP.GE.AND P4, PT, R17.reuse, R22.reuse, PT ;  /* 0x000000161100720c */ /* 0x0c0fe40003f86270 */
[-C--:B------:R-:W-:Y:S02]  /*9ac0*/  ISETP.GT.AND P3, PT, R17, R22.reuse, PT ;  /* 0x000000161100720c */ /* 0x080fe40003f64270 */
[----:B------:R-:W-:Y:S01]  /*9ad0*/  ISETP.GE.AND P6, PT, R18, R22, PT ;  /* 0x000000161200720c */ /* 0x000fe20003fc6270 */
[----:B------:R-:W-:Y:S01]  /*9ae0*/  FMUL R37, R139, c[0x0][0x188] ;  /* 0x000062008b257a20 */ /* 0x000fe20000400000 */
[----:B------:R-:W-:-:S02]  /*9af0*/  FSEL R40, R40, -INF , P5 ;  /* 0xff80000028287808 */ /* 0x000fc40002800000 */
[----:B------:R-:W-:Y:S02]  /*9b00*/  FSEL R41, R163, -INF , P2 ;  /* 0xff800000a3297808 */ /* 0x000fe40001000000 */
[----:B------:R-:W-:Y:S02]  /*9b10*/  FSEL R39, R39, -INF , P4 ;  /* 0xff80000027277808 */ /* 0x000fe40002000000 */
[----:B------:R-:W-:Y:S02]  /*9b20*/  FSEL R38, R38, -INF , P3 ;  /* 0xff80000026267808 */ /* 0x000fe40001800000 */
[----:B------:R-:W-:Y:S01]  /*9b30*/  FSEL R36, R36, -INF , P6 ;  /* 0xff80000024247808 */ /* 0x000fe20003000000 */
[----:B------:R-:W-:Y:S01]  /*9b40*/  FMUL R47, R128, c[0x0][0x188] ;  /* 0x00006200802f7a20 */ /* 0x000fe20000400000 */
[-C--:B------:R-:W-:Y:S01]  /*9b50*/  ISETP.GT.AND P5, PT, R18, R22.reuse, PT ;  /* 0x000000161200720c */ /* 0x080fe20003fa4270 */
[----:B------:R-:W-:Y:S01]  /*9b60*/  FMUL R34, R129, c[0x0][0x188] ;  /* 0x0000620081227a20 */ /* 0x000fe20000400000 */
[----:B------:R-:W-:-:S02]  /*9b70*/  ISETP.GE.AND P2, PT, R19, R22, PT ;  /* 0x000000161300720c */ /* 0x000fc40003f46270 */
[-C--:B------:R-:W-:Y:S02]  /*9b80*/  ISETP.GT.AND P4, PT, R19, R22.reuse, PT ;  /* 0x000000161300720c */ /* 0x080fe40003f84270 */
[CC--:B------:R-:W-:Y:S02]  /*9b90*/  ISETP.GE.AND P3, PT, R20.reuse, R22.reuse, PT ;  /* 0x000000161400720c */ /* 0x0c0fe40003f66270 */
[----:B------:R-:W-:Y:S02]  /*9ba0*/  ISETP.GT.AND P6, PT, R20, R22, PT ;  /* 0x000000161400720c */ /* 0x000fe40003fc4270 */
[----:B------:R-:W-:Y:S01]  /*9bb0*/  IADD3 R22, R22, 0x41, RZ ;  /* 0x0000004116167810 */ /* 0x000fe20007ffe0ff */
[----:B------:R-:W-:Y:S01]  /*9bc0*/  FMUL R169, R169, c[0x0][0x188] ;  /* 0x00006200a9a97a20 */ /* 0x000fe20000400000 */
[----:B------:R-:W-:Y:S01]  /*9bd0*/  FSEL R37, R37, -INF , P5 ;  /* 0xff80000025257808 */ /* 0x000fe20002800000 */
[----:B------:R-:W-:Y:S01]  /*9be0*/  FMUL R32, R130, c[0x0][0x188] ;  /* 0x0000620082207a20 */ /* 0x000fe20000400000 */
[-C--:B------:R-:W-:Y:S01]  /*9bf0*/  ISETP.GE.AND P5, PT, R152, R22.reuse, PT ;  /* 0x000000169800720c */ /* 0x080fe20003fa6270 */
[----:B------:R-:W-:Y:S01]  /*9c00*/  FMUL R46, R131, c[0x0][0x188] ;  /* 0x00006200832e7a20 */ /* 0x000fe20000400000 */
[----:B------:R-:W-:Y:S01]  /*9c10*/  FSEL R47, R47, -INF , P2 ;  /* 0xff8000002f2f7808 */ /* 0x000fe20001000000 */
[----:B------:R-:W-:Y:S01]  /*9c20*/  FMUL R171, R171, c[0x0][0x188] ;  /* 0x00006200abab7a20 */ /* 0x000fe20000400000 */
[----:B------:R-:W-:Y:S01]  /*9c30*/  FSEL R34, R34, -INF , P4 ;  /* 0xff80000022227808 */ /* 0x000fe20002000000 */
[----:B------:R-:W-:Y:S01]  /*9c40*/  FMUL R114, R125, c[0x0][0x188] ;  /* 0x000062007d727a20 */ /* 0x000fe20000400000 */
[----:B------:R-:W-:-:S02]  /*9c50*/  ISETP.GE.AND P2, PT, R146, R22, PT ;  /* 0x000000169200720c */ /* 0x000fc40003f46270 */
[-C--:B------:R-:W-:Y:S01]  /*9c60*/  ISETP.GE.AND P4, PT, R148, R22.reuse, PT ;  /* 0x000000169400720c */ /* 0x080fe20003f86270 */
[----:B------:R-:W-:Y:S01]  /*9c70*/  FMUL R127, R127, c[0x0][0x188] ;  /* 0x000062007f7f7a20 */ /* 0x000fe20000400000 */
[----:B------:R-:W-:Y:S01]  /*9c80*/  FSEL R32, R32, -INF , P3 ;  /* 0xff80000020207808 */ /* 0x000fe20001800000 */
[----:B------:R-:W-:Y:S01]  /*9c90*/  FMUL R33, R33, c[0x0][0x188] ;  /* 0x0000620021217a20 */ /* 0x000fe20000400000 */
[----:B------:R-:W-:Y:S01]  /*9ca0*/  FSEL R46, R46, -INF , P6 ;  /* 0xff8000002e2e7808 */ /* 0x000fe20003000000 */
[----:B------:R-:W-:Y:S01]  /*9cb0*/  FMUL R35, R35, c[0x0][0x188] ;  /* 0x0000620023237a20 */ /* 0x000fe20000400000 */
[----:B------:R-:W-:Y:S02]  /*9cc0*/  FSEL R169, R169, -INF , P5 ;  /* 0xff800000a9a97808 */ /* 0x000fe40002800000 */
[-C--:B------:R-:W-:Y:S02]  /*9cd0*/  ISETP.GE.AND P3, PT, R144, R22.reuse, PT ;  /* 0x000000169000720c */ /* 0x080fe40003f66270 */
[----:B------:R-:W-:-:S02]  /*9ce0*/  ISETP.GE.AND P6, PT, R17, R22, PT ;  /* 0x000000161100720c */ /* 0x000fc40003fc6270 */
[----:B------:R-:W-:Y:S02]  /*9cf0*/  ISETP.GE.AND P5, PT, R18, R22, PT ;  /* 0x000000161200720c */ /* 0x000fe40003fa6270 */
[----:B------:R-:W-:Y:S02]  /*9d00*/  FMNMX R117, R30, R116, !PT ;  /* 0x000000741e757209 */ /* 0x000fe40007800000 */
[----:B------:R-:W-:Y:S02]  /*9d10*/  FMNMX R118, R44, R45, !PT ;  /* 0x0000002d2c767209 */ /* 0x000fe40007800000 */
[----:B------:R-:W-:Y:S02]  /*9d20*/  FMNMX R119, R43, R42, !PT ;  /* 0x0000002a2b777209 */ /* 0x000fe40007800000 */
[----:B------:R-:W-:Y:S02]  /*9d30*/  FMNMX R120, R40, R41, !PT ;  /* 0x0000002928787209 */ /* 0x000fe40007800000 */
[----:B------:R-:W-:-:S02]  /*9d40*/  FMNMX R121, R39, R38, !PT ;  /* 0x0000002627797209 */ /* 0x000fc40007800000 */
[----:B------:R-:W-:Y:S02]  /*9d50*/  FMNMX R122, R36, R37, !PT ;  /* 0x00000025247a7209 */ /* 0x000fe40007800000 */
[----:B------:R-:W-:Y:S02]  /*9d60*/  FSEL R171, R171, -INF , P2 ;  /* 0xff800000abab7808 */ /* 0x000fe40001000000 */
[----:B------:R-:W-:Y:S02]  /*9d70*/  FSEL R114, R114, -INF , P4 ;  /* 0xff80000072727808 */ /* 0x000fe40002000000 */
[-C--:B------:R-:W-:Y:S02]  /*9d80*/  ISETP.GE.AND P2, PT, R19, R22.reuse, PT ;  /* 0x000000161300720c */ /* 0x080fe40003f46270 */
[----:B------:R-:W-:Y:S01]  /*9d90*/  ISETP.GE.AND P4, PT, R20, R22, PT ;  /* 0x000000161400720c */ /* 0x000fe20003f86270 */
[----:B------:R-:W-:Y:S01]  /*9da0*/  FMUL R22, R113, c[0x0][0x188] ;  /* 0x0000620071167a20 */ /* 0x000fe20000400000 */
[----:B------:R-:W-:-:S02]  /*9db0*/  FSEL R113, R127, -INF , P3 ;  /* 0xff8000007f717808 */ /* 0x000fc40001800000 */
[----:B------:R-:W-:Y:S02]  /*9dc0*/  FSEL R112, R33, -INF , P6 ;  /* 0xff80000021707808 */ /* 0x000fe40003000000 */
[----:B------:R-:W-:Y:S02]  /*9dd0*/  FSEL R35, R35, -INF , P5 ;  /* 0xff80000023237808 */ /* 0x000fe40002800000 */
[----:B------:R-:W-:Y:S02]  /*9de0*/  FMNMX R117, R23, R117, !PT ;  /* 0x0000007517757209 */ /* 0x000fe40007800000 */
[----:B------:R-:W-:Y:S02]  /*9df0*/  FMNMX R118, R24, R118, !PT ;  /* 0x0000007618767209 */ /* 0x000fe40007800000 */
[----:B------:R-:W-:Y:S02]  /*9e00*/  FMNMX R119, R25, R119, !PT ;  /* 0x0000007719777209 */ /* 0x000fe40007800000 */
[----:B------:R-:W-:-:S02]  /*9e10*/  FMNMX R120, R26, R120, !PT ;  /* 0x000000781a787209 */ /* 0x000fc40007800000 */
[----:B------:R-:W-:Y:S02]  /*9e20*/  FMNMX R121, R27, R121, !PT ;  /* 0x000000791b797209 */ /* 0x000fe40007800000 */
[----:B------:R-:W-:Y:S02]  /*9e30*/  FMNMX R122, R28, R122, !PT ;  /* 0x0000007a1c7a7209 */ /* 0x000fe40007800000 */
[----:B------:R-:W-:Y:S02]  /*9e40*/  FMNMX R117, R169, R117, !PT ;  /* 0x00000075a9757209 */ /* 0x000fe40007800000 */
[----:B------:R-:W-:Y:S02]  /*9e50*/  FMNMX R118, R171, R118, !PT ;  /* 0x00000076ab767209 */ /* 0x000fe40007800000 */
[----:B------:R-:W-:Y:S02]  /*9e60*/  FMNMX R119, R114, R119, !PT ;  /* 0x0000007772777209 */ /* 0x000fe40007800000 */
[----:B------:R-:W-:-:S02]  /*9e70*/  FMNMX R120, R113, R120, !PT ;  /* 0x0000007871787209 */ /* 0x000fc40007800000 */
[----:B------:R-:W-:Y:S02]  /*9e80*/  FMNMX R121, R112, R121, !PT ;  /* 0x0000007970797209 */ /* 0x000fe40007800000 */
[----:B------:R-:W-:Y:S01]  /*9e90*/  FMNMX R122, R35, R122, !PT ;  /* 0x0000007a237a7209 */ /* 0x000fe20007800000 */
[----:B------:R-:W0:Y:S04]  /*9ea0*/  SHFL.BFLY PT, R129, R117, 0x2, 0x1f ;  /* 0x0c401f0075817f89 */ /* 0x000e2800000e0000 */
[----:B------:R-:W1:Y:S04]  /*9eb0*/  SHFL.BFLY PT, R128, R118, 0x2, 0x1f ;  /* 0x0c401f0076807f89 */ /* 0x000e6800000e0000 */
[----:B------:R-:W2:Y:S04]  /*9ec0*/  SHFL.BFLY PT, R127, R119, 0x2, 0x1f ;  /* 0x0c401f00777f7f89 */ /* 0x000ea800000e0000 */
[----:B------:R-:W3:Y:S04]  /*9ed0*/  SHFL.BFLY PT, R125, R120, 0x2, 0x1f ;  /* 0x0c401f00787d7f89 */ /* 0x000ee800000e0000 */
[----:B------:R-:W4:Y:S04]  /*9ee0*/  SHFL.BFLY PT, R124, R121, 0x2, 0x1f ;  /* 0x0c401f00797c7f89 */ /* 0x000f2800000e0000 */
[----:B------:R-:W5:Y:S01]  /*9ef0*/  SHFL.BFLY PT, R123, R122, 0x2, 0x1f ;  /* 0x0c401f007a7b7f89 */ /* 0x000f6200000e0000 */
[----:B------:R-:W-:Y:S01]  /*9f00*/  FMUL R115, R115, c[0x0][0x188] ;  /* 0x0000620073737a20 */ /* 0x000fe20000400000 */
[----:B------:R-:W-:-:S02]  /*9f10*/  FSEL R33, R22, -INF , P2 ;  /* 0xff80000016217808 */ /* 0x000fc40001000000 */
[----:B------:R-:W-:Y:S02]  /*9f20*/  FMNMX R130, R47, R34, !PT ;  /* 0x000000222f827209 */ /* 0x000fe40007800000 */
[----:B------:R-:W-:Y:S02]  /*9f30*/  FMNMX R22, R32, R46, !PT ;  /* 0x0000002e20167209 */ /* 0x000fe40007800000 */
[----:B------:R-:W-:Y:S02]  /*9f40*/  FMNMX R130, R29, R130, !PT ;  /* 0x000000821d827209 */ /* 0x000fe40007800000 */
[----:B------:R-:W-:Y:S02]  /*9f50*/  FSEL R126, R115, -INF , P4 ;  /* 0xff800000737e7808 */ /* 0x000fe40002000000 */
[----:B------:R-:W-:Y:S02]  /*9f60*/  FMNMX R22, R31, R22, !PT ;  /* 0x000000161f167209 */ /* 0x000fe40007800000 */
[----:B------:R-:W-:-:S02]  /*9f70*/  FMNMX R130, R33, R130, !PT ;  /* 0x0000008221827209 */ /* 0x000fc40007800000 */
[----:B------:R-:W-:-:S03]  /*9f80*/  FMNMX R22, R126, R22, !PT ;  /* 0x000000167e167209 */ /* 0x000fc60007800000 */
[----:B------:R-:W5:Y:S01]  /*9f90*/  SHFL.BFLY PT, R131, R130, 0x2, 0x1f ;  /* 0x0c401f0082837f89 */ /* 0x000f6200000e0000 */
[----:B0-----:R-:W-:-:S03]  /*9fa0*/  FMNMX R117, R117, R129, !PT ;  /* 0x0000008175757209 */ /* 0x001fc60007800000 */
[----:B------:R-:W0:Y:S01]  /*9fb0*/  SHFL.BFLY PT, R115, R22, 0x2, 0x1f ;  /* 0x0c401f0016737f89 */ /* 0x000e2200000e0000 */
[----:B-1----:R-:W-:Y:S02]  /*9fc0*/  FMNMX R118, R118, R128, !PT ;  /* 0x0000008076767209 */ /* 0x002fe40007800000 */
[----:B--2---:R-:W-:Y:S02]  /*9fd0*/  FMNMX R119, R119, R127, !PT ;  /* 0x0000007f77777209 */ /* 0x004fe40007800000 */
[----:B---3--:R-:W-:Y:S02]  /*9fe0*/  FMNMX R120, R120, R125, !PT ;  /* 0x0000007d78787209 */ /* 0x008fe40007800000 */
[----:B----4-:R-:W-:Y:S02]  /*9ff0*/  FMNMX R121, R121, R124, !PT ;  /* 0x0000007c79797209 */ /* 0x010fe40007800000 */
[----:B-----5:R-:W-:Y:S01]  /*a000*/  FMNMX R122, R122, R123, !PT ;  /* 0x0000007b7a7a7209 */ /* 0x020fe20007800000 */
[----:B------:R-:W1:Y:S04]  /*a010*/  SHFL.BFLY PT, R124, R119, 0x1, 0x1f ;  /* 0x0c201f00777c7f89 */ /* 0x000e6800000e0000 */
[----:B------:R-:W2:Y:S04]  /*a020*/  SHFL.BFLY PT, R123, R117, 0x1, 0x1f ;  /* 0x0c201f00757b7f89 */ /* 0x000ea800000e0000 */
[----:B------:R-:W3:Y:S04]  /*a030*/  SHFL.BFLY PT, R125, R120, 0x1, 0x1f ;  /* 0x0c201f00787d7f89 */ /* 0x000ee800000e0000 */
[----:B------:R-:W4:Y:S04]  /*a040*/  SHFL.BFLY PT, R127, R121, 0x1, 0x1f ;  /* 0x0c201f00797f7f89 */ /* 0x000f2800000e0000 */
[----:B------:R-:W5:Y:S04]  /*a050*/  SHFL.BFLY PT, R128, R122, 0x1, 0x1f ;  /* 0x0c201f007a807f89 */ /* 0x000f6800000e0000 */
[----:B------:R-:W5:Y:S01]  /*a060*/  SHFL.BFLY PT, R129, R118, 0x1, 0x1f ;  /* 0x0c201f0076817f89 */ /* 0x000f6200000e0000 */
[----:B------:R-:W-:-:S02]  /*a070*/  FMNMX R131, R130, R131, !PT ;  /* 0x0000008382837209 */ /* 0x000fc40007800000 */
[----:B0-----:R-:W-:Y:S01]  /*a080*/  FMNMX R130, R22, R115, !PT ;  /* 0x0000007316827209 */ /* 0x001fe20007800000 */
[----:B------:R-:W-:Y:S02]  /*a090*/  BSSY B0, `(.L_x_1) ;  /* 0x0000015000007945 */ /* 0x000fe40003800000 */
[----:B------:R0:W0:Y:S01]  /*a0a0*/  SHFL.BFLY PT, R115, R131, 0x1, 0x1f ;  /* 0x0c201f0083737f89 */ /* 0x00002200000e0000 */
[----:B-1----:R-:W-:-:S03]  /*a0b0*/  FMNMX R124, R119, R124, !PT ;  /* 0x0000007c777c7209 */ /* 0x002fc60007800000 */
[----:B------:R1:W0:Y:S01]  /*a0c0*/  SHFL.BFLY PT, R22, R130, 0x1, 0x1f ;  /* 0x0c201f0082167f89 */ /* 0x00022200000e0000 */
[----:B--2---:R-:W-:Y:S02]  /*a0d0*/  FMNMX R123, R117, R123, !PT ;  /* 0x0000007b757b7209 */ /* 0x004fe40007800000 */
[----:B---3--:R-:W-:Y:S02]  /*a0e0*/  FMNMX R125, R120, R125, !PT ;  /* 0x0000007d787d7209 */ /* 0x008fe40007800000 */
[----:B----4-:R-:W-:Y:S02]  /*a0f0*/  FMNMX R127, R121, R127, !PT ;  /* 0x0000007f797f7209 */ /* 0x010fe40007800000 */
[----:B-----5:R-:W-:Y:S02]  /*a100*/  FMNMX R128, R122, R128, !PT ;  /* 0x000000807a807209 */ /* 0x020fe40007800000 */
[----:B------:R-:W-:Y:S01]  /*a110*/  FMNMX R129, R118, R129, !PT ;  /* 0x0000008176817209 */ /* 0x000fe20007800000 */
[----:B------:R-:W-:Y:S06]  /*a120*/  BAR.SYNC.DEFER_BLOCKING 0x0 ;  /* 0x0000000000007b1d */ /* 0x000fec0000010000 */
[----:B------:R-:W-:Y:S05]  /*a130*/  @P1 BRA `(.L_x_2) ;  /* 0x000000a000001947 */ /* 0x000fea0003800000 */
[----:B-1----:R-:W2:Y:S04]  /*a140*/  LDL R132, [R1+0x194] ;  /* 0x0001940001847983 */ /* 0x002ea80000100800 */
[----:B------:R-:W1:Y:S02]  /*a150*/  S2R R219, SR_TID.X ;  /* 0x0000000000db7919 */ /* 0x000e640000002100 */
[----:B-1----:R-:W-:-:S02]  /*a160*/  LOP3.LUT R220, R219, 0xff, RZ, 0xc0, !PT ;  /* 0x000000ffdbdc7812 */ /* 0x002fc400078ec0ff */
[----:B------:R-:W-:Y:S02]  /*a170*/  LOP3.LUT R219, R219, 0x1c, RZ, 0xc0, !PT ;  /* 0x0000001cdbdb7812 */ /* 0x000fe400078ec0ff */
[----:B------:R-:W-:-:S03]  /*a180*/  SHF.R.U32.HI R134, RZ, 0x3, R220 ;  /* 0x00000003ff867819 */ /* 0x000fc600000116dc */
[----:B------:R-:W-:Y:S01]  /*a190*/  IMAD.SHL.U32 R133, R219, 0x8, RZ ;  /* 0x00000008db857824 */ /* 0x000fe200078e00ff */
[----:B------:R-:W-:-:S04]  /*a1a0*/  LOP3.LUT R134, R134, 0x1c, RZ, 0xc0, !PT ;  /* 0x0000001c86867812 */ /* 0x000fc800078ec0ff */
[----:B------:R-:W-:-:S05]  /*a1b0*/  IADD3 R133, R133, R134, RZ ;  /* 0x0000008685857210 */ /* 0x000fca0007ffe0ff */
[----:B------:R1:W-:Y:S04]  /*a1c0*/  STS [R133], R123 ;  /* 0x0000007b85007388 */ /* 0x0003e80000000800 */
[----:B--2---:R1:W-:Y:S02]  /*a1d0*/  STS [R132], R129 ;  /* 0x0000008184007388 */ /* 0x0043e40000000800 */
.L_x_2:
[----:B-1----:R-:W-:Y:S05]  /*a1e0*/  BSYNC B0 ;  /* 0x0000000000007941 */ /* 0x002fea0003800000 */
.L_x_1:
[----:B------:R-:W-:Y:S01]  /*a1f0*/  BSSY B0, `(.L_x_3) ;  /* 0x0000017000007945 */ /* 0x000fe20003800000 */
[----:B------:R-:W-:Y:S01]  /*a200*/  BSSY B1, `(.L_x_4) ;  /* 0x0000013000017945 */ /* 0x000fe20003800000 */
[----:B0-----:R-:W-:Y:S02]  /*a210*/  FMNMX R115, R131, R115, !PT ;  /* 0x0000007383737209 */ /* 0x001fe40007800000 */
[----:B------:R-:W-:Y:S01]  /*a220*/  FMNMX R22, R130, R22, !PT ;  /* 0x0000001682167209 */ /* 0x000fe20007800000 */
[----:B------:R-:W-:Y:S05]  /*a230*/  @P1 BRA `(.L_x_5) ;  /* 0x0000005000001947 */ /* 0x000fea0003800000 */
[----:B------:R-:W2:Y:S04]  /*a240*/  LDL R117, [R1+0x190] ;  /* 0x0001900001757983 */ /* 0x000ea80000100800 */
[----:B--2---:R0:W-:Y:S01]  /*a250*/  STS [R117], R124 ;  /* 0x0000007c75007388 */ /* 0x0041e20000000800 */
[----:B------:R-:W-:Y:S05]  /*a260*/  @P1 BRA `(.L_x_6) ;  /* 0x0000005000001947 */ /* 0x000fea0003800000 */
[----:B0-----:R-:W2:Y:S04]  /*a270*/  LDL R117, [R1+0x18c] ;  /* 0x00018c0001757983 */ /* 0x001ea80000100800 */
[----:B--2---:R0:W-:Y:S02]  /*a280*/  STS [R117], R125 ;  /* 0x0000007d75007388 */ /* 0x0041e40000000800 */
.L_x_5:
[----:B------:R-:W-:Y:S05]  /*a290*/  @P1 BRA `(.L_x_7) ;  /* 0x0000005000001947 */ /* 0x000fea0003800000 */
[----:B0-----:R-:W2:Y:S04]  /*a2a0*/  LDL R117, [R1+0x188] ;  /* 0x0001880001757983 */ /* 0x001ea80000100800 */
[----:B--2---:R0:W-:Y:S02]  /*a2b0*/  STS [R117], R127 ;  /* 0x0000007f75007388 */ /* 0x0041e40000000800 */
.L_x_6:
[----:B------:R-:W-:Y:S05]  /*a2c0*/  @P1 BRA `(.L_x_8) ;  /* 0x0000006000001947 */ /* 0x000fea0003800000 */
[----:B0-----:R-:W2:Y:S04]  /*a2d0*/  LDL R117, [R1+0x184] ;  /* 0x0001840001757983 */ /* 0x001ea80000100800 */
[----:B--2---:R0:W-:Y:S02]  /*a2e0*/  STS [R117], R128 ;  /* 0x0000008075007388 */ /* 0x0041e40000000800 */
.L_x_7:
[----:B------:R-:W-:Y:S01]  /*a2f0*/  @P1 BREAK B1 ;  /* 0x0000000000011942 */ /* 0x000fe20003800000 */
[----:B------:R-:W-:Y:S05]  /*a300*/  @P1 BRA `(.L_x_9) ;  /* 0x0000005000001947 */ /* 0x000fea0003800000 */
[----:B0-----:R-:W2:Y:S04]  /*a310*/  LDL R117, [R1+0x180] ;  /* 0x0001800001757983 */ /* 0x001ea80000100800 */
[----:B--2---:R0:W-:Y:S02]  /*a320*/  STS [R117], R115 ;  /* 0x0000007375007388 */ /* 0x0041e40000000800 */
.L_x_8:
[----:B------:R-:W-:Y:S05]  /*a330*/  BSYNC B1 ;  /* 0x0000000000017941 */ /* 0x000fea0003800000 */
.L_x_4:
[----:B0-----:R-:W2:Y:S04]  /*a340*/  LDL R115, [R1+0x20] ;  /* 0x0000200001737983 */ /* 0x001ea80000100800 */
[----:B--2---:R0:W-:Y:S02]  /*a350*/  @!P1 STS [R115], R22 ;  /* 0x0000001673009388 */ /* 0x0041e40000000800 */
.L_x_9:
[----:B------:R-:W-:Y:S05]  /*a360*/  BSYNC B0 ;  /* 0x0000000000007941 */ /* 0x000fea0003800000 */
.L_x_3:
[----:B------:R-:W-:Y:S01]  /*a370*/  WARPSYNC 0xffffffff ;  /* 0xffffffff00007948 */ /* 0x000fe20003800000 */
[----:B------:R-:W1:Y:S01]  /*a380*/  S2R R140, SR_TID.X ;  /* 0x00000000008c7919 */ /* 0x000e620000002100 */
[----:B------:R-:W-:Y:S03]  /*a390*/  BSSY B0, `(.L_x_10) ;  /* 0x00000e5000007945 */ /* 0x000fe60003800000 */
[----:B------:R-:W-:Y:S06]  /*a3a0*/  BAR.SYNC.DEFER_BLOCKING 0x0 ;  /* 0x0000000000007b1d */ /* 0x000fec0000010000 */
[----:B------:R-:W2:Y:S04]  /*a3b0*/  S2R R119, SR_TID.X ;  /* 0x0000000000777919 */ /* 0x000ea80000002100 */
[----:B------:R-:W3:Y:S01]  /*a3c0*/  S2R R127, SR_TID.X ;  /* 0x00000000007f7919 */ /* 0x000ee20000002100 */
[----:B-1----:R-:W-:-:S02]  /*a3d0*/  LOP3.LUT R148, R140, 0xff, RZ, 0xc0, !PT ;  /* 0x000000ff8c947812 */ /* 0x002fc400078ec0ff */
[----:B------:R-:W-:-:S03]  /*a3e0*/  LOP3.LUT R218, R140, 0x1c, RZ, 0xc0, !PT ;  /* 0x0000001c8cda7812 */ /* 0x000fc600078ec0ff */
[----:B0-----:R-:W0:Y:S04]  /*a3f0*/  LDS R117, [R148.X4] ;  /* 0x0000000094757984 */ /* 0x001e280000004800 */
[----:B------:R-:W1:Y:S01]  /*a400*/  LDS R22, [R148.X4+0x400] ;  /* 0x0004000094167984 */ /* 0x000e620000004800 */
[--C-:B--2---:R-:W-:Y:S02]  /*a410*/  SHF.R.U32.HI R120, RZ, 0x2, R119.reuse ;  /* 0x00000002ff787819 */ /* 0x104fe40000011677 */
[----:B------:R-:W-:Y:S02]  /*a420*/  SHF.R.U32.HI R119, RZ, 0x2, R119 ;  /* 0x00000002ff777819 */ /* 0x000fe40000011677 */
[----:B------:R-:W-:Y:S02]  /*a430*/  SGXT.U32 R120, R120, 0x3 ;  /* 0x000000037878781a */ /* 0x000fe40000000000 */
[----:B------:R-:W-:-:S02]  /*a440*/  SGXT.U32 R119, R119, 0x3 ;  /* 0x000000037777781a */ /* 0x000fc40000000000 */
[----:B------:R-:W-:Y:S02]  /*a450*/  LOP3.LUT R120, R120, 0x8, RZ, 0xfc, !PT ;  /* 0x0000000878787812 */ /* 0x000fe400078efcff */
[----:B------:R-:W-:Y:S02]  /*a460*/  LOP3.LUT R119, R119, 0x10, RZ, 0xfc, !PT ;  /* 0x0000001077777812 */ /* 0x000fe400078efcff */
[----:B---3--:R-:W-:Y:S01]  /*a470*/  SHF.R.U32.HI R127, RZ, 0x2, R127 ;  /* 0x00000002ff7f7819 */ /* 0x008fe2000001167f */
[----:B------:R-:W-:Y:S02]  /*a480*/  IMAD.SHL.U32 R120, R120, 0x20, RZ ;  /* 0x0000002078787824 */ /* 0x000fe400078e00ff */
[----:B------:R-:W-:Y:S01]  /*a490*/  IMAD.SHL.U32 R119, R119, 0x20, RZ ;  /* 0x0000002077777824 */ /* 0x000fe200078e00ff */
[----:B------:R-:W-:-:S04]  /*a4a0*/  SGXT.U32 R127, R127, 0x3 ;  /* 0x000000037f7f781a */ /* 0x000fc80000000000 */
[----:B------:R-:W-:-:S05]  /*a4b0*/  LOP3.LUT R127, R127, 0x30, RZ, 0xfc, !PT ;  /* 0x000000307f7f7812 */ /* 0x000fca00078efcff */
[----:B------:R-:W-:Y:S01]  /*a4c0*/  IMAD.SHL.U32 R127, R127, 0x20, RZ ;  /* 0x000000207f7f7824 */ /* 0x000fe200078e00ff */
[----:B0-----:R-:W0:Y:S04]  /*a4d0*/  SHFL.BFLY PT, R118, R117, 0x4, 0x1f ;  /* 0x0c801f0075767f89 */ /* 0x001e2800000e0000 */
[----:B-1----:R-:W1:Y:S01]  /*a4e0*/  SHFL.BFLY PT, R115, R22, 0x4, 0x1f ;  /* 0x0c801f0016737f89 */ /* 0x002e6200000e0000 */
[----:B0-----:R-:W-:Y:S02]  /*a4f0*/  FMNMX R118, R117, R118, !PT ;  /* 0x0000007675767209 */ /* 0x001fe40007800000 */
[----:B-1----:R-:W-:-:S03]  /*a500*/  FMNMX R115, R22, R115, !PT ;  /* 0x0000007316737209 */ /* 0x002fc60007800000 */
[----:B------:R-:W0:Y:S04]  /*a510*/  SHFL.BFLY PT, R117, R118, 0x2, 0x1f ;  /* 0x0c401f0076757f89 */ /* 0x000e2800000e0000 */
[----:B------:R-:W1:Y:S01]  /*a520*/  SHFL.BFLY PT, R22, R115, 0x2, 0x1f ;  /* 0x0c401f0073167f89 */ /* 0x000e6200000e0000 */
[----:B0-----:R-:W-:Y:S02]  /*a530*/  FMNMX R117, R118, R117, !PT ;  /* 0x0000007576757209 */ /* 0x001fe40007800000 */
[----:B-1----:R-:W-:-:S03]  /*a540*/  FMNMX R22, R115, R22, !PT ;  /* 0x0000001673167209 */ /* 0x002fc60007800000 */
[----:B------:R-:W0:Y:S04]  /*a550*/  SHFL.BFLY PT, R118, R117, 0x1, 0x1f ;  /* 0x0c201f0075767f89 */ /* 0x000e2800000e0000 */
[----:B------:R-:W1:Y:S01]  /*a560*/  SHFL.BFLY PT, R115, R22, 0x1, 0x1f ;  /* 0x0c201f0016737f89 */ /* 0x000e6200000e0000 */
[----:B0-----:R-:W-:Y:S02]  /*a570*/  FMNMX R118, R117, R118, !PT ;  /* 0x0000007675767209 */ /* 0x001fe40007800000 */
[----:B-1----:R-:W-:-:S03]  /*a580*/  FMNMX R115, R22, R115, !PT ;  /* 0x0000007316737209 */ /* 0x002fc60007800000 */
[----:B------:R-:W-:Y:S04]  /*a590*/  @!P0 STS [R148.X4], R118 ;  /* 0x0000007694008388 */ /* 0x000fe80000004800 */
[----:B------:R-:W-:Y:S04]  /*a5a0*/  @!P0 STS [R148.X4+0x400], R115 ;  /* 0x0004007394008388 */ /* 0x000fe80000004800 */
[----:B------:R-:W-:Y:S06]  /*a5b0*/  BAR.SYNC.DEFER_BLOCKING 0x0 ;  /* 0x0000000000007b1d */ /* 0x000fec0000010000 */
[----:B------:R-:W0:Y:S04]  /*a5c0*/  LDS R22, [R218.X8] ;  /* 0x00000000da167984 */ /* 0x000e280000008800 */
[----:B------:R1:W-:Y:S04]  /*a5d0*/  LDS R115, [R119] ;  /* 0x0000000077737984 */ /* 0x0003e80000000800 */
[----:B------:R2:W3:Y:S04]  /*a5e0*/  LDS R117, [R120] ;  /* 0x0000000078757984 */ /* 0x0004e80000000800 */
[----:B-1----:R-:W1:Y:S04]  /*a5f0*/  S2R R119, SR_TID.X ;  /* 0x0000000000777919 */ /* 0x002e680000002100 */
[----:B--2---:R-:W2:Y:S01]  /*a600*/  S2R R120, SR_TID.X ;  /* 0x0000000000787919 */ /* 0x004ea20000002100 */
[----:B-1----:R-:W-:-:S04]  /*a610*/  SHF.R.U32.HI R119, RZ, 0x2, R119 ;  /* 0x00000002ff777819 */ /* 0x002fc80000011677 */
[----:B------:R-:W-:Y:S02]  /*a620*/  SGXT.U32 R119, R119, 0x3 ;  /* 0x000000037777781a */ /* 0x000fe40000000000 */
[----:B0-----:R-:W-:Y:S02]  /*a630*/  FMNMX R22, R22, R7, !PT ;  /* 0x0000000716167209 */ /* 0x001fe40007800000 */
[----:B------:R-:W-:Y:S02]  /*a640*/  LOP3.LUT R119, R119, 0x18, RZ, 0xfc, !PT ;  /* 0x0000001877777812 */ /* 0x000fe400078efcff */
[----:B--2---:R-:W-:Y:S01]  /*a650*/  SHF.R.U32.HI R118, RZ, 0x2, R120 ;  /* 0x00000002ff767819 */ /* 0x004fe20000011678 */
[--C-:B------:R-:W-:Y:S02]  /*a660*/  FADD R116, R116, -R22.reuse ;  /* 0x8000001674747221 */ /* 0x100fe40000000000 */
[----:B------:R-:W-:Y:S01]  /*a670*/  IMAD.SHL.U32 R119, R119, 0x20, RZ ;  /* 0x0000002077777824 */ /* 0x000fe200078e00ff */
[----:B------:R-:W-:Y:S01]  /*a680*/  SGXT.U32 R118, R118, 0x3 ;  /* 0x000000037676781a */ /* 0x000fe20000000000 */
[----:B------:R-:W-:-:S02]  /*a690*/  FADD R125, R30, -R22 ;  /* 0x800000161e7d7221 */ /* 0x000fc40000000000 */
[----:B------:R-:W-:Y:S01]  /*a6a0*/  FMUL R30, R116, 1.4426950216293334961 ;  /* 0x3fb8aa3b741e7820 */ /* 0x000fe20000400000 */
[----:B------:R-:W-:Y:S01]  /*a6b0*/  LOP3.LUT R118, R118, 0x28, RZ, 0xfc, !PT ;  /* 0x0000002876767812 */ /* 0x000fe200078efcff */
[----:B------:R0:W1:Y:S01]  /*a6c0*/  LDS R116, [R119] ;  /* 0x0000000077747984 */ /* 0x0000620000000800 */
[--C-:B------:R-:W-:Y:S02]  /*a6d0*/  FADD R23, R23, -R22.reuse ;  /* 0x8000001617177221 */ /* 0x100fe40000000000 */
[----:B------:R-:W-:Y:S01]  /*a6e0*/  FMUL R125, R125, 1.4426950216293334961 ;  /* 0x3fb8aa3b7d7d7820 */ /* 0x000fe20000400000 */
[----:B------:R-:W-:Y:S01]  /*a6f0*/  MUFU.EX2 R30, R30 ;  /* 0x0000001e001e7308 */ /* 0x000fe20000000800 */
[----:B------:R-:W-:Y:S02]  /*a700*/  FMUL R23, R23, 1.4426950216293334961 ;  /* 0x3fb8aa3b17177820 */ /* 0x000fe40000400000 */
[----:B------:R-:W-:Y:S01]  /*a710*/  IMAD.SHL.U32 R118, R118, 0x20, RZ ;  /* 0x0000002076767824 */ /* 0x000fe200078e00ff */
[----:B0-----:R-:W0:Y:S01]  /*a720*/  S2R R119, SR_TID.X ;  /* 0x0000000000777919 */ /* 0x001e220000002100 */
[----:B------:R-:W-:-:S03]  /*a730*/  FADD R169, R169, -R22 ;  /* 0x80000016a9a97221 */ /* 0x000fc60000000000 */
[----:B------:R3:W-:Y:S01]  /*a740*/  MUFU.EX2 R123, R23 ;  /* 0x00000017007b7308 */ /* 0x0007e20000000800 */
[----:B------:R-:W-:-:S07]  /*a750*/  FMUL R169, R169, 1.4426950216293334961 ;  /* 0x3fb8aa3ba9a97820 */ /* 0x000fce0000400000 */
[----:B------:R-:W2:Y:S01]  /*a760*/  MUFU.EX2 R125, R125 ;  /* 0x0000007d007d7308 */ /* 0x000ea20000000800 */
[----:B---3--:R-:W-:-:S05]  /*a770*/  FMNMX R23, R117, R10, !PT ;  /* 0x0000000a75177209 */ /* 0x008fca0007800000 */
[--C-:B------:R-:W-:Y:S01]  /*a780*/  FADD R122, R24, -R23.reuse ;  /* 0x80000017187a7221 */ /* 0x100fe20000000000 */
[----:B------:R-:W-:Y:S01]  /*a790*/  FMNMX R24, R115, R11, !PT ;  /* 0x0000000b73187209 */ /* 0x000fe20007800000 */
[--C-:B------:R-:W-:Y:S02]  /*a7a0*/  FADD R124, R44, -R23.reuse ;  /* 0x800000172c7c7221 */ /* 0x100fe40000000000 */
[----:B------:R-:W-:Y:S01]  /*a7b0*/  FADD R45, R45, -R23 ;  /* 0x800000172d2d7221 */ /* 0x000fe20000000000 */
[----:B------:R-:W3:Y:S01]  /*a7c0*/  MUFU.EX2 R44, R169 ;  /* 0x000000a9002c7308 */ /* 0x000ee20000000800 */
[----:B0-----:R-:W-:Y:S01]  /*a7d0*/  SHF.R.U32.HI R119, RZ, 0x2, R119 ;  /* 0x00000002ff777819 */ /* 0x001fe20000011677 */
[--C-:B------:R-:W-:Y:S02]  /*a7e0*/  FADD R117, R43, -R24.reuse ;  /* 0x800000182b757221 */ /* 0x100fe40000000000 */
[----:B------:R-:W-:Y:S01]  /*a7f0*/  FADD R42, R42, -R24 ;  /* 0x800000182a2a7221 */ /* 0x000fe20000000000 */
[----:B------:R-:W-:Y:S01]  /*a800*/  SGXT.U32 R119, R119, 0x3 ;  /* 0x000000037777781a */ /* 0x000fe20000000000 */
[----:B------:R-:W-:-:S02]  /*a810*/  FMUL R117, R117, 1.4426950216293334961 ;  /* 0x3fb8aa3b75757820 */ /* 0x000fc40000400000 */
[----:B------:R-:W-:Y:S01]  /*a820*/  FMUL R124, R124, 1.4426950216293334961 ;  /* 0x3fb8aa3b7c7c7820 */ /* 0x000fe20000400000 */
[----:B------:R-:W-:Y:S01]  /*a830*/  LOP3.LUT R119, R119, 0x20, RZ, 0xfc, !PT ;  /* 0x0000002077777812 */ /* 0x000fe200078efcff */
[----:B------:R0:W-:Y:S01]  /*a840*/  MUFU.EX2 R121, R117 ;  /* 0x0000007500797308 */ /* 0x0001e20000000800 */
[----:B------:R-:W-:Y:S02]  /*a850*/  FMUL R45, R45, 1.4426950216293334961 ;  /* 0x3fb8aa3b2d2d7820 */ /* 0x000fe40000400000 */
[----:B------:R-:W-:Y:S01]  /*a860*/  SHF.L.U32 R119, R119, 0x5, RZ ;  /* 0x0000000577777819 */ /* 0x000fe200000006ff */
[----:B------:R-:W-:Y:S02]  /*a870*/  FMUL R42, R42, 1.4426950216293334961 ;  /* 0x3fb8aa3b2a2a7820 */ /* 0x000fe40000400000 */
[----:B------:R-:W-:Y:S02]  /*a880*/  FMUL R122, R122, 1.4426950216293334961 ;  /* 0x3fb8aa3b7a7a7820 */ /* 0x000fe40000400000 */
[----:B------:R4:W5:Y:S01]  /*a890*/  LDS R115, [R119] ;  /* 0x0000000077737984 */ /* 0x0009620000000800 */
[----:B------:R-:W-:Y:S01]  /*a8a0*/  MUFU.EX2 R124, R124 ;  /* 0x0000007c007c7308 */ /* 0x000fe20000000800 */
[----:B------:R-:W-:-:S02]  /*a8b0*/  FADD R171, R171, -R23 ;  /* 0x80000017abab7221 */ /* 0x000fc40000000000 */
[----:B--2---:R-:W-:Y:S02]  /*a8c0*/  FADD R137, R125, R30 ;  /* 0x0000001e7d897221 */ /* 0x004fe40000000000 */
[----:B------:R-:W-:Y:S02]  /*a8d0*/  FMUL R171, R171, 1.4426950216293334961 ;  /* 0x3fb8aa3babab7820 */ /* 0x000fe40000400000 */
[--C-:B----4-:R-:W-:Y:S01]  /*a8e0*/  FADD R119, R25, -R24.reuse ;  /* 0x8000001819777221 */ /* 0x110fe20000000000 */
[----:B-1----:R-:W-:Y:S01]  /*a8f0*/  FMNMX R25, R116, R12, !PT ;  /* 0x0000000c74197209 */ /* 0x002fe20007800000 */
[----:B------:R-:W-:Y:S01]  /*a900*/  FADD R116, R114, -R24 ;  /* 0x8000001872747221 */ /* 0x000fe20000000000 */
[----:B------:R-:W1:Y:S01]  /*a910*/  MUFU.EX2 R45, R45 ;  /* 0x0000002d002d7308 */ /* 0x000e620000000800 */
[----:B------:R-:W-:Y:S01]  /*a920*/  LDS R114, [R118] ;  /* 0x0000000076727984 */ /* 0x000fe20000000800 */
[----:B------:R-:W-:Y:S02]  /*a930*/  FMUL R119, R119, 1.4426950216293334961 ;  /* 0x3fb8aa3b77777820 */ /* 0x000fe40000400000 */
[----:B------:R-:W-:-:S02]  /*a940*/  FMUL R116, R116, 1.4426950216293334961 ;  /* 0x3fb8aa3b74747820 */ /* 0x000fc40000400000 */
[--C-:B0-----:R-:W-:Y:S02]  /*a950*/  FADD R117, R40, -R25.reuse ;  /* 0x8000001928757221 */ /* 0x101fe40000000000 */
[----:B------:R-:W-:Y:S01]  /*a960*/  FADD R113, R113, -R25 ;  /* 0x8000001971717221 */ /* 0x000fe20000000000 */
[----:B------:R0:W-:Y:S01]  /*a970*/  MUFU.EX2 R40, R116 ;  /* 0x0000007400287308 */ /* 0x0001e20000000800 */
[----:B------:R-:W-:Y:S02]  /*a980*/  FMUL R117, R117, 1.4426950216293334961 ;  /* 0x3fb8aa3b75757820 */ /* 0x000fe40000400000 */
[----:B------:R-:W-:Y:S02]  /*a990*/  FMUL R113, R113, 1.4426950216293334961 ;  /* 0x3fb8aa3b71717820 */ /* 0x000fe40000400000 */
[----:B------:R-:W-:Y:S02]  /*a9a0*/  FADD R137, R123, R137 ;  /* 0x000000897b897221 */ /* 0x000fe40000000000 */
[--C-:B------:R-:W-:Y:S01]  /*a9b0*/  FADD R41, R41, -R25.reuse ;  /* 0x8000001929297221 */ /* 0x100fe20000000000 */
[----:B------:R-:W-:Y:S01]  /*a9c0*/  MUFU.EX2 R42, R42 ;  /* 0x0000002a002a7308 */ /* 0x000fe20000000800 */
[----:B0-----:R-:W-:-:S02]  /*a9d0*/  FADD R116, R26, -R25 ;  /* 0x800000191a747221 */ /* 0x001fc40000000000 */
[----:B---3--:R-:W-:Y:S02]  /*a9e0*/  FADD R137, R44, R137 ;  /* 0x000000892c897221 */ /* 0x008fe40000000000 */
[----:B------:R-:W-:Y:S02]  /*a9f0*/  FMUL R116, R116, 1.4426950216293334961 ;  /* 0x3fb8aa3b74747820 */ /* 0x000fe40000400000 */
[----:B------:R-:W-:Y:S01]  /*aa00*/  FMUL R41, R41, 1.4426950216293334961 ;  /* 0x3fb8aa3b29297820 */ /* 0x000fe20000400000 */
[----:B------:R-:W0:Y:S01]  /*aa10*/  MUFU.EX2 R122, R122 ;  /* 0x0000007a007a7308 */ /* 0x000e220000000800 */
[----:B------:R-:W2:Y:S01]  /*aa20*/  SHFL.BFLY PT, R131, R137, 0x2, 0x1f ;  /* 0x0c401f0089837f89 */ /* 0x000ea200000e0000 */
[----:B-----5:R-:W-:-:S06]  /*aa30*/  FMNMX R26, R115, R13, !PT ;  /* 0x0000000d731a7209 */ /* 0x020fcc0007800000 */
[----:B------:R-:W-:Y:S01]  /*aa40*/  MUFU.EX2 R119, R119 ;  /* 0x0000007700777308 */ /* 0x000fe20000000800 */
[--C-:B------:R-:W-:Y:S02]  /*aa50*/  FADD R115, R39, -R26.reuse ;  /* 0x8000001a27737221 */ /* 0x100fe40000000000 */
[--C-:B------:R-:W-:Y:S02]  /*aa60*/  FADD R112, R112, -R26.reuse ;  /* 0x8000001a70707221 */ /* 0x100fe40000000000 */
[----:B------:R-:W-:Y:S02]  /*aa70*/  FMUL R115, R115, 1.4426950216293334961 ;  /* 0x3fb8aa3b73737820 */ /* 0x000fe40000400000 */
[----:B------:R-:W-:Y:S01]  /*aa80*/  FMUL R112, R112, 1.4426950216293334961 ;  /* 0x3fb8aa3b70707820 */ /* 0x000fe20000400000 */
[----:B------:R3:W-:Y:S01]  /*aa90*/  MUFU.EX2 R39, R113 ;  /* 0x0000007100277308 */ /* 0x0007e20000000800 */
[----:B------:R-:W-:-:S04]  /*aaa0*/  FADD R38, R38, -R26 ;  /* 0x8000001a26267221 */ /* 0x000fc80000000000 */
[----:B------:R-:W-:-:S03]  /*aab0*/  FMUL R38, R38, 1.4426950216293334961 ;  /* 0x3fb8aa3b26267820 */ /* 0x000fc60000400000 */
[----:B------:R-:W-:Y:S01]  /*aac0*/  MUFU.EX2 R120, R117 ;  /* 0x0000007500787308 */ /* 0x000fe20000000800 */
[----:B---3--:R3:W4:Y:S01]  /*aad0*/  LDS R113, [R127] ;  /* 0x000000007f717984 */ /* 0x0087220000000800 */
[----:B--2---:R-:W-:-:S06]  /*aae0*/  FADD R137, R137, R131 ;  /* 0x0000008389897221 */ /* 0x004fcc0000000000 */
[----:B------:R2:W-:Y:S01]  /*aaf0*/  MUFU.EX2 R117, R115 ;  /* 0x0000007300757308 */ /* 0x0005e20000000800 */
[----:B---3--:R-:W3:Y:S07]  /*ab00*/  S2R R127, SR_TID.X ;  /* 0x00000000007f7919 */ /* 0x008eee0000002100 */
[----:B------:R-:W5:Y:S01]  /*ab10*/  MUFU.EX2 R43, R171 ;  /* 0x000000ab002b7308 */ /* 0x000f620000000800 */
[----:B--2---:R-:W-:Y:S01]  /*ab20*/  FADD R115, R27, -R26 ;  /* 0x8000001a1b737221 */ /* 0x004fe20000000000 */
[----:B------:R-:W-:-:S03]  /*ab30*/  FMNMX R27, R114, R14, !PT ;  /* 0x0000000e721b7209 */ /* 0x000fc60007800000 */
[----:B------:R-:W-:Y:S02]  /*ab40*/  FMUL R115, R115, 1.4426950216293334961 ;  /* 0x3fb8aa3b73737820 */ /* 0x000fe40000400000 */
[--C-:B------:R-:W-:Y:S01]  /*ab50*/  FADD R114, R28, -R27.reuse ;  /* 0x8000001b1c727221 */ /* 0x100fe20000000000 */
[----:B------:R2:W-:Y:S01]  /*ab60*/  MUFU.EX2 R118, R116 ;  /* 0x0000007400767308 */ /* 0x0005e20000000800 */
[--C-:B------:R-:W-:Y:S02]  /*ab70*/  FADD R37, R37, -R27.reuse ;  /* 0x8000001b25257221 */ /* 0x100fe40000000000 */
[----:B------:R-:W-:Y:S02]  /*ab80*/  FMUL R114, R114, 1.4426950216293334961 ;  /* 0x3fb8aa3b72727820 */ /* 0x000fe40000400000 */
[----:B------:R-:W-:Y:S02]  /*ab90*/  FMUL R37, R37, 1.4426950216293334961 ;  /* 0x3fb8aa3b25257820 */ /* 0x000fe40000400000 */
[----:B------:R-:W-:Y:S01]  /*aba0*/  FADD R35, R35, -R27 ;  /* 0x8000001b23237221 */ /* 0x000fe20000000000 */
[----:B------:R-:W-:Y:S01]  /*abb0*/  MUFU.EX2 R41, R41 ;  /* 0x0000002900297308 */ /* 0x000fe20000000800 */
[----:B---3--:R-:W-:Y:S01]  /*abc0*/  SHF.R.U32.HI R127, RZ, 0x2, R127 ;  /* 0x00000002ff7f7819 */ /* 0x008fe2000001167f */
[----:B--2---:R-:W-:-:S02]  /*abd0*/  FADD R116, R36, -R27 ;  /* 0x8000001b24747221 */ /* 0x004fc40000000000 */
[----:B------:R-:W-:Y:S01]  /*abe0*/  FMUL R35, R35, 1.4426950216293334961 ;  /* 0x3fb8aa3b23237820 */ /* 0x000fe20000400000 */
[----:B------:R-:W-:Y:S01]  /*abf0*/  SGXT.U32 R127, R127, 0x3 ;  /* 0x000000037f7f781a */ /* 0x000fe20000000000 */
[----:B------:R-:W-:Y:S02]  /*ac00*/  FMUL R116, R116, 1.4426950216293334961 ;  /* 0x3fb8aa3b74747820 */ /* 0x000fe40000400000 */
[----:B------:R1:W-:Y:S01]  /*ac10*/  MUFU.EX2 R36, R112 ;  /* 0x0000007000247308 */ /* 0x0003e20000000800 */
[----:B------:R-:W-:Y:S02]  /*ac20*/  LOP3.LUT R127, R127, 0x38, RZ, 0xfc, !PT ;  /* 0x000000387f7f7812 */ /* 0x000fe400078efcff */
[----:B----4-:R-:W-:-:S03]  /*ac30*/  FMNMX R28, R113, R15, !PT ;  /* 0x0000000f711c7209 */ /* 0x010fc60007800000 */
[----:B------:R-:W-:Y:S02]  /*ac40*/  IMAD.SHL.U32 R127, R127, 0x20, RZ ;  /* 0x000000207f7f7824 */ /* 0x000fe400078e00ff */
[----:B------:R-:W-:Y:S01]  /*ac50*/  FADD R47, R47, -R28 ;  /* 0x8000001c2f2f7221 */ /* 0x000fe20000000000 */
[----:B------:R-:W-:Y:S01]  /*ac60*/  MUFU.EX2 R38, R38 ;  /* 0x0000002600267308 */ /* 0x000fe20000000800 */
[----:B-1----:R-:W-:Y:S01]  /*ac70*/  FADD R112, R124, R45 ;  /* 0x0000002d7c707221 */ /* 0x002fe20000000000 */
[----:B------:R1:W-:Y:S01]  /*ac80*/  LDS R128, [R127] ;  /* 0x000000007f807984 */ /* 0x0003e20000000800 */
[----:B------:R-:W-:Y:S02]  /*ac90*/  FMUL R47, R47, 1.4426950216293334961 ;  /* 0x3fb8aa3b2f2f7820 */ /* 0x000fe40000400000 */
[----:B0-----:R-:W-:Y:S02]  /*aca0*/  FADD R112, R122, R112 ;  /* 0x000000707a707221 */ /* 0x001fe40000000000 */
[----:B------:R-:W-:Y:S01]  /*acb0*/  FADD R29, R29, -R28 ;  /* 0x8000001c1d1d7221 */ /* 0x000fe20000000000 */
[----:B------:R0:W-:Y:S01]  /*acc0*/  MUFU.EX2 R113, R47 ;  /* 0x0000002f00717308 */ /* 0x0001e20000000800 */
[----:B-----5:R-:W-:-:S02]  /*acd0*/  FADD R112, R43, R112 ;  /* 0x000000702b707221 */ /* 0x020fc40000000000 */
[----:B-1----:R-:W-:Y:S02]  /*ace0*/  FADD R127, R121, R42 ;  /* 0x0000002a797f7221 */ /* 0x002fe40000000000 */
[----:B------:R-:W-:Y:S01]  /*acf0*/  FADD R33, R33, -R28 ;  /* 0x8000001c21217221 */ /* 0x000fe20000000000 */
[----:B------:R-:W1:Y:S01]  /*ad00*/  SHFL.BFLY PT, R129, R112, 0x2, 0x1f ;  /* 0x0c401f0070817f89 */ /* 0x000e6200000e0000 */
[----:B------:R-:W-:Y:S01]  /*ad10*/  FADD R127, R119, R127 ;  /* 0x0000007f777f7221 */ /* 0x000fe20000000000 */
[----:B------:R-:W-:Y:S01]  /*ad20*/  MUFU.EX2 R116, R116 ;  /* 0x0000007400747308 */ /* 0x000fe20000000800 */
[----:B0-----:R-:W-:Y:S02]  /*ad30*/  FMUL R47, R29, 1.4426950216293334961 ;  /* 0x3fb8aa3b1d2f7820 */ /* 0x001fe40000400000 */
[----:B------:R-:W-:Y:S02]  /*ad40*/  FADD R127, R40, R127 ;  /* 0x0000007f287f7221 */ /* 0x000fe40000000000 */
[----:B------:R-:W-:-:S02]  /*ad50*/  FMUL R33, R33, 1.4426950216293334961 ;  /* 0x3fb8aa3b21217820 */ /* 0x000fc40000400000 */
[----:B------:R-:W-:Y:S01]  /*ad60*/  FADD R34, R34, -R28 ;  /* 0x8000001c22227221 */ /* 0x000fe20000000000 */
[----:B------:R-:W0:Y:S01]  /*ad70*/  SHFL.BFLY PT, R130, R127, 0x2, 0x1f ;  /* 0x0c401f007f827f89 */ /* 0x000e2200000e0000 */
[----:B------:R-:W2:Y:S02]  /*ad80*/  MUFU.EX2 R37, R37 ;  /* 0x0000002500257308 */ /* 0x000ea40000000800 */
[----:B------:R-:W-:-:S06]  /*ad90*/  FMUL R34, R34, 1.4426950216293334961 ;  /* 0x3fb8aa3b22227820 */ /* 0x000fcc0000400000 */
[----:B------:R-:W-:Y:S01]  /*ada0*/  MUFU.EX2 R34, R34 ;  /* 0x0000002200227308 */ /* 0x000fe20000000800 */
[----:B-1----:R-:W-:-:S07]  /*adb0*/  FADD R129, R112, R129 ;  /* 0x0000008170817221 */ /* 0x002fce0000000000 */
[----:B------:R-:W-:Y:S01]  /*adc0*/  MUFU.EX2 R115, R115 ;  /* 0x0000007300737308 */ /* 0x000fe20000000800 */
[----:B------:R-:W-:Y:S01]  /*add0*/  FMNMX R29, R128, R16, !PT ;  /* 0x00000010801d7209 */ /* 0x000fe20007800000 */
[----:B------:R-:W1:Y:S04]  /*ade0*/  SHFL.BFLY PT, R138, R129, 0x1, 0x1f ;  /* 0x0c201f00818a7f89 */ /* 0x000e6800000e0000 */
[--C-:B------:R-:W-:Y:S01]  /*adf0*/  FADD R112, R32, -R29.reuse ;  /* 0x8000001d20707221 */ /* 0x100fe20000000000 */
[----:B------:R-:W3:Y:S01]  /*ae00*/  SHFL.BFLY PT, R128, R137, 0x1, 0x1f ;  /* 0x0c201f0089807f89 */ /* 0x000ee200000e0000 */
[----:B0-----:R-:W-:Y:S01]  /*ae10*/  FADD R130, R127, R130 ;  /* 0x000000827f827221 */ /* 0x001fe20000000000 */
[----:B------:R0:W-:Y:S01]  /*ae20*/  MUFU.EX2 R32, R33 ;  /* 0x0000002100207308 */ /* 0x0001e20000000800 */
[----:B------:R-:W-:-:S02]  /*ae30*/  FADD R46, R46, -R29 ;  /* 0x8000001d2e2e7221 */ /* 0x000fc40000000000 */
[--C-:B------:R-:W-:Y:S01]  /*ae40*/  FADD R31, R31, -R29.reuse ;  /* 0x8000001d1f1f7221 */ /* 0x100fe20000000000 */
[----:B------:R-:W4:Y:S01]  /*ae50*/  SHFL.BFLY PT, R127, R130, 0x1, 0x1f ;  /* 0x0c201f00827f7f89 */ /* 0x000f2200000e0000 */
[----:B------:R-:W-:Y:S02]  /*ae60*/  FMUL R112, R112, 1.4426950216293334961 ;  /* 0x3fb8aa3b70707820 */ /* 0x000fe40000400000 */
[----:B------:R-:W-:Y:S01]  /*ae70*/  FMUL R31, R31, 1.4426950216293334961 ;  /* 0x3fb8aa3b1f1f7820 */ /* 0x000fe20000400000 */
[----:B------:R-:W5:Y:S01]  /*ae80*/  MUFU.EX2 R114, R114 ;  /* 0x0000007200727308 */ /* 0x000f620000000800 */
[----:B0-----:R-:W-:Y:S02]  /*ae90*/  FMUL R33, R46, 1.4426950216293334961 ;  /* 0x3fb8aa3b2e217820 */ /* 0x001fe40000400000 */
[----:B------:R-:W-:-:S05]  /*aea0*/  FADD R126, R126, -R29 ;  /* 0x8000001d7e7e7221 */ /* 0x000fca0000000000 */
[----:B------:R-:W-:Y:S01]  /*aeb0*/  MUFU.EX2 R112, R112 ;  /* 0x0000007000707308 */ /* 0x000fe20000000800 */
[----:B-1----:R-:W-:Y:S02]  /*aec0*/  FADD R138, R129, R138 ;  /* 0x0000008a818a7221 */ /* 0x002fe40000000000 */
[----:B--2---:R-:W-:Y:S02]  /*aed0*/  FADD R129, R116, R37 ;  /* 0x0000002574817221 */ /* 0x004fe40000000000 */
[----:B---3--:R-:W-:-:S03]  /*aee0*/  FADD R137, R137, R128 ;  /* 0x0000008089897221 */ /* 0x008fc60000000000 */
[----:B------:R-:W0:Y:S01]  /*aef0*/  MUFU.EX2 R33, R33 ;  /* 0x0000002100217308 */ /* 0x000e220000000800 */
[----:B------:R-:W-:Y:S02]  /*af00*/  FADD R128, R117, R38 ;  /* 0x0000002675807221 */ /* 0x000fe40000000000 */
[----:B-----5:R-:W-:Y:S02]  /*af10*/  FADD R129, R114, R129 ;  /* 0x0000008172817221 */ /* 0x020fe40000000000 */
[----:B------:R-:W-:-:S03]  /*af20*/  FADD R128, R115, R128 ;  /* 0x0000008073807221 */ /* 0x000fc60000000000 */
[----:B------:R1:W2:Y:S01]  /*af30*/  MUFU.EX2 R46, R31 ;  /* 0x0000001f002e7308 */ /* 0x0002a20000000800 */
[----:B------:R-:W-:-:S05]  /*af40*/  FADD R128, R36, R128 ;  /* 0x0000008024807221 */ /* 0x000fca0000000000 */
[----:B------:R-:W3:Y:S02]  /*af50*/  SHFL.BFLY PT, R135, R128, 0x2, 0x1f ;  /* 0x0c401f0080877f89 */ /* 0x000ee400000e0000 */
[----:B------:R-:W5:Y:S01]  /*af60*/  MUFU.EX2 R47, R47 ;  /* 0x0000002f002f7308 */ /* 0x000f620000000800 */
[----:B-1----:R-:W-:Y:S02]  /*af70*/  FMUL R31, R126, 1.4426950216293334961 ;  /* 0x3fb8aa3b7e1f7820 */ /* 0x002fe40000400000 */
[----:B----4-:R-:W-:Y:S02]  /*af80*/  FADD R126, R130, R127 ;  /* 0x0000007f827e7221 */ /* 0x010fe40000000000 */
[----:B------:R-:W-:Y:S02]  /*af90*/  FADD R127, R120, R41 ;  /* 0x00000029787f7221 */ /* 0x000fe40000000000 */
[----:B------:R-:W-:Y:S01]  /*afa0*/  FADD R130, R113, R34 ;  /* 0x0000002271827221 */ /* 0x000fe20000000000 */
[----:B------:R-:W1:Y:S01]  /*afb0*/  MUFU.EX2 R35, R35 ;  /* 0x0000002300237308 */ /* 0x000e620000000800 */
[----:B0-----:R-:W-:-:S02]  /*afc0*/  FADD R131, R112, R33 ;  /* 0x0000002170837221 */ /* 0x001fc40000000000 */
[----:B------:R-:W-:Y:S02]  /*afd0*/  FADD R127, R118, R127 ;  /* 0x0000007f767f7221 */ /* 0x000fe40000000000 */
[----:B--2---:R-:W-:Y:S02]  /*afe0*/  FADD R131, R46, R131 ;  /* 0x000000832e837221 */ /* 0x004fe40000000000 */
[----:B------:R-:W-:Y:S01]  /*aff0*/  FADD R127, R39, R127 ;  /* 0x0000007f277f7221 */ /* 0x000fe20000000000 */
[----:B------:R-:W0:Y:S01]  /*b000*/  MUFU.EX2 R31, R31 ;  /* 0x0000001f001f7308 */ /* 0x000e220000000800 */
[----:B-----5:R-:W-:-:S03]  /*b010*/  FADD R130, R47, R130 ;  /* 0x000000822f827221 */ /* 0x020fc60000000000 */
[----:B------:R-:W2:Y:S01]  /*b020*/  SHFL.BFLY PT, R136, R127, 0x2, 0x1f ;  /* 0x0c401f007f887f89 */ /* 0x000ea200000e0000 */
[----:B------:R-:W-:Y:S02]  /*b030*/  FADD R130, R32, R130 ;  /* 0x0000008220827221 */ /* 0x000fe40000000000 */
[----:B---3--:R-:W-:Y:S02]  /*b040*/  FADD R128, R128, R135 ;  /* 0x0000008780807221 */ /* 0x008fe40000000000 */
[----:B-1----:R-:W-:Y:S01]  /*b050*/  FADD R129, R35, R129 ;  /* 0x0000008123817221 */ /* 0x002fe20000000000 */
[----:B------:R-:W1:Y:S04]  /*b060*/  SHFL.BFLY PT, R133, R130, 0x2, 0x1f ;  /* 0x0c401f0082857f89 */ /* 0x000e6800000e0000 */
[----:B------:R-:W3:Y:S01]  /*b070*/  SHFL.BFLY PT, R134, R129, 0x2, 0x1f ;  /* 0x0c401f0081867f89 */ /* 0x000ee200000e0000 */
[----:B0-----:R-:W-:-:S05]  /*b080*/  FADD R131, R31, R131 ;  /* 0x000000831f837221 */ /* 0x001fca0000000000 */
[----:B------:R-:W0:Y:S01]  /*b090*/  SHFL.BFLY PT, R132, R131, 0x2, 0x1f ;  /* 0x0c401f0083847f89 */ /* 0x000e2200000e0000 */
[----:B--2---:R-:W-:Y:S02]  /*b0a0*/  FADD R127, R127, R136 ;  /* 0x000000887f7f7221 */ /* 0x004fe40000000000 */
[----:B-1----:R-:W-:Y:S02]  /*b0b0*/  FADD R130, R130, R133 ;  /* 0x0000008582827221 */ /* 0x002fe40000000000 */
[----:B------:R1:W2:Y:S01]  /*b0c0*/  SHFL.BFLY PT, R133, R128, 0x1, 0x1f ;  /* 0x0c201f0080857f89 */ /* 0x0002a200000e0000 */
[----:B---3--:R-:W-:-:S03]  /*b0d0*/  FADD R129, R129, R134 ;  /* 0x0000008681817221 */ /* 0x008fc60000000000 */
[----:B------:R1:W3:Y:S04]  /*b0e0*/  SHFL.BFLY PT, R135, R130, 0x1, 0x1f ;  /* 0x0c201f0082877f89 */ /* 0x0002e800000e0000 */
[----:B------:R1:W4:Y:S01]  /*b0f0*/  SHFL.BFLY PT, R134, R129, 0x1, 0x1f ;  /* 0x0c201f0081867f89 */ /* 0x00032200000e0000 */
[----:B0-----:R-:W-:-:S03]  /*b100*/  FADD R131, R131, R132 ;  /* 0x0000008483837221 */ /* 0x001fc60000000000 */
[----:B------:R1:W0:Y:S04]  /*b110*/  SHFL.BFLY PT, R132, R127, 0x1, 0x1f ;  /* 0x0c201f007f847f89 */ /* 0x00022800000e0000 */
[----:B------:R1:W0:Y:S04]  /*b120*/  SHFL.BFLY PT, R136, R131, 0x1, 0x1f ;  /* 0x0c201f0083887f89 */ /* 0x00022800000e0000 */
[----:B------:R-:W-:Y:S06]  /*b130*/  BAR.SYNC.DEFER_BLOCKING 0x0 ;  /* 0x0000000000007b1d */ /* 0x000fec0000010000 */
[----:B------:R-:W-:Y:S05]  /*b140*/  @P1 BRA `(.L_x_11) ;  /* 0x0000009000001947 */ /* 0x000fea0003800000 */
[----:B-12---:R-:W2:Y:S01]  /*b150*/  LDL R139, [R1+0x194] ;  /* 0x00019400018b7983 */ /* 0x006ea20000100800 */
[----:B------:R-:W-:-:S02]  /*b160*/  LOP3.LUT R141, R140, 0xff, RZ, 0xc0, !PT ;  /* 0x000000ff8c8d7812 */ /* 0x000fc400078ec0ff */
[----:B------:R-:W-:Y:S02]  /*b170*/  LOP3.LUT R140, R140, 0x1c, RZ, 0xc0, !PT ;  /* 0x0000001c8c8c7812 */ /* 0x000fe400078ec0ff */
[----:B------:R-:W-:Y:S02]  /*b180*/  SHF.R.U32.HI R141, RZ, 0x3, R141 ;  /* 0x00000003ff8d7819 */ /* 0x000fe4000001168d */
[----:B------:R-:W-:Y:S02]  /*b190*/  SHF.L.U32 R140, R140, 0x3, RZ ;  /* 0x000000038c8c7819 */ /* 0x000fe400000006ff */
[----:B------:R-:W-:-:S05]  /*b1a0*/  LOP3.LUT R141, R141, 0x1c, RZ, 0xc0, !PT ;  /* 0x0000001c8d8d7812 */ /* 0x000fca00078ec0ff */
[----:B------:R-:W-:-:S05]  /*b1b0*/  IMAD.IADD R140, R140, 0x1, R141 ;  /* 0x000000018c8c7824 */ /* 0x000fca00078e028d */
[----:B------:R1:W-:Y:S04]  /*b1c0*/  STS [R140], R137 ;  /* 0x000000898c007388 */ /* 0x0003e80000000800 */
[----:B--2---:R1:W-:Y:S02]  /*b1d0*/  STS [R139], R138 ;  /* 0x0000008a8b007388 */ /* 0x0043e40000000800 */
.L_x_11:
[----:B-12---:R-:W-:Y:S05]  /*b1e0*/  BSYNC B0 ;  /* 0x0000000000007941 */ /* 0x006fea0003800000 */
.L_x_10:
[----:B------:R-:W-:Y:S01]  /*b1f0*/  FADD R174, -R22, R7 ;  /* 0x0000000716ae7221 */ /* 0x000fe20000000100 */
[----:B------:R-:W-:Y:S01]  /*b200*/  BSSY B0, `(.L_x_12) ;  /* 0x0000031000007945 */ /* 0x000fe20003800000 */
[----:B------:R-:W-:Y:S01]  /*b210*/  FADD R7, -R23, R10 ;  /* 0x0000000a17077221 */ /* 0x000fe20000000100 */
[----:B------:R-:W-:Y:S01]  /*b220*/  BSSY B1, `(.L_x_13) ;  /* 0x000002c000017945 */ /* 0x000fe20003800000 */
[----:B------:R-:W-:Y:S02]  /*b230*/  FADD R10, -R24, R11 ;  /* 0x0000000b180a7221 */ /* 0x000fe40000000100 */
[----:B------:R-:W-:-:S02]  /*b240*/  FMUL R7, R7, 1.4426950216293334961 ;  /* 0x3fb8aa3b07077820 */ /* 0x000fc40000400000 */
[----:B------:R-:W-:Y:S02]  /*b250*/  FMUL R10, R10, 1.4426950216293334961 ;  /* 0x3fb8aa3b0a0a7820 */ /* 0x000fe40000400000 */
[----:B------:R1:W2:Y:S01]  /*b260*/  MUFU.EX2 R168, R7 ;  /* 0x0000000700a87308 */ /* 0x0002a20000000800 */
[----:B------:R-:W-:Y:S02]  /*b270*/  FADD R11, -R26, R13 ;  /* 0x0000000d1a0b7221 */ /* 0x000fe40000000100 */
[----:B------:R-:W-:Y:S02]  /*b280*/  FMUL R174, R174, 1.4426950216293334961 ;  /* 0x3fb8aa3baeae7820 */ /* 0x000fe40000400000 */
[----:B0-----:R-:W-:Y:S02]  /*b290*/  FADD R132, R127, R132 ;  /* 0x000000847f847221 */ /* 0x001fe40000000000 */
[----:B------:R-:W-:Y:S01]  /*b2a0*/  FADD R133, R128, R133 ;  /* 0x0000008580857221 */ /* 0x000fe20000000000 */
[----:B------:R-:W0:Y:S01]  /*b2b0*/  MUFU.EX2 R165, R10 ;  /* 0x0000000a00a57308 */ /* 0x000e220000000800 */
[----:B-1----:R-:W-:-:S02]  /*b2c0*/  FADD R7, -R25, R12 ;  /* 0x0000000c19077221 */ /* 0x002fc40000000100 */
[----:B------:R-:W-:Y:S02]  /*b2d0*/  FADD R12, -R28, R15 ;  /* 0x0000000f1c0c7221 */ /* 0x000fe40000000100 */
[----:B------:R-:W-:Y:S02]  /*b2e0*/  FMUL R7, R7, 1.4426950216293334961 ;  /* 0x3fb8aa3b07077820 */ /* 0x000fe40000400000 */
[----:B------:R-:W-:Y:S01]  /*b2f0*/  FMUL R12, R12, 1.4426950216293334961 ;  /* 0x3fb8aa3b0c0c7820 */ /* 0x000fe20000400000 */
[----:B------:R-:W1:Y:S01]  /*b300*/  MUFU.EX2 R174, R174 ;  /* 0x000000ae00ae7308 */ /* 0x000e620000000800 */
[----:B----4-:R-:W-:Y:S02]  /*b310*/  FADD R134, R129, R134 ;  /* 0x0000008681867221 */ /* 0x010fe40000000000 */
[----:B---3--:R-:W-:Y:S02]  /*b320*/  FADD R135, R130, R135 ;  /* 0x0000008782877221 */ /* 0x008fe40000000000 */
[----:B------:R-:W-:-:S03]  /*b330*/  FADD R136, R131, R136 ;  /* 0x0000008883887221 */ /* 0x000fc60000000000 */
[----:B------:R3:W4:Y:S08]  /*b340*/  MUFU.EX2 R10, R7 ;  /* 0x00000007000a7308 */ /* 0x0007300000000800 */
[----:B------:R5:W0:Y:S01]  /*b350*/  MUFU.EX2 R13, R12 ;  /* 0x0000000c000d7308 */ /* 0x000a220000000800 */
[----:B---3--:R-:W-:Y:S02]  /*b360*/  FMUL R7, R11, 1.4426950216293334961 ;  /* 0x3fb8aa3b0b077820 */ /* 0x008fe40000400000 */
[----:B------:R-:W-:-:S02]  /*b370*/  FADD R11, -R27, R14 ;  /* 0x0000000e1b0b7221 */ /* 0x000fc40000000100 */
[----:B------:R-:W-:Y:S02]  /*b380*/  FADD R14, -R29, R16 ;  /* 0x000000101d0e7221 */ /* 0x000fe40000000100 */
[----:B------:R-:W-:Y:S01]  /*b390*/  FMUL R11, R11, 1.4426950216293334961 ;  /* 0x3fb8aa3b0b0b7820 */ /* 0x000fe20000400000 */
[----:B------:R-:W3:Y:S01]  /*b3a0*/  MUFU.EX2 R7, R7 ;  /* 0x0000000700077308 */ /* 0x000ee20000000800 */
[----:B-----5:R-:W-:-:S07]  /*b3b0*/  FMUL R12, R14, 1.4426950216293334961 ;  /* 0x3fb8aa3b0e0c7820 */ /* 0x020fce0000400000 */
[----:B------:R-:W0:Y:S08]  /*b3c0*/  MUFU.EX2 R11, R11 ;  /* 0x0000000b000b7308 */ /* 0x000e300000000800 */
[----:B------:R-:W0:Y:S01]  /*b3d0*/  MUFU.EX2 R12, R12 ;  /* 0x0000000c000c7308 */ /* 0x000e220000000800 */
[----:B------:R-:W-:Y:S05]  /*b3e0*/  @P1 BRA `(.L_x_14) ;  /* 0x0000005000001947 */ /* 0x000fea0003800000 */
[----:B-1234-:R-:W2:Y:S04]  /*b3f0*/  LDL R137, [R1+0x190] ;  /* 0x0001900001897983 */ /* 0x01eea80000100800 */
[----:B--2---:R1:W-:Y:S01]  /*b400*/  STS [R137], R126 ;  /* 0x0000007e89007388 */ /* 0x0043e20000000800 */
[----:B------:R-:W-:Y:S05]  /*b410*/  @P1 BRA `(.L_x_15) ;  /* 0x0000005000001947 */ /* 0x000fea0003800000 */
[----:B-1----:R-:W2:Y:S04]  /*b420*/  LDL R137, [R1+0x18c] ;  /* 0x00018c0001897983 */ /* 0x002ea80000100800 */
[----:B--2---:R1:W-:Y:S02]  /*b430*/  STS [R137], R132 ;  /* 0x0000008489007388 */ /* 0x0043e40000000800 */
.L_x_14:
[----:B-1234-:R-:W-:Y:S05]  /*b440*/  @P1 BRA `(.L_x_16) ;  /* 0x0000005000001947 */ /* 0x01efea0003800000 */
[----:B------:R-:W2:Y:S04]  /*b450*/  LDL R14, [R1+0x188] ;  /* 0x00018800010e7983 */ /* 0x000ea80000100800 */
[----:B--2---:R1:W-:Y:S02]  /*b460*/  STS [R14], R133 ;  /* 0x000000850e007388 */ /* 0x0043e40000000800 */
.L_x_15:
[----:B------:R-:W-:Y:S05]  /*b470*/  @P1 BRA `(.L_x_17) ;  /* 0x0000006000001947 */ /* 0x000fea0003800000 */
[----:B-1----:R-:W2:Y:S04]  /*b480*/  LDL R14, [R1+0x184] ;  /* 0x00018400010e7983 */ /* 0x002ea80000100800 */
[----:B--2---:R1:W-:Y:S02]  /*b490*/  STS [R14], R134 ;  /* 0x000000860e007388 */ /* 0x0043e40000000800 */
.L_x_16:
[----:B------:R-:W-:Y:S01]  /*b4a0*/  @P1 BREAK B1 ;  /* 0x0000000000011942 */ /* 0x000fe20003800000 */
[----:B------:R-:W-:Y:S05]  /*b4b0*/  @P1 BRA `(.L_x_18) ;  /* 0x0000005000001947 */ /* 0x000fea0003800000 */
[----:B-1----:R-:W2:Y:S04]  /*b4c0*/  LDL R14, [R1+0x180] ;  /* 0x00018000010e7983 */ /* 0x002ea80000100800 */
[----:B--2---:R1:W-:Y:S02]  /*b4d0*/  STS [R14], R135 ;  /* 0x000000870e007388 */ /* 0x0043e40000000800 */
.L_x_17:
[----:B------:R-:W-:Y:S05]  /*b4e0*/  BSYNC B1 ;  /* 0x0000000000017941 */ /* 0x000fea0003800000 */
.L_x_13:
[----:B-1----:R-:W2:Y:S04]  /*b4f0*/  LDL R14, [R1+0x20] ;  /* 0x00002000010e7983 */ /* 0x002ea80000100800 */
[----:B--2---:R1:W-:Y:S02]  /*b500*/  @!P1 STS [R14], R136 ;  /* 0x000000880e009388 */ /* 0x0043e40000000800 */
.L_x_18:
[----:B------:R-:W-:Y:S05]  /*b510*/  BSYNC B0 ;  /* 0x0000000000007941 */ /* 0x000fea0003800000 */
.L_x_12:
[----:B------:R-:W-:Y:S01]  /*b520*/  WARPSYNC 0xffffffff ;  /* 0xffffffff00007948 */ /* 0x000fe20003800000 */
[----:B-1----:R-:W2:Y:S04]  /*b530*/  LDL.64 R134, [R1+0x830] ;  /* 0x0008300001867983 */ /* 0x002ea80000100a00 */
[----:B------:R-:W3:Y:S04]  /*b540*/  LDL.64 R128, [R1+0x818] ;  /* 0x0008180001807983 */ /* 0x000ee80000100a00 */
[----:B------:R-:W3:Y:S04]  /*b550*/  LDL.64 R144, [R1+0x808] ;  /* 0x0008080001907983 */ /* 0x000ee80000100a00 */
[----:B------:R-:W3:Y:S04]  /*b560*/  LDL.64 R140, [R1+0x7f0] ;  /* 0x0007f000018c7983 */ /* 0x000ee80000100a00 */
[----:B------:R-:W3:Y:S04]  /*b570*/  LDL.64 R146, [R1+0x810] ;  /* 0x0008100001927983 */ /* 0x000ee80000100a00 */
[----:B------:R-:W-:Y:S06]  /*b580*/  BAR.SYNC.DEFER_BLOCKING 0x0 ;  /* 0x0000000000007b1d */ /* 0x000fec0000010000 */
[----:B------:R-:W3:Y:S04]  /*b590*/  LDL.64 R132, [R1+0x828] ;  /* 0x0008280001847983 */ /* 0x000ee80000100a00 */
[----:B------:R-:W3:Y:S04]  /*b5a0*/  LDL.64 R130, [R1+0x820] ;  /* 0x0008200001827983 */ /* 0x000ee80000100a00 */
[----:B------:R-:W3:Y:S04]  /*b5b0*/  LDL.64 R158, [R1+0x800] ;  /* 0x00080000019e7983 */ /* 0x000ee80000100a00 */
[----:B------:R-:W3:Y:S04]  /*b5c0*/  LDL.64 R142, [R1+0x7f8] ;  /* 0x0007f800018e7983 */ /* 0x000ee80000100a00 */
[----:B------:R-:W3:Y:S04]  /*b5d0*/  LDL.64 R150, [R1+0x7e8] ;  /* 0x0007e80001967983 */ /* 0x000ee80000100a00 */
[----:B------:R-:W1:Y:S04]  /*b5e0*/  LDS R16, [R148.X4] ;  /* 0x0000000094107984 */ /* 0x000e680000004800 */
[----:B------:R-:W0:Y:S04]  /*b5f0*/  LDS R14, [R148.X4+0x400] ;  /* 0x00040000940e7984 */ /* 0x000e280000004800 */
[----:B------:R-:W3:Y:S04]  /*b600*/  LDL.64 R138, [R1+0x7e0] ;  /* 0x0007e000018a7983 */ /* 0x000ee80000100a00 */
[----:B-1----:R-:W1:Y:S04]  /*b610*/  SHFL.BFLY PT, R126, R16, 0x4, 0x1f ;  /* 0x0c801f00107e7f89 */ /* 0x002e6800000e0000 */
[----:B0-----:R-:W0:Y:S01]  /*b620*/  SHFL.BFLY PT, R15, R14, 0x4, 0x1f ;  /* 0x0c801f000e0f7f89 */ /* 0x001e2200000e0000 */
[----:B-1----:R-:W-:-:S02]  /*b630*/  FADD R16, R16, R126 ;  /* 0x0000007e10107221 */ /* 0x002fc40000000000 */
[----:B0-----:R-:W-:-:S03]  /*b640*/  FADD R14, R14, R15 ;  /* 0x0000000f0e0e7221 */ /* 0x001fc60000000000 */
[----:B------:R-:W0:Y:S04]  /*b650*/  SHFL.BFLY PT, R126, R16, 0x2, 0x1f ;  /* 0x0c401f00107e7f89 */ /* 0x000e2800000e0000 */
[----:B------:R-:W1:Y:S01]  /*b660*/  SHFL.BFLY PT, R15, R14, 0x2, 0x1f ;  /* 0x0c401f000e0f7f89 */ /* 0x000e6200000e0000 */
[----:B0-----:R-:W-:Y:S02]  /*b670*/  FADD R16, R16, R126 ;  /* 0x0000007e10107221 */ /* 0x001fe40000000000 */
[----:B-1----:R-:W-:-:S03]  /*b680*/  FADD R14, R14, R15 ;  /* 0x0000000f0e0e7221 */ /* 0x002fc60000000000 */
[----:B------:R-:W0:Y:S04]  /*b690*/  SHFL.BFLY PT, R126, R16, 0x1, 0x1f ;  /* 0x0c201f00107e7f89 */ /* 0x000e2800000e0000 */
[----:B------:R-:W1:Y:S01]  /*b6a0*/  SHFL.BFLY PT, R15, R14, 0x1, 0x1f ;  /* 0x0c201f000e0f7f89 */ /* 0x000e6200000e0000 */
[----:B0-----:R-:W-:Y:S02]  /*b6b0*/  FADD R16, R16, R126 ;  /* 0x0000007e10107221 */ /* 0x001fe40000000000 */
[----:B-1----:R-:W-:-:S03]  /*b6c0*/  FADD R126, R14, R15 ;  /* 0x0000000f0e7e7221 */ /* 0x002fc60000000000 */
[----:B------:R-:W-:Y:S04]  /*b6d0*/  @!P0 STS [R148.X4], R16 ;  /* 0x0000001094008388 */ /* 0x000fe80000004800 */
[----:B------:R0:W-:Y:S04]  /*b6e0*/  @!P0 STS [R148.X4+0x400], R126 ;  /* 0x0004007e94008388 */ /* 0x0001e80000004800 */
[----:B------:R-:W-:Y:S06]  /*b6f0*/  BAR.SYNC.DEFER_BLOCKING 0x0 ;  /* 0x0000000000007b1d */ /* 0x000fec0000010000 */
[----:B------:R-:W-:Y:S04]  /*b700*/  STL [R1+0x898], R19 ;  /* 0x0008981301007387 */ /* 0x000fe80000100800 */
[----:B------:R1:W-:Y:S04]  /*b710*/  STL [R1+0x894], R18 ;  /* 0x0008941201007387 */ /* 0x0003e80000100800 */
[----:B------:R0:W-:Y:S04]  /*b720*/  STL [R1+0x890], R17 ;  /* 0x0008901101007387 */ /* 0x0001e80000100800 */
[----:B------:R0:W-:Y:S04]  /*b730*/  STL [R1+0x88c], R5 ;  /* 0x00088c0501007387 */ /* 0x0001e80000100800 */
[----:B------:R0:W-:Y:S04]  /*b740*/  STL [R1+0x888], R4 ;  /* 0x0008880401007387 */ /* 0x0001e80000100800 */
[----:B------:R-:W4:Y:S04]  /*b750*/  LDL.64 R136, [R1+0x7d8] ;  /* 0x0007d80001887983 */ /* 0x000f280000100a00 */
[----:B------:R-:W4:Y:S04]  /*b760*/  LDL.64 R156, [R1+0x7d0] ;  /* 0x0007d000019c7983 */ /* 0x000f280000100a00 */
[----:B0-----:R-:W4:Y:S04]  /*b770*/  LDL.64 R148, [R1+0x7c8] ;  /* 0x0007c80001947983 */ /* 0x001f280000100a00 */
[----:B------:R-:W4:Y:S04]  /*b780*/  LDL.64 R152, [R1+0x7b8] ;  /* 0x0007b80001987983 */ /* 0x000f280000100a00 */
[----:B-1----:R-:W4:Y:S04]  /*b790*/  LDL.64 R18, [R1+0x790] ;  /* 0x0007900001127983 */ /* 0x002f280000100a00 */
[----:B------:R-:W4:Y:S04]  /*b7a0*/  LDL.64 R160, [R1+0x568] ;  /* 0x0005680001a07983 */ /* 0x000f280000100a00 */
[----:B------:R-:W4:Y:S04]  /*b7b0*/  LDL.64 R166, [R1+0x578] ;  /* 0x0005780001a67983 */ /* 0x000f280000100a00 */
[----:B------:R-:W4:Y:S04]  /*b7c0*/  LDL.64 R172, [R1+0x558] ;  /* 0x0005580001ac7983 */ /* 0x000f280000100a00 */
[----:B------:R0:W1:Y:S01]  /*b7d0*/  LDS R244, [R218.X8] ;  /* 0x00000000daf47984 */ /* 0x0000620000008800 */
[----:B--2---:R-:W-:-:S03]  /*b7e0*/  IMAD.WIDE R14, R9, 0x2, R134 ;  /* 0x00000002090e7825 */ /* 0x004fc600078e0286 */
[----:B------:R-:W2:Y:S01]  /*b7f0*/  LDL.64 R134, [R1+0x7c0] ;  /* 0x0007c00001867983 */ /* 0x000ea20000100a00 */
[----:B---3--:R-:W-:-:S03]  /*b800*/  IMAD.WIDE R128, R9, 0x2, R128 ;  /* 0x0000000209807825 */ /* 0x008fc600078e0280 */
[----:B------:R3:W2:Y:S04]  /*b810*/  LDG.E.U16 R17, [R14.64] ;  /* 0x000000060e117981 */ /* 0x0006a8000c1e1500 */
[----:B------:R0:W2:Y:S01]  /*b820*/  LDG.E.U16 R0, [R128.64] ;  /* 0x0000000680007981 */ /* 0x0000a2000c1e1500 */
[----:B---3--:R-:W-:-:S03]  /*b830*/  IMAD.WIDE R14, R9, 0x2, R144 ;  /* 0x00000002090e7825 */ /* 0x008fc600078e0290 */
[----:B------:R-:W3:Y:S01]  /*b840*/  LDL.64 R144, [R1+0x7a8] ;  /* 0x0007a80001907983 */ /* 0x000ee20000100a00 */
[----:B0-----:R-:W-:-:S03]  /*b850*/  IMAD.WIDE R128, R9, 0x2, R140 ;  /* 0x0000000209807825 */ /* 0x001fc600078e028c */
[----:B------:R-:W3:Y:S01]  /*b860*/  LDL.64 R140, [R1+0x798] ;  /* 0x00079800018c7983 */ /* 0x000ee20000100a00 */
[----:B------:R-:W-:-:S03]  /*b870*/  IMAD.WIDE R126, R9, 0x2, R146 ;  /* 0x00000002097e7825 */ /* 0x000fc600078e0292 */
[----:B------:R-:W3:Y:S01]  /*b880*/  LDL.64 R146, [R1+0x7b0] ;  /* 0x0007b00001927983 */ /* 0x000ee20000100a00 */
[----:B------:R-:W-:-:S03]  /*b890*/  IMAD.WIDE R132, R9, 0x2, R132 ;  /* 0x0000000209847825 */ /* 0x000fc600078e0284 */
[----:B------:R0:W3:Y:S01]  /*b8a0*/  LDG.E.U16 R252, [R126.64] ;  /* 0x000000067efc7981 */ /* 0x0000e2000c1e1500 */
[----:B------:R-:W-:-:S03]  /*b8b0*/  IMAD.WIDE R130, R9, 0x2, R130 ;  /* 0x0000000209827825 */ /* 0x000fc600078e0282 */
[----:B------:R0:W3:Y:S04]  /*b8c0*/  LDG.E.U16 R5, [R132.64] ;  /* 0x0000000684057981 */ /* 0x0000e8000c1e1500 */
[----:B------:R1:W3:Y:S04]  /*b8d0*/  LDG.E.U16 R4, [R130.64] ;  /* 0x0000000682047981 */ /* 0x0002e8000c1e1500 */
[----:B------:R1:W3:Y:S01]  /*b8e0*/  LDG.E.U16 R251, [R14.64] ;  /* 0x000000060efb7981 */ /* 0x0002e2000c1e1500 */
[----:B0-----:R-:W-:-:S03]  /*b8f0*/  IMAD.WIDE R132, R9, 0x2, R158 ;  /* 0x0000000209847825 */ /* 0x001fc600078e029e */
[----:B------:R0:W3:Y:S01]  /*b900*/  LDG.E.U16 R248, [R128.64] ;  /* 0x0000000680f87981 */ /* 0x0000e2000c1e1500 */
[----:B-1----:R-:W-:-:S03]  /*b910*/  IMAD.WIDE R130, R9, 0x2, R142 ;  /* 0x0000000209827825 */ /* 0x002fc600078e028e */
[----:B------:R-:W3:Y:S01]  /*b920*/  LDL.64 R142, [R1+0x7a0] ;  /* 0x0007a000018e7983 */ /* 0x000ee20000100a00 */
[----:B------:R-:W-:-:S03]  /*b930*/  IMAD.WIDE R126, R9, 0x2, R150 ;  /* 0x00000002097e7825 */ /* 0x000fc600078e0296 */
[----:B------:R4:W3:Y:S01]  /*b940*/  LDG.E.U16 R250, [R132.64] ;  /* 0x0000000684fa7981 */ /* 0x0008e2000c1e1500 */
[----:B------:R-:W-:-:S03]  /*b950*/  IMAD.WIDE R14, R9, 0x2, R138 ;  /* 0x00000002090e7825 */ /* 0x000fc600078e028a */
[----:B------:R1:W3:Y:S04]  /*b960*/  LDG.E.U16 R249, [R130.64] ;  /* 0x0000000682f97981 */ /* 0x0002e8000c1e1500 */
[----:B------:R-:W3:Y:S04]  /*b970*/  LDL.64 R138, [R1+0x780] ;  /* 0x00078000018a7983 */ /* 0x000ee80000100a00 */
[----:B------:R2:W3:Y:S04]  /*b980*/  LDG.E.U16 R247, [R126.64] ;  /* 0x000000067ef77981 */ /* 0x0004e8000c1e1500 */
[----:B------:R-:W3:Y:S04]  /*b990*/  LDL.64 R150, [R1+0x788] ;  /* 0x0007880001967983 */ /* 0x000ee80000100a00 */
[----:B------:R0:W3:Y:S04]  /*b9a0*/  LDG.E.U16 R246, [R14.64] ;  /* 0x000000060ef67981 */ /* 0x0000e8000c1e1500 */
[----:B------:R-:W3:Y:S01]  /*b9b0*/  LDL.64 R158, [R1+0x760] ;  /* 0x00076000019e7983 */ /* 0x000ee20000100a00 */
[----:B----4-:R-:W-:-:S03]  /*b9c0*/  IMAD.WIDE R132, R9, 0x2, R136 ;  /* 0x0000000209847825 */ /* 0x010fc600078e0288 */
[----:B------:R-:W4:Y:S01]  /*b9d0*/  LDL.64 R136, [R1+0x778] ;  /* 0x0007780001887983 */ /* 0x000f220000100a00 */
[----:B-1----:R-:W-:-:S03]  /*b9e0*/  IMAD.WIDE R130, R9, 0x2, R156 ;  /* 0x0000000209827825 */ /* 0x002fc600078e029c */
[----:B------:R1:W4:Y:S04]  /*b9f0*/  LDG.E.U16 R245, [R132.64] ;  /* 0x0000000684f57981 */ /* 0x000328000c1e1500 */
[----:B------:R3:W4:Y:S01]  /*ba00*/  LDG.E.U16 R243, [R130.64] ;  /* 0x0000000682f37981 */ /* 0x000722000c1e1500 */
[----:B0-----:R-:W-:-:S03]  /*ba10*/  IMAD.WIDE R128, R9, 0x2, R148 ;  /* 0x0000000209807825 */ /* 0x001fc600078e0294 */
[----:B------:R-:W4:Y:S01]  /*ba20*/  LDL.64 R148, [R1+0x770] ;  /* 0x0007700001947983 */ /* 0x000f220000100a00 */
[----:B------:R-:W-:-:S03]  /*ba30*/  IMAD.WIDE R14, R9, 0x2, R152 ;  /* 0x00000002090e7825 */ /* 0x000fc600078e0298 */
[----:B------:R0:W4:Y:S04]  /*ba40*/  LDG.E.U16 R242, [R128.64] ;  /* 0x0000000680f27981 */ /* 0x000128000c1e1500 */
[----:B------:R0:W4:Y:S04]  /*ba50*/  LDG.E.U16 R240, [R14.64] ;  /* 0x000000060ef07981 */ /* 0x000128000c1e1500 */
[----:B------:R-:W4:Y:S04]  /*ba60*/  LDL.64 R152, [R1+0x718] ;  /* 0x0007180001987983 */ /* 0x000f280000100a00 */
[----:B------:R-:W4:Y:S01]  /*ba70*/  LDL.64 R156, [R1+0x728] ;  /* 0x00072800019c7983 */ /* 0x000f220000100a00 */
[----:B0-----:R-:W-:-:S03]  /*ba80*/  IMAD.WIDE R14, R9, 0x2, R18 ;  /* 0x00000002090e7825 */ /* 0x001fc600078e0212 */
[----:B------:R-:W4:Y:S04]  /*ba90*/  LDL.64 R18, [R1+0x738] ;  /* 0x0007380001127983 */ /* 0x000f280000100a00 */
[----:B------:R0:W4:Y:S01]  /*baa0*/  LDG.E.U16 R235, [R14.64] ;  /* 0x000000060eeb7981 */ /* 0x000122000c1e1500 */
[----:B--2---:R-:W-:-:S03]  /*bab0*/  IMAD.WIDE R126, R9, 0x2, R134 ;  /* 0x00000002097e7825 */ /* 0x004fc600078e0286 */
[----:B------:R-:W0:Y:S04]  /*bac0*/  LDL.64 R134, [R1+0x768] ;  /* 0x0007680001867983 */ /* 0x000e280000100a00 */
[----:B------:R2:W4:Y:S01]  /*bad0*/  LDG.E.U16 R241, [R126.64] ;  /* 0x000000067ef17981 */ /* 0x000522000c1e1500 */
[----:B---3--:R-:W-:-:S03]  /*bae0*/  IMAD.WIDE R130, R9, 0x2, R144 ;  /* 0x0000000209827825 */ /* 0x008fc600078e0290 */
[----:B------:R-:W3:Y:S01]  /*baf0*/  LDL.64 R144, [R1+0x750] ;  /* 0x0007500001907983 */ /* 0x000ee20000100a00 */
[----:B--2---:R-:W-:-:S03]  /*bb00*/  IMAD.WIDE R126, R9, 0x2, R140 ;  /* 0x00000002097e7825 */ /* 0x004fc600078e028c */
[----:B------:R-:W2:Y:S01]  /*bb10*/  LDL.64 R140, [R1+0x740] ;  /* 0x00074000018c7983 */ /* 0x000ea20000100a00 */
[----:B-1----:R-:W-:-:S03]  /*bb20*/  IMAD.WIDE R132, R9, 0x2, R146 ;  /* 0x0000000209847825 */ /* 0x002fc600078e0292 */
[----:B------:R-:W2:Y:S04]  /*bb30*/  LDL.64 R146, [R1+0x758] ;  /* 0x0007580001927983 */ /* 0x000ea80000100a00 */
[----:B------:R1:W2:Y:S04]  /*bb40*/  LDG.E.U16 R238, [R130.64] ;  /* 0x0000000682ee7981 */ /* 0x0002a8000c1e1500 */
[----:B------:R1:W2:Y:S04]  /*bb50*/  LDG.E.U16 R239, [R132.64] ;  /* 0x0000000684ef7981 */ /* 0x0002a8000c1e1500 */
[----:B------:R1:W2:Y:S01]  /*bb60*/  LDG.E.U16 R236, [R126.64] ;  /* 0x000000067eec7981 */ /* 0x0002a2000c1e1500 */
[----:B------:R-:W-:-:S03]  /*bb70*/  IMAD.WIDE R128, R9, 0x2, R142 ;  /* 0x0000000209807825 */ /* 0x000fc600078e028e */
[----:B------:R-:W2:Y:S04]  /*bb80*/  LDL.64 R142, [R1+0x748] ;  /* 0x00074800018e7983 */ /* 0x000ea80000100a00 */
[----:B------:R4:W2:Y:S01]  /*bb90*/  LDG.E.U16 R237, [R128.64] ;  /* 0x0000000680ed7981 */ /* 0x0008a2000c1e1500 */
[----:B-1----:R-:W-:-:S03]  /*bba0*/  IMAD.WIDE R130, R9, 0x2, R138 ;  /* 0x0000000209827825 */ /* 0x002fc600078e028a */
[----:B------:R-:W2:Y:S04]  /*bbb0*/  LDL.64 R138, [R1+0x730] ;  /* 0x00073000018a7983 */ /* 0x000ea80000100a00 */
[----:B------:R1:W2:Y:S01]  /*bbc0*/  LDG.E.U16 R233, [R130.64] ;  /* 0x0000000682e97981 */ /* 0x0002a2000c1e1500 */
[----:B------:R-:W-:-:S03]  /*bbd0*/  IMAD.WIDE R132, R9, 0x2, R150 ;  /* 0x0000000209847825 */ /* 0x000fc600078e0296 */
[----:B------:R-:W2:Y:S04]  /*bbe0*/  LDL.64 R150, [R1+0x708] ;  /* 0x0007080001967983 */ /* 0x000ea80000100a00 */
[----:B------:R1:W2:Y:S02]  /*bbf0*/  LDG.E.U16 R234, [R132.64] ;  /* 0x0000000684ea7981 */ /* 0x0002a4000c1e1500 */
[C---:B-1----:R-:W-:Y:S02]  /*bc00*/  IMAD.WIDE R132, R9.reuse, 0x2, R158 ;  /* 0x0000000209847825 */ /* 0x042fe400078e029e */
[----:B------:R-:W2:Y:S04]  /*bc10*/  LDL.64 R158, [R1+0x6b8] ;  /* 0x0006b800019e7983 */ /* 0x000ea80000100a00 */
[----:B------:R1:W2:Y:S01]  /*bc20*/  LDG.E.U16 R229, [R132.64] ;  /* 0x0000000684e57981 */ /* 0x0002a2000c1e1500 */
[----:B----4-:R-:W-:-:S03]  /*bc30*/  IMAD.WIDE R128, R9, 0x2, R136 ;  /* 0x0000000209807825 */ /* 0x010fc600078e0288 */
[----:B------:R-:W4:Y:S04]  /*bc40*/  LDL.64 R136, [R1+0x720] ;  /* 0x0007200001887983 */ /* 0x000f280000100a00 */
[----:B------:R3:W4:Y:S01]  /*bc50*/  LDG.E.U16 R232, [R128.64] ;  /* 0x0000000680e87981 */ /* 0x000722000c1e1500 */
[----:B------:R-:W-:-:S03]  /*bc60*/  IMAD.WIDE R126, R9, 0x2, R148 ;  /* 0x00000002097e7825 */ /* 0x000fc600078e0294 */
[----:B------:R-:W4:Y:S04]  /*bc70*/  LDL.64 R148, [R1+0x700] ;  /* 0x0007000001947983 */ /* 0x000f280000100a00 */
[----:B------:R0:W4:Y:S01]  /*bc80*/  LDG.E.U16 R231, [R126.64] ;  /* 0x000000067ee77981 */ /* 0x000122000c1e1500 */
[----:B-1----:R-:W-:-:S03]  /*bc90*/  IMAD.WIDE R132, R9, 0x2, R18 ;  /* 0x0000000209847825 */ /* 0x002fc600078e0212 */
[----:B------:R-:W4:Y:S04]  /*bca0*/  LDL.64 R18, [R1+0x6d8] ;  /* 0x0006d80001127983 */ /* 0x000f280000100a00 */
[----:B------:R1:W4:Y:S01]  /*bcb0*/  LDG.E.U16 R224, [R132.64] ;  /* 0x0000000684e07981 */ /* 0x000322000c1e1500 */
[----:B0-----:R-:W-:-:S03]  /*bcc0*/  IMAD.WIDE R14, R9, 0x2, R134 ;  /* 0x00000002090e7825 */ /* 0x001fc600078e0286 */
[----:B------:R-:W1:Y:S04]  /*bcd0*/  LDL.64 R134, [R1+0x710] ;  /* 0x0007100001867983 */ /* 0x000e680000100a00 */
[----:B------:R2:W4:Y:S01]  /*bce0*/  LDG.E.U16 R230, [R14.64] ;  /* 0x000000060ee67981 */ /* 0x000522000c1e1500 */
[----:B---3--:R-:W-:-:S03]  /*bcf0*/  IMAD.WIDE R128, R9, 0x2, R144 ;  /* 0x0000000209807825 */ /* 0x008fc600078e0290 */
[----:B------:R-:W3:Y:S01]  /*bd00*/  LDL.64 R144, [R1+0x6f0] ;  /* 0x0006f00001907983 */ /* 0x000ee20000100a00 */
[----:B--2---:R-:W-:-:S03]  /*bd10*/  IMAD.WIDE R14, R9, 0x2, R140 ;  /* 0x00000002090e7825 */ /* 0x004fc600078e028c */
[----:B------:R-:W2:Y:S01]  /*bd20*/  LDL.64 R140, [R1+0x6e0] ;  /* 0x0006e000018c7983 */ /* 0x000ea20000100a00 */
[----:B------:R-:W-:-:S03]  /*bd30*/  IMAD.WIDE R130, R9, 0x2, R146 ;  /* 0x0000000209827825 */ /* 0x000fc600078e0292 */
[----:B------:R-:W2:Y:S04]  /*bd40*/  LDL.64 R146, [R1+0x6f8] ;  /* 0x0006f80001927983 */ /* 0x000ea80000100a00 */
[----:B------:R0:W2:Y:S04]  /*bd50*/  LDG.E.U16 R228, [R130.64] ;  /* 0x0000000682e47981 */ /* 0x0000a8000c1e1500 */
[----:B------:R0:W2:Y:S04]  /*bd60*/  LDG.E.U16 R225, [R14.64] ;  /* 0x000000060ee17981 */ /* 0x0000a8000c1e1500 */
[----:B------:R0:W2:Y:S02]  /*bd70*/  LDG.E.U16 R227, [R128.64] ;  /* 0x0000000680e37981 */ /* 0x0000a4000c1e1500 */
[----:B0-----:R-:W-:-:S02]  /*bd80*/  IMAD.WIDE R14, R9, 0x2, R152 ;  /* 0x00000002090e7825 */ /* 0x001fc400078e0298 */
[----:B------:R-:W2:Y:S02]  /*bd90*/  LDL.64 R152, [R1+0x6b0] ;  /* 0x0006b00001987983 */ /* 0x000ea40000100a00 */
[C---:B------:R-:W-:Y:S02]  /*bda0*/  IMAD.WIDE R126, R9.reuse, 0x2, R142 ;  /* 0x00000002097e7825 */ /* 0x040fe400078e028e */
[----:B------:R-:W2:Y:S02]  /*bdb0*/  LDL.64 R142, [R1+0x6e8] ;  /* 0x0006e800018e7983 */ /* 0x000ea40000100a00 */
[C---:B------:R-:W-:Y:S02]  /*bdc0*/  IMAD.WIDE R128, R9.reuse, 0x2, R156 ;  /* 0x0000000209807825 */ /* 0x040fe400078e029c */
[----:B------:R4:W2:Y:S04]  /*bdd0*/  LDG.E.U16 R226, [R126.64] ;  /* 0x000000067ee27981 */ /* 0x0008a8000c1e1500 */
[----:B------:R3:W2:Y:S01]  /*bde0*/  LDG.E.U16 R220, [R14.64] ;  /* 0x000000060edc7981 */ /* 0x0006a2000c1e1500 */
[----:B------:R-:W-:-:S03]  /*bdf0*/  IMAD.WIDE R130, R9, 0x2, R138 ;  /* 0x0000000209827825 */ /* 0x000fc600078e028a */
[----:B------:R0:W2:Y:S04]  /*be00*/  LDG.E.U16 R222, [R128.64] ;  /* 0x0000000680de7981 */ /* 0x0000a8000c1e1500 */
[----:B------:R0:W2:Y:S04]  /*be10*/  LDG.E.U16 R223, [R130.64] ;  /* 0x0000000682df7981 */ /* 0x0000a8000c1e1500 */
[----:B------:R-:W2:Y:S04]  /*be20*/  LDL.64 R138, [R1+0x6d0] ;  /* 0x0006d000018a7983 */ /* 0x000ea80000100a00 */
[----:B------:R-:W2:Y:S01]  /*be30*/  LDL.64 R156, [R1+0x680] ;  /* 0x00068000019c7983 */ /* 0x000ea20000100a00 */
[----:B0-----:R-:W-:-:S03]  /*be40*/  IMAD.WIDE R130, R9, 0x2, R150 ;  /* 0x0000000209827825 */ /* 0x001fc600078e0296 */
[----:B------:R-:W2:Y:S04]  /*be50*/  LDL.64 R150, [R1+0x6a8] ;  /* 0x0006a80001967983 */ /* 0x000ea80000100a00 */
[----:B------:R2:W2:Y:S01]  /*be60*/  LDG.E.U16 R217, [R130.64] ;  /* 0x0000000682d97981 */ /* 0x0004a2000c1e1500 */
[----:B----4-:R-:W-:-:S03]  /*be70*/  IMAD.WIDE R126, R9, 0x2, R136 ;  /* 0x00000002097e7825 */ /* 0x010fc600078e0288 */
[----:B------:R-:W4:Y:S04]  /*be80*/  LDL.64 R136, [R1+0x6c8] ;  /* 0x0006c80001887983 */ /* 0x000f280000100a00 */
[----:B------:R0:W4:Y:S01]  /*be90*/  LDG.E.U16 R221, [R126.64] ;  /* 0x000000067edd7981 */ /* 0x000122000c1e1500 */
[----:B------:R-:W-:-:S03]  /*bea0*/  IMAD.WIDE R128, R9, 0x2, R148 ;  /* 0x0000000209807825 */ /* 0x000fc600078e0294 */
[----:B------:R-:W4:Y:S04]  /*beb0*/  LDL.64 R148, [R1+0x6a0] ;  /* 0x0006a00001947983 */ /* 0x000f280000100a00 */
[----:B------:R0:W4:Y:S02]  /*bec0*/  LDG.E.U16 R216, [R128.64] ;  /* 0x0000000680d87981 */ /* 0x000124000c1e1500 */
[C---:B0-----:R-:W-:Y:S02]  /*bed0*/  IMAD.WIDE R128, R9.reuse, 0x2, R18 ;  /* 0x0000000209807825 */ /* 0x041fe400078e0212 */
[----:B------:R-:W4:Y:S04]  /*bee0*/  LDL.64 R18, [R1+0x688] ;  /* 0x0006880001127983 */ /* 0x000f280000100a00 */
[----:B------:R0:W4:Y:S01]  /*bef0*/  LDG.E.U16 R209, [R128.64] ;  /* 0x0000000680d17981 */ /* 0x000122000c1e1500 */
[----:B-1----:R-:W-:-:S03]  /*bf00*/  IMAD.WIDE R132, R9, 0x2, R134 ;  /* 0x0000000209847825 */ /* 0x002fc600078e0286 */
[----:B------:R-:W4:Y:S04]  /*bf10*/  LDL.64 R134, [R1+0x6c0] ;  /* 0x0006c00001867983 */ /* 0x000f280000100a00 */
        /* <DEDUP_REMOVED lines=9> */
[----:B------:R1:W2:Y:S01]  /*bfb0*/  LDG.E.U16 R215, [R126.64] ;  /* 0x000000067ed77981 */ /* 0x0002a2000c1e1500 */
[----:B0-----:R-:W-:-:S03]  /*bfc0*/  IMAD.WIDE R130, R9, 0x2, R158 ;  /* 0x0000000209827825 */ /* 0x001fc600078e029e */
[----:B------:R-:W2:Y:S04]  /*bfd0*/  LDL.64 R158, [R1+0x5e0] ;  /* 0x0005e000019e7983 */ /* 0x000ea80000100a00 */
[----:B------:R3:W2:Y:S01]  /*bfe0*/  LDG.E.U16 R201, [R130.64] ;  /* 0x0000000682c97981 */ /* 0x0006a2000c1e1500 */
[----:B-1----:R-:W-:-:S03]  /*bff0*/  IMAD.WIDE R132, R9, 0x2, R142 ;  /* 0x0000000209847825 */ /* 0x002fc600078e028e */
[----:B------:R-:W2:Y:S04]  /*c000*/  LDL.64 R142, [R1+0x678] ;  /* 0x00067800018e7983 */ /* 0x000ea80000100a00 */
[----:B------:R0:W2:Y:S01]  /*c010*/  LDG.E.U16 R213, [R132.64] ;  /* 0x0000000684d57981 */ /* 0x0000a2000c1e1500 */
[----:B------:R-:W-:-:S03]  /*c020*/  IMAD.WIDE R128, R9, 0x2, R152 ;  /* 0x0000000209807825 */ /* 0x000fc600078e0298 */
[----:B------:R-:W2:Y:S04]  /*c030*/  LDL.64 R152, [R1+0x650] ;  /* 0x0006500001987983 */ /* 0x000ea80000100a00 */
[----:B------:R1:W2:Y:S01]  /*c040*/  LDG.E.U16 R199, [R128.64] ;  /* 0x0000000680c77981 */ /* 0x0002a2000c1e1500 */
[----:B----4-:R-:W-:-:S03]  /*c050*/  IMAD.WIDE R14, R9, 0x2, R136 ;  /* 0x00000002090e7825 */ /* 0x010fc600078e0288 */
[----:B------:R-:W4:Y:S04]  /*c060*/  LDL.64 R136, [R1+0x660] ;  /* 0x0006600001887983 */ /* 0x000f280000100a00 */
[----:B------:R0:W4:Y:S02]  /*c070*/  LDG.E.U16 R205, [R14.64] ;  /* 0x000000060ecd7981 */ /* 0x000124000c1e1500 */
[C---:B0-----:R-:W-:Y:S02]  /*c080*/  IMAD.WIDE R14, R9.reuse, 0x2, R148 ;  /* 0x00000002090e7825 */ /* 0x041fe400078e0294 */
[----:B------:R-:W4:Y:S02]  /*c090*/  LDL.64 R148, [R1+0x640] ;  /* 0x0006400001947983 */ /* 0x000f240000100a00 */
[----:B------:R-:W-:-:S02]  /*c0a0*/  IMAD.WIDE R126, R9, 0x2, R138 ;  /* 0x00000002097e7825 */ /* 0x000fc400078e028a */
[----:B------:R-:W4:Y:S04]  /*c0b0*/  LDL.64 R138, [R1+0x670] ;  /* 0x00067000018a7983 */ /* 0x000f280000100a00 */
[----:B------:R0:W4:Y:S04]  /*c0c0*/  LDG.E.U16 R207, [R126.64] ;  /* 0x000000067ecf7981 */ /* 0x000128000c1e1500 */
[----:B------:R0:W4:Y:S01]  /*c0d0*/  LDG.E.U16 R195, [R14.64] ;  /* 0x000000060ec37981 */ /* 0x000122000c1e1500 */
[----:B-1----:R-:W-:-:S03]  /*c0e0*/  IMAD.WIDE R128, R9, 0x2, R18 ;  /* 0x0000000209807825 */ /* 0x002fc600078e0212 */
[----:B------:R-:W4:Y:S01]  /*c0f0*/  LDL.64 R18, [R1+0x628] ;  /* 0x0006280001127983 */ /* 0x000f220000100a00 */
[----:B------:R-:W-:-:S03]  /*c100*/  IMAD.WIDE R132, R9, 0x2, R134 ;  /* 0x0000000209847825 */ /* 0x000fc600078e0286 */
[----:B------:R4:W4:Y:S04]  /*c110*/  LDG.E.U16 R189, [R128.64] ;  /* 0x0000000680bd7981 */ /* 0x000928000c1e1500 */
[----:B------:R-:W4:Y:S04]  /*c120*/  LDL.64 R134, [R1+0x658] ;  /* 0x0006580001867983 */ /* 0x000f280000100a00 */
[----:B------:R2:W4:Y:S01]  /*c130*/  LDG.E.U16 R203, [R132.64] ;  /* 0x0000000684cb7981 */ /* 0x000522000c1e1500 */
[----:B---3--:R-:W-:-:S03]  /*c140*/  IMAD.WIDE R130, R9, 0x2, R144 ;  /* 0x0000000209827825 */ /* 0x008fc600078e0290 */
[----:B------:R-:W3:Y:S04]  /*c150*/  LDL.64 R144, [R1+0x630] ;  /* 0x0006300001907983 */ /* 0x000ee80000100a00 */
[----:B------:R1:W3:Y:S01]  /*c160*/  LDG.E.U16 R191, [R130.64] ;  /* 0x0000000682bf7981 */ /* 0x0002e2000c1e1500 */
[----:B--2---:R-:W-:-:S03]  /*c170*/  IMAD.WIDE R132, R9, 0x2, R146 ;  /* 0x0000000209847825 */ /* 0x004fc600078e0292 */
[----:B------:R-:W2:Y:S01]  /*c180*/  LDL.64 R146, [R1+0x638] ;  /* 0x0006380001927983 */ /* 0x000ea20000100a00 */
[----:B0-----:R-:W-:-:S03]  /*c190*/  IMAD.WIDE R126, R9, 0x2, R150 ;  /* 0x00000002097e7825 */ /* 0x001fc600078e0296 */
[----:B------:R-:W3:Y:S01]  /*c1a0*/  LDL.64 R150, [R1+0x648] ;  /* 0x0006480001967983 */ /* 0x000ee20000100a00 */
[----:B-1----:R-:W-:-:S03]  /*c1b0*/  IMAD.WIDE R130, R9, 0x2, R140 ;  /* 0x0000000209827825 */ /* 0x002fc600078e028c */
[----:B------:R-:W3:Y:S04]  /*c1c0*/  LDL.64 R140, [R1+0x618] ;  /* 0x00061800018c7983 */ /* 0x000ee80000100a00 */
[----:B------:R0:W3:Y:S04]  /*c1d0*/  LDG.E.U16 R197, [R126.64] ;  /* 0x000000067ec57981 */ /* 0x0000e8000c1e1500 */
[----:B------:R2:W3:Y:S04]  /*c1e0*/  LDG.E.U16 R181, [R130.64] ;  /* 0x0000000682b57981 */ /* 0x0004e8000c1e1500 */
[----:B------:R1:W3:Y:S01]  /*c1f0*/  LDG.E.U16 R193, [R132.64] ;  /* 0x0000000684c17981 */ /* 0x0002e2000c1e1500 */
[----:B0-----:R-:W-:-:S03]  /*c200*/  IMAD.WIDE R126, R9, 0x2, R156 ;  /* 0x00000002097e7825 */ /* 0x001fc600078e029c */
[----:B------:R-:W3:Y:S01]  /*c210*/  LDL.64 R156, [R1+0x5f0] ;  /* 0x0005f000019c7983 */ /* 0x000ee20000100a00 */
[----:B------:R-:W-:-:S03]  /*c220*/  IMAD.WIDE R14, R9, 0x2, R142 ;  /* 0x00000002090e7825 */ /* 0x000fc600078e028e */
[----:B------:R0:W3:Y:S04]  /*c230*/  LDG.E.U16 R187, [R126.64] ;  /* 0x000000067ebb7981 */ /* 0x0000e8000c1e1500 */
[----:B------:R-:W3:Y:S04]  /*c240*/  LDL.64 R142, [R1+0x610] ;  /* 0x00061000018e7983 */ /* 0x000ee80000100a00 */
[----:B------:R0:W3:Y:S02]  /*c250*/  LDG.E.U16 R185, [R14.64] ;  /* 0x000000060eb97981 */ /* 0x0000e4000c1e1500 */
[----:B0-----:R-:W-:-:S05]  /*c260*/  IMAD.WIDE R14, R9, 0x2, R152 ;  /* 0x00000002090e7825 */ /* 0x001fca00078e0298 */
[----:B------:R0:W3:Y:S01]  /*c270*/  LDG.E.U16 R175, [R14.64] ;  /* 0x000000060eaf7981 */ /* 0x0000e2000c1e1500 */
[----:B----4-:R-:W-:-:S03]  /*c280*/  IMAD.WIDE R128, R9, 0x2, R136 ;  /* 0x0000000209807825 */ /* 0x010fc600078e0288 */
[----:B------:R-:W4:Y:S04]  /*c290*/  LDL.64 R136, [R1+0x608] ;  /* 0x0006080001887983 */ /* 0x000f280000100a00 */
[----:B------:R3:W4:Y:S01]  /*c2a0*/  LDG.E.U16 R179, [R128.64] ;  /* 0x0000000680b37981 */ /* 0x000722000c1e1500 */
[----:B0-----:R-:W-:-:S03]  /*c2b0*/  IMAD.WIDE R14, R9, 0x2, R148 ;  /* 0x00000002090e7825 */ /* 0x001fc600078e0294 */
[----:B------:R-:W4:Y:S01]  /*c2c0*/  LDL.64 R148, [R1+0x5d0] ;  /* 0x0005d00001947983 */ /* 0x000f220000100a00 */
[----:B--2---:R-:W-:-:S03]  /*c2d0*/  IMAD.WIDE R130, R9, 0x2, R146 ;  /* 0x0000000209827825 */ /* 0x004fc600078e0292 */
[----:B------:R0:W2:Y:S01]  /*c2e0*/  LDG.E.U16 R169, [R14.64] ;  /* 0x000000060ea97981 */ /* 0x0000a2000c1e1500 */
[----:B------:R-:W-:-:S03]  /*c2f0*/  IMAD.WIDE R126, R9, 0x2, R134 ;  /* 0x00000002097e7825 */ /* 0x000fc600078e0286 */
[----:B------:R-:W0:Y:S01]  /*c300*/  LDL.64 R134, [R1+0x600] ;  /* 0x0006000001867983 */ /* 0x000e220000100a00 */
[----:B---3--:R-:W-:-:S03]  /*c310*/  IMAD.WIDE R128, R9, 0x2, R140 ;  /* 0x0000000209807825 */ /* 0x008fc600078e028c */
[----:B------:R-:W2:Y:S01]  /*c320*/  LDL.64 R140, [R1+0x5e8] ;  /* 0x0005e800018c7983 */ /* 0x000ea20000100a00 */
[----:B------:R-:W-:-:S03]  /*c330*/  IMAD.WIDE R146, R9, 0x2, R18 ;  /* 0x0000000209927825 */ /* 0x000fc600078e0212 */
[----:B------:R-:W2:Y:S01]  /*c340*/  LDL.64 R18, [R1+0x5f8] ;  /* 0x0005f80001127983 */ /* 0x000ea20000100a00 */
[----:B-1----:R-:W-:-:S03]  /*c350*/  IMAD.WIDE R132, R9, 0x2, R138 ;  /* 0x0000000209847825 */ /* 0x002fc600078e028a */
[----:B------:R1:W2:Y:S04]  /*c360*/  LDG.E.U16 R177, [R126.64] ;  /* 0x000000067eb17981 */ /* 0x0002a8000c1e1500 */
[----:B------:R1:W2:Y:S01]  /*c370*/  LDG.E.U16 R183, [R132.64] ;  /* 0x0000000684b77981 */ /* 0x0002a2000c1e1500 */
[----:B------:R-:W-:-:S03]  /*c380*/  IMAD.WIDE R162, R9, 0x2, R144 ;  /* 0x0000000209a27825 */ /* 0x000fc600078e0290 */
[----:B------:R0:W2:Y:S01]  /*c390*/  LDG.E.U16 R129, [R128.64] ;  /* 0x0000000680817981 */ /* 0x0000a2000c1e1500 */
[----:B-1----:R-:W-:-:S03]  /*c3a0*/  IMAD.WIDE R126, R9, 0x2, R150 ;  /* 0x00000002097e7825 */ /* 0x002fc600078e0296 */
[----:B------:R-:W2:Y:S01]  /*c3b0*/  LDL.64 R150, [R1+0x5d8] ;  /* 0x0005d80001967983 */ /* 0x000ea20000100a00 */
[----:B------:R-:W-:-:S03]  /*c3c0*/  IMAD.WIDE R132, R9, 0x2, R142 ;  /* 0x0000000209847825 */ /* 0x000fc600078e028e */
[----:B------:R4:W2:Y:S04]  /*c3d0*/  LDG.E.U16 R171, [R126.64] ;  /* 0x000000067eab7981 */ /* 0x0008a8000c1e1500 */
[----:B------:R-:W2:Y:S04]  /*c3e0*/  LDL.64 R142, [R1+0x5c0] ;  /* 0x0005c000018e7983 */ /* 0x000ea80000100a00 */
[----:B------:R2:W2:Y:S01]  /*c3f0*/  LDG.E.U16 R153, [R132.64] ;  /* 0x0000000684997981 */ /* 0x0004a2000c1e1500 */
[----:B------:R-:W-:-:S03]  /*c400*/  IMAD.WIDE R160, R9, 0x2, R160 ;  /* 0x0000000209a07825 */ /* 0x000fc600078e02a0 */
[----:B------:R-:W2:Y:S04]  /*c410*/  LDL.64 R138, [R1+0x620] ;  /* 0x00062000018a7983 */ /* 0x000ea80000100a00 */
[----:B------:R1:W2:Y:S04]  /*c420*/  LDG.E.U16 R146, [R146.64] ;  /* 0x0000000692927981 */ /* 0x0002a8000c1e1500 */
[----:B------:R0:W2:Y:S04]  /*c430*/  LDG.E.U16 R130, [R130.64] ;  /* 0x0000000682827981 */ /* 0x0000a8000c1e1500 */
[----:B------:R0:W2:Y:S01]  /*c440*/  LDG.E.U16 R162, [R162.64] ;  /* 0x00000006a2a27981 */ /* 0x0000a2000c1e1500 */
[----:B----4-:R-:W-:-:S05]  /*c450*/  IMAD.WIDE R126, R9, 0x2, R136 ;  /* 0x00000002097e7825 */ /* 0x010fca00078e0288 */
[----:B------:R4:W3:Y:S02]  /*c460*/  LDG.E.U16 R145, [R126.64] ;  /* 0x000000067e917981 */ /* 0x0008e4000c1e1500 */
[C---:B----4-:R-:W-:Y:S02]  /*c470*/  IMAD.WIDE R126, R9.reuse, 0x2, R156 ;  /* 0x00000002097e7825 */ /* 0x050fe400078e029c */
[----:B------:R-:W4:Y:S04]  /*c480*/  LDL.64 R156, [R1+0x5a8] ;  /* 0x0005a800019c7983 */ /* 0x000f280000100a00 */
[----:B------:R0:W3:Y:S02]  /*c490*/  LDG.E.U16 R152, [R126.64] ;  /* 0x000000067e987981 */ /* 0x0000e4000c1e1500 */
[----:B0-----:R-:W-:-:S02]  /*c4a0*/  IMAD.WIDE R14, R9, 0x2, R134 ;  /* 0x00000002090e7825 */ /* 0x001fc400078e0286 */
[----:B------:R-:W3:Y:S04]  /*c4b0*/  LDL.64 R134, [R1+0x5c8] ;  /* 0x0005c80001867983 */ /* 0x000ee80000100a00 */
[----:B------:R0:W4:Y:S01]  /*c4c0*/  LDG.E.U16 R137, [R14.64] ;  /* 0x000000060e897981 */ /* 0x000122000c1e1500 */
[----:B--2---:R-:W-:-:S03]  /*c4d0*/  IMAD.WIDE R132, R9, 0x2, R18 ;  /* 0x0000000209847825 */ /* 0x004fc600078e0212 */
[----:B------:R-:W2:Y:S04]  /*c4e0*/  LDL.64 R18, [R1+0x5b8] ;  /* 0x0005b80001127983 */ /* 0x000ea80000100a00 */
[----:B------:R1:W2:Y:S01]  /*c4f0*/  LDG.E.U16 R128, [R132.64] ;  /* 0x0000000684807981 */ /* 0x0002a2000c1e1500 */
[----:B0-----:R-:W-:-:S03]  /*c500*/  IMAD.WIDE R14, R9, 0x2, R140 ;  /* 0x00000002090e7825 */ /* 0x001fc600078e028c */
[----:B------:R-:W2:Y:S04]  /*c510*/  LDL.64 R140, [R1+0x5b0] ;  /* 0x0005b000018c7983 */ /* 0x000ea80000100a00 */
[----:B------:R0:W4:Y:S01]  /*c520*/  LDG.E.U16 R144, [R14.64] ;  /* 0x000000060e907981 */ /* 0x000122000c1e1500 */
[----:B-1----:R-:W-:-:S03]  /*c530*/  IMAD.WIDE R132, R9, 0x2, R158 ;  /* 0x0000000209847825 */ /* 0x002fc600078e029e */
[----:B------:R-:W4:Y:S04]  /*c540*/  LDL.64 R158, [R1+0x5a0] ;  /* 0x0005a000019e7983 */ /* 0x000f280000100a00 */
[----:B------:R1:W4:Y:S01]  /*c550*/  LDG.E.U16 R136, [R132.64] ;  /* 0x0000000684887981 */ /* 0x000322000c1e1500 */
[----:B0-----:R-:W-:-:S03]  /*c560*/  IMAD.WIDE R14, R9, 0x2, R148 ;  /* 0x00000002090e7825 */ /* 0x001fc600078e0294 */
[----:B------:R-:W4:Y:S01]  /*c570*/  LDL.64 R148, [R1+0x590] ;  /* 0x0005900001947983 */ /* 0x000f220000100a00 */
[----:B-1----:R-:W-:-:S04]  /*c580*/  IMAD.WIDE R132, R9, 0x2, R142 ;  /* 0x0000000209847825 */ /* 0x002fc800078e028e */
[C---:B------:R-:W-:Y:S02]  /*c590*/  IMAD.WIDE R126, R9.reuse, 0x2, R150 ;  /* 0x00000002097e7825 */ /* 0x040fe400078e0296 */
[----:B------:R2:W4:Y:S04]  /*c5a0*/  LDG.E.U16 R151, [R14.64] ;  /* 0x000000060e977981 */ /* 0x000528000c1e1500 */
[----:B------:R0:W4:Y:S01]  /*c5b0*/  LDG.E.U16 R127, [R126.64] ;  /* 0x000000067e7f7981 */ /* 0x000122000c1e1500 */
[----:B---3--:R-:W-:-:S05]  /*c5c0*/  IMAD.WIDE R134, R9, 0x2, R134 ;  /* 0x0000000209867825 */ /* 0x008fca00078e0286 */
[----:B------:R1:W3:Y:S04]  /*c5d0*/  LDG.E.U16 R143, [R134.64] ;  /* 0x00000006868f7981 */ /* 0x0002e8000c1e1500 */
[----:B-1----:R4:W3:Y:S01]  /*c5e0*/  LDG.E.U16 R135, [R132.64] ;  /* 0x0000000684877981 */ /* 0x0028e2000c1e1500 */
[----:B--2---:R-:W-:-:S03]  /*c5f0*/  IMAD.WIDE R14, R9, 0x2, R18 ;  /* 0x00000002090e7825 */ /* 0x004fc600078e0212 */
[----:B------:R-:W2:Y:S01]  /*c600*/  LDL.64 R18, [R1+0x588] ;  /* 0x0005880001127983 */ /* 0x000ea20000100a00 */
[----:B------:R-:W-:-:S03]  /*c610*/  IMAD.WIDE R140, R9, 0x2, R140 ;  /* 0x00000002098c7825 */ /* 0x000fc600078e028c */
[----:B0-----:R0:W2:Y:S01]  /*c620*/  LDG.E.U16 R126, [R14.64] ;  /* 0x000000060e7e7981 */ /* 0x0010a2000c1e1500 */
[----:B----4-:R-:W-:-:S03]  /*c630*/  IMAD.WIDE R132, R9, 0x2, R156 ;  /* 0x0000000209847825 */ /* 0x010fc600078e029c */
[----:B------:R1:W4:Y:S04]  /*c640*/  LDG.E.U16 R150, [R140.64] ;  /* 0x000000068c967981 */ /* 0x000328000c1e1500 */
[----:B------:R1:W2:Y:S01]  /*c650*/  LDG.E.U16 R142, [R132.64] ;  /* 0x00000006848e7981 */ /* 0x0002a2000c1e1500 */
[----:B0-----:R-:W-:-:S03]  /*c660*/  IMAD.WIDE R14, R9, 0x2, R158 ;  /* 0x00000002090e7825 */ /* 0x001fc600078e029e */
[----:B------:R-:W2:Y:S04]  /*c670*/  LDL.64 R158, [R1+0x560] ;  /* 0x00056000019e7983 */ /* 0x000ea80000100a00 */
[----:B-1----:R-:W3:Y:S01]  /*c680*/  LDL.64 R140, [R1+0x598] ;  /* 0x00059800018c7983 */ /* 0x002ee20000100a00 */
[----:B------:R-:W-:-:S03]  /*c690*/  IMAD.WIDE R132, R9, 0x2, R148 ;  /* 0x0000000209847825 */ /* 0x000fc600078e0294 */
[----:B------:R-:W4:Y:S04]  /*c6a0*/  LDL.64 R156, [R1+0x570] ;  /* 0x00057000019c7983 */ /* 0x000f280000100a00 */
[----:B------:R0:W4:Y:S01]  /*c6b0*/  LDG.E.U16 R149, [R132.64] ;  /* 0x0000000684957981 */ /* 0x000122000c1e1500 */
[----:B------:R-:W-:-:S03]  /*c6c0*/  IMAD.WIDE R138, R9, 0x2, R138 ;  /* 0x00000002098a7825 */ /* 0x000fc600078e028a */
[----:B------:R1:W4:Y:S04]  /*c6d0*/  LDG.E.U16 R134, [R14.64] ;  /* 0x000000060e867981 */ /* 0x000328000c1e1500 */
[----:B------:R1:W4:Y:S04]  /*c6e0*/  LDG.E.U16 R138, [R138.64] ;  /* 0x000000068a8a7981 */ /* 0x000328000c1e1500 */
[----:B0-----:R-:W4:Y:S01]  /*c6f0*/  LDL.64 R132, [R1+0x580] ;  /* 0x0005800001847983 */ /* 0x001f220000100a00 */
[----:B--2---:R-:W-:-:S04]  /*c700*/  IMAD.WIDE R158, R9, 0x2, R158 ;  /* 0x00000002099e7825 */ /* 0x004fc800078e029e */
[----:B---3--:R-:W-:-:S05]  /*c710*/  IMAD.WIDE R140, R9, 0x2, R140 ;  /* 0x00000002098c7825 */ /* 0x008fca00078e028c */
[----:B------:R0:W2:Y:S04]  /*c720*/  LDG.E.U16 R16, [R140.64] ;  /* 0x000000068c107981 */ /* 0x0000a8000c1e1500 */
[----:B0-----:R0:W2:Y:S01]  /*c730*/  LDG.E.U16 R140, [R160.64] ;  /* 0x00000006a08c7981 */ /* 0x0010a2000c1e1500 */
[----:B----4-:R-:W-:-:S03]  /*c740*/  IMAD.WIDE R132, R9, 0x2, R132 ;  /* 0x0000000209847825 */ /* 0x010fc600078e0284 */
[----:B0-----:R-:W4:Y:S04]  /*c750*/  LDL.64 R160, [R1+0x550] ;  /* 0x0005500001a07983 */ /* 0x001f280000100a00 */
[----:B------:R0:W2:Y:S04]  /*c760*/  LDG.E.U16 R133, [R132.64] ;  /* 0x0000000684857981 */ /* 0x0000a8000c1e1500 */
[----:B0-----:R0:W2:Y:S04]  /*c770*/  LDG.E.U16 R132, [R158.64] ;  /* 0x000000069e847981 */ /* 0x0010a8000c1e1500 */
[----:B0-----:R-:W2:Y:S01]  /*c780*/  LDL.64 R158, [R1+0x548] ;  /* 0x00054800019e7983 */ /* 0x001ea20000100a00 */
[----:B-1----:R-:W-:-:S03]  /*c790*/  IMAD.WIDE R14, R9, 0x2, R18 ;  /* 0x00000002090e7825 */ /* 0x002fc600078e0212 */
[----:B------:R-:W2:Y:S01]  /*c7a0*/  LDL.64 R18, [R1+0x540] ;  /* 0x0005400001127983 */ /* 0x000ea20000100a00 */
[----:B------:R-:W-:-:S03]  /*c7b0*/  IMAD.WIDE R156, R9, 0x2, R156 ;  /* 0x00000002099c7825 */ /* 0x000fc600078e029c */
[----:B------:R0:W2:Y:S04]  /*c7c0*/  LDG.E.U16 R141, [R14.64] ;  /* 0x000000060e8d7981 */ /* 0x0000a8000c1e1500 */
[----:B------:R1:W2:Y:S01]  /*c7d0*/  LDG.E.U16 R148, [R156.64] ;  /* 0x000000069c947981 */ /* 0x0002a2000c1e1500 */
[----:B----4-:R-:W-:-:S05]  /*c7e0*/  IMAD.WIDE R160, R9, 0x2, R160 ;  /* 0x0000000209a07825 */ /* 0x010fca00078e02a0 */
[----:B------:R4:W3:Y:S04]  /*c7f0*/  LDG.E.U16 R147, [R160.64] ;  /* 0x00000006a0937981 */ /* 0x0008e8000c1e1500 */
[----:B----4-:R-:W4:Y:S01]  /*c800*/  LDL.64 R160, [R1+0x530] ;  /* 0x0005300001a07983 */ /* 0x010f220000100a00 */
[----:B--2---:R-:W-:-:S05]  /*c810*/  IMAD.WIDE R158, R9, 0x2, R158 ;  /* 0x00000002099e7825 */ /* 0x004fca00078e029e */
[----:B------:R2:W3:Y:S04]  /*c820*/  LDG.E.U16 R139, [R158.64] ;  /* 0x000000069e8b7981 */ /* 0x0004e8000c1e1500 */
[----:B--2---:R-:W2:Y:S01]  /*c830*/  LDL.64 R158, [R1+0x538] ;  /* 0x00053800019e7983 */ /* 0x004ea20000100a00 */
[----:B0-----:R-:W-:-:S03]  /*c840*/  IMAD.WIDE R14, R9, 0x2, R166 ;  /* 0x00000002090e7825 */ /* 0x001fc600078e02a6 */
[----:B------:R-:W3:Y:S01]  /*c850*/  LDL.64 R166, [R1+0x528] ;  /* 0x0005280001a67983 */ /* 0x000ee20000100a00 */
[----:B-1----:R-:W-:-:S03]  /*c860*/  IMAD.WIDE R156, R9, 0x2, R172 ;  /* 0x00000002099c7825 */ /* 0x002fc600078e02ac */
[----:B------:R0:W3:Y:S04]  /*c870*/  LDG.E.U16 R15, [R14.64] ;  /* 0x000000060e0f7981 */ /* 0x0000e8000c1e1500 */
[----:B------:R-:W3:Y:S04]  /*c880*/  LDL.64 R172, [R1+0x510] ;  /* 0x0005100001ac7983 */ /* 0x000ee80000100a00 */
[----:B0-----:R0:W3:Y:S02]  /*c890*/  LDG.E.U16 R14, [R156.64] ;  /* 0x000000069c0e7981 */ /* 0x0010e4000c1e1500 */
[----:B0-----:R-:W-:-:S02]  /*c8a0*/  IMAD.WIDE R156, R9, 0x2, R18 ;  /* 0x00000002099c7825 */ /* 0x001fc400078e0212 */
[----:B------:R-:W3:Y:S04]  /*c8b0*/  LDL.64 R18, [R1+0x4f8] ;  /* 0x0004f80001127983 */ /* 0x000ee80000100a00 */
[----:B------:R2:W3:Y:S02]  /*c8c0*/  LDG.E.U16 R131, [R156.64] ;  /* 0x000000069c837981 */ /* 0x0004e4000c1e1500 */
[----:B--2---:R-:W-:-:S04]  /*c8d0*/  IMAD.WIDE R156, R9, 0x2, R158 ;  /* 0x00000002099c7825 */ /* 0x004fc800078e029e */
[C---:B----4-:R-:W-:Y:S01]  /*c8e0*/  IMAD.WIDE R158, R9.reuse, 0x2, R160 ;  /* 0x00000002099e7825 */ /* 0x050fe200078e02a0 */
[----:B------:R0:W2:Y:S04]  /*c8f0*/  LDG.E.U16 R163, [R156.64] ;  /* 0x000000069ca37981 */ /* 0x0000a8000c1e1500 */
[----:B------:R1:W4:Y:S04]  /*c900*/  LDG.E.U16 R164, [R158.64] ;  /* 0x000000069ea47981 */ /* 0x000328000c1e1500 */
[----:B0-----:R-:W2:Y:S04]  /*c910*/  LDL.64 R156, [R1+0x520] ;  /* 0x00052000019c7983 */ /* 0x001ea80000100a00 */
[----:B-1----:R-:W4:Y:S01]  /*c920*/  LDL.64 R158, [R1+0x518] ;  /* 0x00051800019e7983 */ /* 0x002f220000100a00 */
[----:B---3--:R-:W-:-:S05]  /*c930*/  IMAD.WIDE R160, R9, 0x2, R166 ;  /* 0x0000000209a07825 */ /* 0x008fca00078e02a6 */
[----:B------:R0:W3:Y:S01]  /*c940*/  LDG.E.U16 R166, [R160.64] ;  /* 0x00000006a0a67981 */ /* 0x0000e2000c1e1500 */
[----:B--2---:R-:W-:-:S04]  /*c950*/  IMAD.WIDE R156, R9, 0x2, R156 ;  /* 0x00000002099c7825 */ /* 0x004fc800078e029c */
[C---:B----4-:R-:W-:Y:S01]  /*c960*/  IMAD.WIDE R158, R9.reuse, 0x2, R158 ;  /* 0x00000002099e7825 */ /* 0x050fe200078e029e */
[----:B------:R1:W2:Y:S04]  /*c970*/  LDG.E.U16 R167, [R156.64] ;  /* 0x000000069ca77981 */ /* 0x0002a8000c1e1500 */
[----:B------:R4:W2:Y:S04]  /*c980*/  LDG.E.U16 R170, [R158.64] ;  /* 0x000000069eaa7981 */ /* 0x0008a8000c1e1500 */
[----:B-1----:R-:W2:Y:S04]  /*c990*/  LDL.64 R156, [R1+0x508] ;  /* 0x00050800019c7983 */ /* 0x002ea80000100a00 */
[----:B----4-:R-:W4:Y:S01]  /*c9a0*/  LDL.64 R158, [R1+0x500] ;  /* 0x00050000019e7983 */ /* 0x010f220000100a00 */
[----:B0-----:R-:W-:-:S05]  /*c9b0*/  IMAD.WIDE R160, R9, 0x2, R172 ;  /* 0x0000000209a07825 */ /* 0x001fca00078e02ac */
[----:B------:R0:W3:Y:S01]  /*c9c0*/  LDG.E.U16 R172, [R160.64] ;  /* 0x00000006a0ac7981 */ /* 0x0000e2000c1e1500 */
[----:B--2---:R-:W-:-:S04]  /*c9d0*/  IMAD.WIDE R156, R9, 0x2, R156 ;  /* 0x00000002099c7825 */ /* 0x004fc800078e029c */
[C---:B----4-:R-:W-:Y:S01]  /*c9e0*/  IMAD.WIDE R158, R9.reuse, 0x2, R158 ;  /* 0x00000002099e7825 */ /* 0x050fe200078e029e */
[----:B------:R1:W2:Y:S04]  /*c9f0*/  LDG.E.U16 R173, [R156.64] ;  /* 0x000000069cad7981 */ /* 0x0002a8000c1e1500 */
[----:B------:R4:W2:Y:S04]  /*ca00*/  LDG.E.U16 R176, [R158.64] ;  /* 0x000000069eb07981 */ /* 0x0008a8000c1e1500 */
[----:B-1----:R-:W2:Y:S04]  /*ca10*/  LDL.64 R156, [R1+0x4f0] ;  /* 0x0004f000019c7983 */ /* 0x002ea80000100a00 */
[----:B----4-:R-:W4:Y:S01]  /*ca20*/  LDL.64 R158, [R1+0x4e8] ;  /* 0x0004e800019e7983 */ /* 0x010f220000100a00 */
[----:B0-----:R-:W-:-:S03]  /*ca30*/  IMAD.WIDE R160, R9, 0x2, R18 ;  /* 0x0000000209a07825 */ /* 0x001fc600078e0212 */
[----:B------:R-:W3:Y:S04]  /*ca40*/  LDL.64 R18, [R1+0x4b0] ;  /* 0x0004b00001127983 */ /* 0x000ee80000100a00 */
[----:B------:R0:W3:Y:S04]  /*ca50*/  LDG.E.U16 R178, [R160.64] ;  /* 0x00000006a0b27981 */ /* 0x0000e8000c1e1500 */
[----:B0-----:R-:W3:Y:S01]  /*ca60*/  LDL.64 R160, [R1+0x4e0] ;  /* 0x0004e00001a07983 */ /* 0x001ee20000100a00 */
[----:B--2---:R-:W-:-:S04]  /*ca70*/  IMAD.WIDE R156, R9, 0x2, R156 ;  /* 0x00000002099c7825 */ /* 0x004fc800078e029c */
[C---:B----4-:R-:W-:Y:S01]  /*ca80*/  IMAD.WIDE R158, R9.reuse, 0x2, R158 ;  /* 0x00000002099e7825 */ /* 0x050fe200078e029e */
[----:B------:R0:W2:Y:S04]  /*ca90*/  LDG.E.U16 R180, [R156.64] ;  /* 0x000000069cb47981 */ /* 0x0000a8000c1e1500 */
[----:B------:R1:W4:Y:S04]  /*caa0*/  LDG.E.U16 R182, [R158.64] ;  /* 0x000000069eb67981 */ /* 0x000328000c1e1500 */
[----:B0-----:R-:W2:Y:S04]  /*cab0*/  LDL.64 R156, [R1+0x4d8] ;  /* 0x0004d800019c7983 */ /* 0x001ea80000100a00 */
[----:B-1----:R-:W4:Y:S01]  /*cac0*/  LDL.64 R158, [R1+0x4d0] ;  /* 0x0004d000019e7983 */ /* 0x002f220000100a00 */
[----:B---3--:R-:W-:-:S05]  /*cad0*/  IMAD.WIDE R160, R9, 0x2, R160 ;  /* 0x0000000209a07825 */ /* 0x008fca00078e02a0 */
        /* <DEDUP_REMOVED lines=9> */
[----:B------:R0:W3:Y:S02]  /*cb70*/  LDG.E.U16 R190, [R160.64] ;  /* 0x00000006a0be7981 */ /* 0x0000e4000c1e1500 */
[C---:B0-----:R-:W-:Y:S02]  /*cb80*/  IMAD.WIDE R160, R9.reuse, 0x2, R18 ;  /* 0x0000000209a07825 */ /* 0x041fe400078e0212 */
        /* <DEDUP_REMOVED lines=24> */
[----:B------:R1:W4:Y:S01]  /*cd10*/  LDG.E.U16 R206, [R158.64] ;  /* 0x000000069ece7981 */ /* 0x000322000c1e1500 */
[----:B0-----:R-:W-:-:S03]  /*cd20*/  IMAD.WIDE R156, R9, 0x2, R18 ;  /* 0x00000002099c7825 */ /* 0x001fc600078e0212 */
[----:B-1----:R-:W2:Y:S04]  /*cd30*/  LDL.64 R158, [R1+0x480] ;  /* 0x00048000019e7983 */ /* 0x002ea80000100a00 */
[----:B------:R-:W4:Y:S04]  /*cd40*/  LDL.LU R19, [R1+0x1c] ;  /* 0x00001c0001137983 */ /* 0x000f280000300800 */
[----:B------:R0:W4:Y:S04]  /*cd50*/  LDG.E.U16 R210, [R156.64] ;  /* 0x000000069cd27981 */ /* 0x000128000c1e1500 */
[----:B0-----:R-:W4:Y:S01]  /*cd60*/  LDL.64 R156, [R1+0x468] ;  /* 0x00046800019c7983 */ /* 0x001f220000100a00 */
[----:B---3--:R-:W-:-:S06]  /*cd70*/  IMAD.WIDE R160, R9, 0x2, R160 ;  /* 0x0000000209a07825 */ /* 0x008fcc00078e02a0 */
[----:B------:R0:W3:Y:S01]  /*cd80*/  LDG.E.U16 R160, [R160.64] ;  /* 0x00000006a0a07981 */ /* 0x0000e2000c1e1500 */
[----:B--2---:R-:W-:-:S05]  /*cd90*/  IMAD.WIDE R158, R9, 0x2, R158 ;  /* 0x00000002099e7825 */ /* 0x004fca00078e029e */
[----:B------:R1:W2:Y:S04]  /*cda0*/  LDG.E.U16 R212, [R158.64] ;  /* 0x000000069ed47981 */ /* 0x0002a8000c1e1500 */
[----:B-1----:R-:W2:Y:S01]  /*cdb0*/  LDL.64 R158, [R1+0x460] ;  /* 0x00046000019e7983 */ /* 0x002ea20000100a00 */
[----:B----4-:R-:W-:-:S05]  /*cdc0*/  IMAD.WIDE R156, R9, 0x2, R156 ;  /* 0x00000002099c7825 */ /* 0x010fca00078e029c */
[----:B0-----:R0:W4:Y:S04]  /*cdd0*/  LDG.E.U16 R161, [R156.64] ;  /* 0x000000069ca17981 */ /* 0x001128000c1e1500 */
[----:B0-----:R-:W3:Y:S04]  /*cde0*/  LDL.64 R156, [R1+0x458] ;  /* 0x00045800019c7983 */ /* 0x001ee80000100a00 */
[----:B------:R-:W4:Y:S01]  /*cdf0*/  LDL.LU R18, [R1+0x18] ;  /* 0x0000180001127983 */ /* 0x000f220000300800 */
[----:B--2---:R-:W-:-:S06]  /*ce00*/  IMAD.WIDE R158, R9, 0x2, R158 ;  /* 0x00000002099e7825 */ /* 0x004fcc00078e029e */
[----:B------:R0:W2:Y:S01]  /*ce10*/  LDG.E.U16 R158, [R158.64] ;  /* 0x000000069e9e7981 */ /* 0x0000a2000c1e1500 */
[----:B---3--:R-:W-:-:S05]  /*ce20*/  IMAD.WIDE R156, R9, 0x2, R156 ;  /* 0x00000002099c7825 */ /* 0x008fca00078e029c */
[----:B0-----:R0:W3:Y:S04]  /*ce30*/  LDG.E.U16 R159, [R156.64] ;  /* 0x000000069c9f7981 */ /* 0x0010e8000c1e1500 */
[----:B0-----:R-:W2:Y:S02]  /*ce40*/  LDL.64 R156, [R1+0x448] ;  /* 0x00044800019c7983 */ /* 0x001ea40000100a00 */
[----:B--2---:R-:W-:-:S05]  /*ce50*/  IMAD.WIDE R156, R9, 0x2, R156 ;  /* 0x00000002099c7825 */ /* 0x004fca00078e029c */
[----:B------:R0:W2:Y:S04]  /*ce60*/  LDG.E.U16 R218, [R156.64] ;  /* 0x000000069cda7981 */ /* 0x0000a8000c1e1500 */
[----:B0-----:R-:W2:Y:S01]  /*ce70*/  LDL.64 R156, [R1+0x440] ;  /* 0x00044000019c7983 */ /* 0x001ea20000100a00 */
[C---:B------:R-:W-:Y:S02]  /*ce80*/  FFMA R19, R174.reuse, R19, R244 ;  /* 0x00000013ae137223 */ /* 0x040fe400000000f4 */
[C---:B------:R-:W-:Y:S02]  /*ce90*/  FMUL R48, R174.reuse, R48 ;  /* 0x00000030ae307220 */ /* 0x040fe40000400000 */
[C---:B------:R-:W-:Y:S01]  /*cea0*/  FMUL R49, R174.reuse, R49 ;  /* 0x00000031ae317220 */ /* 0x040fe20000400000 */
[----:B------:R0:W-:Y:S01]  /*ceb0*/  STL [R1+0x1c], R19 ;  /* 0x00001c1301007387 */ /* 0x0001e20000100800 */
[----:B------:R-:W-:-:S02]  /*cec0*/  FMUL R52, R174, R52 ;  /* 0x00000034ae347220 */ /* 0x000fc40000400000 */
[C---:B------:R-:W-:Y:S02]  /*ced0*/  FMUL R53, R174.reuse, R53 ;  /* 0x00000035ae357220 */ /* 0x040fe40000400000 */
[C---:B------:R-:W-:Y:S02]  /*cee0*/  FMUL R56, R174.reuse, R56 ;  /* 0x00000038ae387220 */ /* 0x040fe40000400000 */
[C---:B------:R-:W-:Y:S02]  /*cef0*/  FMUL R57, R174.reuse, R57 ;  /* 0x00000039ae397220 */ /* 0x040fe40000400000 */
[C---:B------:R-:W-:Y:S01]  /*cf00*/  FMUL R60, R174.reuse, R60 ;  /* 0x0000003cae3c7220 */ /* 0x040fe20000400000 */
[----:B0-----:R0:W5:Y:S01]  /*cf10*/  LDL.LU R19, [R1+0x898] ;  /* 0x0008980001137983 */ /* 0x0011620000300800 */
[----:B------:R-:W-:-:S03]  /*cf20*/  FMUL R61, R174, R61 ;  /* 0x0000003dae3d7220 */ /* 0x000fc60000400000 */
[----:B------:R-:W1:Y:S02]  /*cf30*/  S2R R244, SR_TID.X ;  /* 0x0000000000f47919 */ /* 0x000e640000002100 */
[----:B-1----:R-:W-:-:S04]  /*cf40*/  SHF.R.U32.HI R244, RZ, 0x2, R244 ;  /* 0x00000002fff47819 */ /* 0x002fc800000116f4 */
[----:B------:R-:W-:-:S04]  /*cf50*/  SGXT.U32 R244, R244, 0x3 ;  /* 0x00000003f4f4781a */ /* 0x000fc80000000000 */
[----:B------:R-:W-:-:S05]  /*cf60*/  LOP3.LUT R244, R244, 0x8, RZ, 0xfc, !PT ;  /* 0x00000008f4f47812 */ /* 0x000fca00078efcff */
[----:B------:R-:W-:-:S06]  /*cf70*/  IMAD.SHL.U32 R244, R244, 0x20, RZ ;  /* 0x00000020f4f47824 */ /* 0x000fcc00078e00ff */
[----:B------:R-:W4:Y:S02]  /*cf80*/  LDS R244, [R244] ;  /* 0x00000000f4f47984 */ /* 0x000f240000000800 */
[----:B----4-:R-:W-:Y:S02]  /*cf90*/  FFMA R18, R168, R18, R244 ;  /* 0x00000012a8127223 */ /* 0x010fe400000000f4 */
[----:B--2---:R-:W-:-:S05]  /*cfa0*/  IMAD.WIDE R156, R9, 0x2, R156 ;  /* 0x00000002099c7825 */ /* 0x004fca00078e029c */
[----:B------:R1:W2:Y:S04]  /*cfb0*/  LDG.E.U16 R174, [R156.64] ;  /* 0x000000069cae7981 */ /* 0x0002a8000c1e1500 */
[----:B-1----:R-:W4:Y:S04]  /*cfc0*/  LDL.64 R156, [R1+0x438] ;  /* 0x00043800019c7983 */ /* 0x002f280000100a00 */
[----:B------:R1:W-:Y:S04]  /*cfd0*/  STL [R1+0x18], R18 ;  /* 0x0000181201007387 */ /* 0x0003e80000100800 */
[----:B-1----:R-:W2:Y:S04]  /*cfe0*/  LDL.LU R18, [R1+0x14] ;  /* 0x0000140001127983 */ /* 0x002ea80000300800 */
[----:B------:R-:W2:Y:S01]  /*cff0*/  LDL.LU R244, [R1+0x10] ;  /* 0x0000100001f47983 */ /* 0x000ea20000300800 */
[----:B------:R-:W-:-:S02]  /*d000*/  FMUL R50, R168, R50 ;  /* 0x00000032a8327220 */ /* 0x000fc40000400000 */
[C---:B------:R-:W-:Y:S02]  /*d010*/  FMUL R51, R168.reuse, R51 ;  /* 0x00000033a8337220 */ /* 0x040fe40000400000 */
[C---:B------:R-:W-:Y:S02]  /*d020*/  FMUL R54, R168.reuse, R54 ;  /* 0x00000036a8367220 */ /* 0x040fe40000400000 */
[C---:B------:R-:W-:Y:S02]  /*d030*/  FMUL R55, R168.reuse, R55 ;  /* 0x00000037a8377220 */ /* 0x040fe40000400000 */
[C---:B------:R-:W-:Y:S02]  /*d040*/  FMUL R58, R168.reuse, R58 ;  /* 0x0000003aa83a7220 */ /* 0x040fe40000400000 */
[C---:B------:R-:W-:Y:S02]  /*d050*/  FMUL R59, R168.reuse, R59 ;  /* 0x0000003ba83b7220 */ /* 0x040fe40000400000 */
[----:B------:R-:W-:-:S02]  /*d060*/  FMUL R62, R168, R62 ;  /* 0x0000003ea83e7220 */ /* 0x000fc40000400000 */
[----:B------:R-:W-:Y:S02]  /*d070*/  FMUL R63, R168, R63 ;  /* 0x0000003fa83f7220 */ /* 0x000fe40000400000 */
[C---:B------:R-:W-:Y:S02]  /*d080*/  FMUL R66, R10.reuse, R66 ;  /* 0x000000420a427220 */ /* 0x040fe40000400000 */
[C---:B------:R-:W-:Y:S02]  /*d090*/  FMUL R67, R10.reuse, R67 ;  /* 0x000000430a437220 */ /* 0x040fe40000400000 */
[C---:B------:R-:W-:Y:S02]  /*d0a0*/  FMUL R70, R10.reuse, R70 ;  /* 0x000000460a467220 */ /* 0x040fe40000400000 */
[C---:B------:R-:W-:Y:S02]  /*d0b0*/  FMUL R71, R10.reuse, R71 ;  /* 0x000000470a477220 */ /* 0x040fe40000400000 */
[----:B------:R-:W-:-:S02]  /*d0c0*/  FMUL R74, R10, R74 ;  /* 0x0000004a0a4a7220 */ /* 0x000fc40000400000 */
[C---:B------:R-:W-:Y:S02]  /*d0d0*/  FMUL R75, R10.reuse, R75 ;  /* 0x0000004b0a4b7220 */ /* 0x040fe40000400000 */
[C---:B------:R-:W-:Y:S02]  /*d0e0*/  FMUL R78, R10.reuse, R78 ;  /* 0x0000004e0a4e7220 */ /* 0x040fe40000400000 */
[----:B------:R-:W-:Y:S02]  /*d0f0*/  FMUL R79, R10, R79 ;  /* 0x0000004f0a4f7220 */ /* 0x000fe40000400000 */
[----:B----4-:R-:W-:-:S06]  /*d100*/  IMAD.WIDE R156, R9, 0x2, R156 ;  /* 0x00000002099c7825 */ /* 0x010fcc00078e029c */
[----:B------:R1:W4:Y:S04]  /*d110*/  LDG.E.U16 R156, [R156.64] ;  /* 0x000000069c9c7981 */ /* 0x000328000c1e1500 */
[----:B-1----:R-:W1:Y:S02]  /*d120*/  S2R R157, SR_TID.X ;  /* 0x00000000009d7919 */ /* 0x002e640000002100 */
[--C-:B-1----:R-:W-:Y:S02]  /*d130*/  SHF.R.U32.HI R168, RZ, 0x2, R157.reuse ;  /* 0x00000002ffa87819 */ /* 0x102fe4000001169d */
[----:B------:R-:W-:-:S04]  /*d140*/  SHF.R.U32.HI R157, RZ, 0x2, R157 ;  /* 0x00000002ff9d7819 */ /* 0x000fc8000001169d */
[----:B------:R-:W-:-:S04]  /*d150*/  SGXT.U32 R157, R157, 0x3 ;  /* 0x000000039d9d781a */ /* 0x000fc80000000000 */
[----:B------:R-:W-:-:S05]  /*d160*/  LOP3.LUT R157, R157, 0x10, RZ, 0xfc, !PT ;  /* 0x000000109d9d7812 */ /* 0x000fca00078efcff */
[----:B------:R-:W-:-:S06]  /*d170*/  IMAD.SHL.U32 R157, R157, 0x20, RZ ;  /* 0x000000209d9d7824 */ /* 0x000fcc00078e00ff */
[----:B------:R-:W2:Y:S01]  /*d180*/  LDS R157, [R157] ;  /* 0x000000009d9d7984 */ /* 0x000ea20000000800 */
[----:B------:R-:W-:-:S04]  /*d190*/  SGXT.U32 R168, R168, 0x3 ;  /* 0x00000003a8a8781a */ /* 0x000fc80000000000 */
[----:B------:R-:W-:-:S04]  /*d1a0*/  LOP3.LUT R168, R168, 0x18, RZ, 0xfc, !PT ;  /* 0x00000018a8a87812 */ /* 0x000fc800078efcff */
[----:B------:R-:W-:Y:S01]  /*d1b0*/  SHF.L.U32 R168, R168, 0x5, RZ ;  /* 0x00000005a8a87819 */ /* 0x000fe200000006ff */
[----:B--2---:R-:W-:-:S04]  /*d1c0*/  FFMA R18, R165, R18, R157 ;  /* 0x00000012a5127223 */ /* 0x004fc8000000009d */
[----:B------:R-:W1:Y:S04]  /*d1d0*/  LDS R157, [R168] ;  /* 0x00000000a89d7984 */ /* 0x000e680000000800 */
[----:B------:R2:W-:Y:S04]  /*d1e0*/  STL [R1+0x14], R18 ;  /* 0x0000141201007387 */ /* 0x0005e80000100800 */
[----:B--2---:R0:W5:Y:S01]  /*d1f0*/  LDL.LU R18, [R1+0x894] ;  /* 0x0008940001127983 */ /* 0x0041620000300800 */
[----:B-1----:R-:W-:-:S05]  /*d200*/  FFMA R244, R10, R244, R157 ;  /* 0x000000f40af47223 */ /* 0x002fca000000009d */
[----:B------:R1:W-:Y:S04]  /*d210*/  STL [R1+0x10], R244 ;  /* 0x000010f401007387 */ /* 0x0003e80000100800 */
[----:B------:R-:W2:Y:S04]  /*d220*/  LDL.LU R10, [R1+0xc] ;  /* 0x00000c00010a7983 */ /* 0x000ea80000300800 */
[----:B------:R-:W0:Y:S01]  /*d230*/  S2R R168, SR_TID.X ;  /* 0x0000000000a87919 */ /* 0x000e220000002100 */
[C---:B------:R-:W-:Y:S02]  /*d240*/  FMUL R64, R165.reuse, R64 ;  /* 0x00000040a5407220 */ /* 0x040fe40000400000 */
[----:B------:R-:W-:-:S02]  /*d250*/  FMUL R65, R165, R65 ;  /* 0x00000041a5417220 */ /* 0x000fc40000400000 */
[C---:B------:R-:W-:Y:S02]  /*d260*/  FMUL R68, R165.reuse, R68 ;  /* 0x00000044a5447220 */ /* 0x040fe40000400000 */
[----:B------:R-:W-:Y:S01]  /*d270*/  FMUL R69, R165, R69 ;  /* 0x00000045a5457220 */ /* 0x000fe20000400000 */
[----:B0-----:R-:W-:-:S04]  /*d280*/  SHF.R.U32.HI R168, RZ, 0x2, R168 ;  /* 0x00000002ffa87819 */ /* 0x001fc800000116a8 */
[----:B------:R-:W-:-:S04]  /*d290*/  SGXT.U32 R168, R168, 0x3 ;  /* 0x00000003a8a8781a */ /* 0x000fc80000000000 */
[----:B------:R-:W-:Y:S01]  /*d2a0*/  LOP3.LUT R168, R168, 0x20, RZ, 0xfc, !PT ;  /* 0x00000020a8a87812 */ /* 0x000fe200078efcff */
[----:B------:R-:W-:-:S04]  /*d2b0*/  FMUL R72, R165, R72 ;  /* 0x00000048a5487220 */ /* 0x000fc80000400000 */
[----:B------:R-:W-:Y:S02]  /*d2c0*/  IMAD.SHL.U32 R168, R168, 0x20, RZ ;  /* 0x00000020a8a87824 */ /* 0x000fe400078e00ff */
[C---:B------:R-:W-:Y:S02]  /*d2d0*/  FMUL R73, R165.reuse, R73 ;  /* 0x00000049a5497220 */ /* 0x040fe40000400000 */
[C---:B------:R-:W-:Y:S02]  /*d2e0*/  FMUL R76, R165.reuse, R76 ;  /* 0x0000004ca54c7220 */ /* 0x040fe40000400000 */
[----:B------:R-:W-:Y:S02]  /*d2f0*/  FMUL R77, R165, R77 ;  /* 0x0000004da54d7220 */ /* 0x000fe40000400000 */
[----:B------:R0:W2:Y:S04]  /*d300*/  LDS R165, [R168] ;  /* 0x00000000a8a57984 */ /* 0x0000a80000000800 */
[----:B------:R-:W1:Y:S01]  /*d310*/  S2R R157, SR_TID.X ;  /* 0x00000000009d7919 */ /* 0x000e620000002100 */
[----:B------:R-:W-:-:S02]  /*d320*/  F2FP.BF16.PACK_AB R46, R31, R46 ;  /* 0x0000002e1f2e723e */ /* 0x000fc400000010ff */
[--C-:B-1----:R-:W-:Y:S02]  /*d330*/  SHF.R.U32.HI R244, RZ, 0x2, R157.reuse ;  /* 0x00000002fff47819 */ /* 0x102fe4000001169d */
[--C-:B0-----:R-:W-:Y:S02]  /*d340*/  SHF.R.U32.HI R168, RZ, 0x2, R157.reuse ;  /* 0x00000002ffa87819 */ /* 0x101fe4000001169d */
[----:B------:R-:W-:Y:S02]  /*d350*/  SHF.R.U32.HI R157, RZ, 0x2, R157 ;  /* 0x00000002ff9d7819 */ /* 0x000fe4000001169d */
[----:B------:R-:W-:Y:S02]  /*d360*/  SGXT.U32 R168, R168, 0x3 ;  /* 0x00000003a8a8781a */ /* 0x000fe40000000000 */
[----:B------:R-:W-:Y:S02]  /*d370*/  SGXT.U32 R157, R157, 0x3 ;  /* 0x000000039d9d781a */ /* 0x000fe40000000000 */
[----:B------:R-:W-:-:S02]  /*d380*/  SGXT.U32 R244, R244, 0x3 ;  /* 0x00000003f4f4781a */ /* 0x000fc40000000000 */
[----:B------:R-:W-:Y:S02]  /*d390*/  LOP3.LUT R157, R157, 0x28, RZ, 0xfc, !PT ;  /* 0x000000289d9d7812 */ /* 0x000fe400078efcff */
[----:B------:R-:W-:Y:S02]  /*d3a0*/  LOP3.LUT R168, R168, 0x30, RZ, 0xfc, !PT ;  /* 0x00000030a8a87812 */ /* 0x000fe400078efcff */
[----:B------:R-:W-:Y:S01]  /*d3b0*/  LOP3.LUT R244, R244, 0x38, RZ, 0xfc, !PT ;  /* 0x00000038f4f47812 */ /* 0x000fe200078efcff */
[----:B------:R-:W-:Y:S02]  /*d3c0*/  IMAD.SHL.U32 R157, R157, 0x20, RZ ;  /* 0x000000209d9d7824 */ /* 0x000fe400078e00ff */
[----:B------:R-:W-:Y:S01]  /*d3d0*/  IMAD.SHL.U32 R168, R168, 0x20, RZ ;  /* 0x00000020a8a87824 */ /* 0x000fe200078e00ff */
[----:B------:R-:W-:-:S03]  /*d3e0*/  SHF.L.U32 R244, R244, 0x5, RZ ;  /* 0x00000005f4f47819 */ /* 0x000fc600000006ff */
[----:B------:R-:W-:Y:S04]  /*d3f0*/  LDS R157, [R157] ;  /* 0x000000009d9d7984 */ /* 0x000fe80000000800 */
[----:B------:R-:W-:Y:S01]  /*d400*/  LDS R31, [R168] ;  /* 0x00000000a81f7984 */ /* 0x000fe20000000800 */
[----:B------:R-:W-:Y:S02]  /*d410*/  F2FP.BF16.PACK_AB R32, R32, R47 ;  /* 0x0000002f2020723e */ /* 0x000fe400000010ff */
[C---:B------:R-:W-:Y:S02]  /*d420*/  LOP3.LUT R47, R2.reuse, 0x20, RZ, 0x3c, !PT ;  /* 0x00000020022f7812 */ /* 0x040fe400078e3cff */
[----:B------:R-:W-:Y:S02]  /*d430*/  F2FP.BF16.PACK_AB R33, R33, R112 ;  /* 0x000000702121723e */ /* 0x000fe400000010ff */
[----:B------:R-:W-:-:S02]  /*d440*/  LOP3.LUT R112, R2, 0x40, RZ, 0x3c, !PT ;  /* 0x0000004002707812 */ /* 0x000fc400078e3cff */
[----:B------:R-:W-:Y:S02]  /*d450*/  F2FP.BF16.PACK_AB R30, R30, R125 ;  /* 0x0000007d1e1e723e */ /* 0x000fe400000010ff */
[----:B------:R-:W-:Y:S02]  /*d460*/  F2FP.BF16.PACK_AB R45, R45, R124 ;  /* 0x0000007c2d2d723e */ /* 0x000fe400000010ff */
[----:B------:R-:W-:Y:S02]  /*d470*/  F2FP.BF16.PACK_AB R44, R44, R123 ;  /* 0x0000007b2c2c723e */ /* 0x000fe400000010ff */
[----:B------:R-:W-:Y:S02]  /*d480*/  F2FP.BF16.PACK_AB R43, R43, R122 ;  /* 0x0000007a2b2b723e */ /* 0x000fe400000010ff */
[----:B------:R-:W-:Y:S02]  /*d490*/  F2FP.BF16.PACK_AB R42, R42, R121 ;  /* 0x000000792a2a723e */ /* 0x000fe400000010ff */
[----:B------:R-:W-:-:S02]  /*d4a0*/  F2FP.BF16.PACK_AB R41, R41, R120 ;  /* 0x000000782929723e */ /* 0x000fc400000010ff */
[----:B------:R-:W-:Y:S02]  /*d4b0*/  F2FP.BF16.PACK_AB R40, R40, R119 ;  /* 0x000000772828723e */ /* 0x000fe400000010ff */
[----:B------:R-:W-:Y:S02]  /*d4c0*/  F2FP.BF16.PACK_AB R39, R39, R118 ;  /* 0x000000762727723e */ /* 0x000fe400000010ff */
[----:B------:R-:W-:Y:S02]  /*d4d0*/  F2FP.BF16.PACK_AB R38, R38, R117 ;  /* 0x000000752626723e */ /* 0x000fe400000010ff */
[----:B------:R-:W-:Y:S02]  /*d4e0*/  F2FP.BF16.PACK_AB R37, R37, R116 ;  /* 0x000000742525723e */ /* 0x000fe400000010ff */
[----:B------:R-:W-:Y:S02]  /*d4f0*/  F2FP.BF16.PACK_AB R36, R36, R115 ;  /* 0x000000732424723e */ /* 0x000fe400000010ff */
[----:B------:R-:W-:-:S02]  /*d500*/  F2FP.BF16.PACK_AB R35, R35, R114 ;  /* 0x000000722323723e */ /* 0x000fc400000010ff */
[----:B------:R-:W-:Y:S01]  /*d510*/  F2FP.BF16.PACK_AB R34, R34, R113 ;  /* 0x000000712222723e */ /* 0x000fe200000010ff */
[----:B--2---:R-:W-:-:S05]  /*d520*/  FFMA R10, R7, R10, R165 ;  /* 0x0000000a070a7223 */ /* 0x004fca00000000a5 */
[----:B------:R-:W-:Y:S04]  /*d530*/  STL [R1+0xc], R10 ;  /* 0x00000c0a01007387 */ /* 0x000fe80000100800 */
[----:B------:R-:W-:Y:S04]  /*d540*/  LDS R10, [R244] ;  /* 0x00000000f40a7984 */ /* 0x000fe80000000800 */
[----:B------:R-:W-:Y:S06]  /*d550*/  BAR.SYNC.DEFER_BLOCKING 0x0 ;  /* 0x0000000000007b1d */ /* 0x000fec0000010000 */
        /* <DEDUP_REMOVED lines=127> */
[----:B---3--:R-:W-:Y:S04]  /*dd50*/  STS.U16 [R47+0xf600], R159 ;  /* 0x00f6009f2f007388 */ /* 0x008fe80000000400 */
[----:B----4-:R-:W-:Y:S04]  /*dd60*/  STS.U16 [R47+0xfe00], R156 ;  /* 0x00fe009c2f007388 */ /* 0x010fe80000000400 */
[----:B------:R-:W-:Y:S04]  /*dd70*/  STS [R3+0x18000], R30 ;  /* 0x0180001e03007388 */ /* 0x000fe80000000800 */
        /* <DEDUP_REMOVED lines=15> */
[----:B------:R-:W-:Y:S01]  /*de70*/  BAR.SYNC.DEFER_BLOCKING 0x0 ;  /* 0x0000000000007b1d */ /* 0x000fe20000010000 */
[----:B------:R-:W-:-:S02]  /*de80*/  FMUL R84, R7, R84 ;  /* 0x0000005407547220 */ /* 0x000fc40000400000 */
[----:B------:R-:W-:Y:S02]  /*de90*/  FMUL R85, R7, R85 ;  /* 0x0000005507557220 */ /* 0x000fe40000400000 */
[----:B------:R-:W-:Y:S01]  /*dea0*/  FMUL R86, R11, R86 ;  /* 0x000000560b567220 */ /* 0x000fe20000400000 */
[----:B------:R1:W5:Y:S01]  /*deb0*/  LDL.LU R17, [R1+0x890] ;  /* 0x0008900001117983 */ /* 0x0003620000300800 */
[----:B------:R-:W-:Y:S01]  /*dec0*/  LOP3.LUT R152, R21, 0x20, RZ, 0x3c, !PT ;  /* 0x0000002015987812 */ /* 0x000fe200078e3cff */
[----:B------:R-:W-:Y:S02]  /*ded0*/  FMUL R87, R11, R87 ;  /* 0x000000570b577220 */ /* 0x000fe40000400000 */
[C---:B0-----:R-:W-:Y:S02]  /*dee0*/  FMUL R128, R13.reuse, R96 ;  /* 0x000000600d807220 */ /* 0x041fe40000400000 */
[----:B------:R-:W-:Y:S02]  /*def0*/  FMUL R129, R13, R97 ;  /* 0x000000610d817220 */ /* 0x000fe40000400000 */
[----:B------:R-:W-:-:S02]  /*df00*/  FMUL R130, R12, R98 ;  /* 0x000000620c827220 */ /* 0x000fc40000400000 */
[----:B------:R-:W-:Y:S02]  /*df10*/  FMUL R131, R12, R99 ;  /* 0x000000630c837220 */ /* 0x000fe40000400000 */
[C---:B------:R-:W-:Y:S02]  /*df20*/  FMUL R80, R7.reuse, R80 ;  /* 0x0000005007507220 */ /* 0x040fe40000400000 */
[----:B------:R-:W-:Y:S02]  /*df30*/  FMUL R81, R7, R81 ;  /* 0x0000005107517220 */ /* 0x000fe40000400000 */
[C---:B------:R-:W-:Y:S02]  /*df40*/  FMUL R82, R11.reuse, R82 ;  /* 0x000000520b527220 */ /* 0x040fe40000400000 */
[----:B------:R-:W-:Y:S01]  /*df50*/  FMUL R83, R11, R83 ;  /* 0x000000530b537220 */ /* 0x000fe20000400000 */
[----:B------:R-:W-:Y:S04]  /*df60*/  LDSM.16.M88.4 R144, [R6] ;  /* 0x000000000690783b */ /* 0x000fe80000000200 */
[----:B------:R-:W-:Y:S04]  /*df70*/  LDSM.16.M88.4 R124, [R6+0x4000] ;  /* 0x00400000067c783b */ /* 0x000fe80000000200 */
[----:B------:R-:W-:Y:S04]  /*df80*/  LDSM.16.M88.4 R120, [R6+0x8000] ;  /* 0x008000000678783b */ /* 0x000fe80000000200 */
[----:B------:R-:W0:Y:S04]  /*df90*/  LDSM.16.M88.4 R40, [R21+0x19000] ;  /* 0x019000001528783b */ /* 0x000e280000000200 */
[----:B------:R-:W2:Y:S04]  /*dfa0*/  LDSM.16.M88.4 R32, [R6+0xc000] ;  /* 0x00c000000620783b */ /* 0x000ea80000000200 */
[----:B------:R-:W3:Y:S04]  /*dfb0*/  LDSM.16.M88.4 R44, [R21+0x18000] ;  /* 0x01800000152c783b */ /* 0x000ee80000000200 */
[----:B------:R-:W4:Y:S04]  /*dfc0*/  LDSM.16.M88.4 R148, [R21+0x1a000] ;  /* 0x01a000001594783b */ /* 0x000f280000000200 */
[----:B------:R-:W1:Y:S04]  /*dfd0*/  LDSM.16.M88.4 R112, [R21+0x1b000] ;  /* 0x01b000001570783b */ /* 0x000e680000000200 */
[----:B------:R-:W1:Y:S04]  /*dfe0*/  LDSM.16.M88.4 R36, [R152+0x19000] ;  /* 0x019000009824783b */ /* 0x000e680000000200 */
[----:B------:R-:W-:Y:S04]  /*dff0*/  LDSM.16.M88.4 R136, [R152+0x1a000] ;  /* 0x01a000009888783b */ /* 0x000fe80000000200 */
[----:B------:R-:W-:Y:S01]  /*e000*/  LDSM.16.M88.4 R116, [R152+0x1b000] ;  /* 0x01b000009874783b */ /* 0x000fe20000000200 */
[----:B------:R-:W-:-:S02]  /*e010*/  FMUL R88, R7, R88 ;  /* 0x0000005807587220 */ /* 0x000fc40000400000 */
[----:B------:R-:W-:Y:S02]  /*e020*/  FMUL R89, R7, R89 ;  /* 0x0000005907597220 */ /* 0x000fe40000400000 */
[C---:B------:R-:W-:Y:S02]  /*e030*/  FMUL R90, R11.reuse, R90 ;  /* 0x0000005a0b5a7220 */ /* 0x040fe40000400000 */
[----:B------:R-:W-:Y:S02]  /*e040*/  FMUL R91, R11, R91 ;  /* 0x0000005b0b5b7220 */ /* 0x000fe40000400000 */
[C---:B------:R-:W-:Y:S02]  /*e050*/  FMUL R92, R7.reuse, R92 ;  /* 0x0000005c075c7220 */ /* 0x040fe40000400000 */
[----:B------:R-:W-:Y:S01]  /*e060*/  FMUL R93, R7, R93 ;  /* 0x0000005d075d7220 */ /* 0x000fe20000400000 */
[----:B0-----:R-:W-:Y:S01]  /*e070*/  HMMA.16816.F32.BF16 R64, R40, R144, R64 ;  /* 0x000000902840723c */ /* 0x001fe20000041840 */
[----:B------:R-:W-:-:S02]  /*e080*/  FMUL R94, R11, R94 ;  /* 0x0000005e0b5e7220 */ /* 0x000fc40000400000 */
[----:B------:R-:W-:Y:S02]  /*e090*/  FMUL R95, R11, R95 ;  /* 0x0000005f0b5f7220 */ /* 0x000fe40000400000 */
[C---:B------:R-:W-:Y:S02]  /*e0a0*/  FMUL R108, R13.reuse, R108 ;  /* 0x0000006c0d6c7220 */ /* 0x040fe40000400000 */
[----:B------:R-:W-:Y:S01]  /*e0b0*/  FMUL R109, R13, R109 ;  /* 0x0000006d0d6d7220 */ /* 0x000fe20000400000 */
[C---:B------:R-:W-:Y:S01]  /*e0c0*/  HMMA.16816.F32.BF16 R68, R40.reuse, R124, R68 ;  /* 0x0000007c2844723c */ /* 0x040fe20000041844 */
[C---:B------:R-:W-:Y:S02]  /*e0d0*/  FMUL R110, R12.reuse, R110 ;  /* 0x0000006e0c6e7220 */ /* 0x040fe40000400000 */
[----:B------:R-:W-:Y:S01]  /*e0e0*/  FMUL R111, R12, R111 ;  /* 0x0000006f0c6f7220 */ /* 0x000fe20000400000 */
[----:B------:R-:W-:Y:S01]  /*e0f0*/  LOP3.LUT R15, R21, 0x40, RZ, 0x3c, !PT ;  /* 0x00000040150f7812 */ /* 0x000fe200078e3cff */
[----:B------:R0:W5:Y:S03]  /*e100*/  LDL.LU R5, [R1+0x88c] ;  /* 0x00088c0001057983 */ /* 0x0001660000300800 */
[C---:B------:R-:W-:Y:S01]  /*e110*/  HMMA.16816.F32.BF16 R72, R40.reuse, R120, R72 ;  /* 0x000000782848723c */ /* 0x040fe20000041848 */
[C---:B------:R-:W-:Y:S01]  /*e120*/  FMUL R96, R13.reuse, R104 ;  /* 0x000000680d607220 */ /* 0x040fe20000400000 */
[----:B------:R-:W-:Y:S01]  /*e130*/  LOP3.LUT R16, R6, 0x40, RZ, 0x3c, !PT ;  /* 0x0000004006107812 */ /* 0x000fe200078e3cff */
[----:B------:R-:W-:Y:S01]  /*e140*/  FMUL R97, R13, R105 ;  /* 0x000000690d617220 */ /* 0x000fe20000400000 */
[----:B------:R-:W-:Y:S01]  /*e150*/  LOP3.LUT R14, R21, 0x60, RZ, 0x3c, !PT ;  /* 0x00000060150e7812 */ /* 0x000fe200078e3cff */
[C---:B------:R-:W-:Y:S01]  /*e160*/  FMUL R98, R12.reuse, R106 ;  /* 0x0000006a0c627220 */ /* 0x040fe20000400000 */
[----:B------:R-:W-:Y:S02]  /*e170*/  LDSM.16.M88.4 R140, [R15+0x1b000] ;  /* 0x01b000000f8c783b */ /* 0x000fe40000000200 */
[----:B--2---:R-:W-:Y:S02]  /*e180*/  HMMA.16816.F32.BF16 R40, R40, R32, R76 ;  /* 0x000000202828723c */ /* 0x004fe4000004184c */
[----:B------:R-:W2:Y:S01]  /*e190*/  LDSM.16.M88.4 R76, [R152+0x18000] ;  /* 0x01800000984c783b */ /* 0x000ea20000000200 */
[----:B------:R-:W-:-:S03]  /*e1a0*/  FMUL R99, R12, R107 ;  /* 0x0000006b0c637220 */ /* 0x000fc60000400000 */
[----:B------:R-:W-:Y:S02]  /*e1b0*/  LDSM.16.M88.4 R132, [R16] ;  /* 0x000000001084783b */ /* 0x000fe40000000200 */
[C---:B---3--:R-:W-:Y:S02]  /*e1c0*/  HMMA.16816.F32.BF16 R48, R44.reuse, R144, R48 ;  /* 0x000000902c30723c */ /* 0x048fe40000041830 */
[----:B------:R-:W-:Y:S04]  /*e1d0*/  LDSM.16.M88.4 R104, [R15+0x1a000] ;  /* 0x01a000000f68783b */ /* 0x000fe80000000200 */
[----:B------:R0:W5:Y:S02]  /*e1e0*/  LDL.LU R4, [R1+0x888] ;  /* 0x0008880001047983 */ /* 0x0001640000300800 */
[C---:B------:R-:W-:Y:S08]  /*e1f0*/  HMMA.16816.F32.BF16 R52, R44.reuse, R124, R52 ;  /* 0x0000007c2c34723c */ /* 0x040ff00000041834 */
[C---:B------:R-:W-:Y:S08]  /*e200*/  HMMA.16816.F32.BF16 R56, R44.reuse, R120, R56 ;  /* 0x000000782c38723c */ /* 0x040ff00000041838 */
[----:B------:R-:W-:Y:S07]  /*e210*/  HMMA.16816.F32.BF16 R44, R44, R32, R60 ;  /* 0x000000202c2c723c */ /* 0x000fee000004183c */
[----:B------:R-:W-:-:S02]  /*e220*/  FMUL R60, R13, R100 ;  /* 0x000000640d3c7220 */ /* 0x000fc40000400000 */
[----:B------:R-:W-:Y:S02]  /*e230*/  FMUL R61, R13, R101 ;  /* 0x000000650d3d7220 */ /* 0x000fe40000400000 */
[C---:B------:R-:W-:Y:S02]  /*e240*/  FMUL R62, R12.reuse, R102 ;  /* 0x000000660c3e7220 */ /* 0x040fe40000400000 */
[----:B------:R-:W-:Y:S01]  /*e250*/  FMUL R63, R12, R103 ;  /* 0x000000670c3f7220 */ /* 0x000fe20000400000 */
[C---:B----4-:R-:W-:Y:S01]  /*e260*/  HMMA.16816.F32.BF16 R84, R148.reuse, R124, R84 ;  /* 0x0000007c9454723c */ /* 0x050fe20000041854 */
[----:B------:R-:W3:Y:S07]  /*e270*/  LDSM.16.M88.4 R100, [R15+0x18000] ;  /* 0x018000000f64783b */ /* 0x000eee0000000200 */
[C---:B------:R-:W-:Y:S08]  /*e280*/  HMMA.16816.F32.BF16 R80, R148.reuse, R144, R80 ;  /* 0x000000909450723c */ /* 0x040ff00000041850 */
[----:B------:R-:W-:Y:S08]  /*e290*/  HMMA.16816.F32.BF16 R88, R148, R120, R88 ;  /* 0x000000789458723c */ /* 0x000ff00000041858 */
[C---:B-1----:R-:W-:Y:S08]  /*e2a0*/  HMMA.16816.F32.BF16 R128, R112.reuse, R144, R128 ;  /* 0x000000907080723c */ /* 0x042ff00000041880 */
[C---:B------:R-:W-:Y:S08]  /*e2b0*/  HMMA.16816.F32.BF16 R60, R112.reuse, R124, R60 ;  /* 0x0000007c703c723c */ /* 0x040ff0000004183c */
[----:B------:R-:W-:Y:S08]  /*e2c0*/  HMMA.16816.F32.BF16 R96, R112, R120, R96 ;  /* 0x000000787060723c */ /* 0x000ff00000041860 */
[-C--:B------:R-:W-:Y:S01]  /*e2d0*/  HMMA.16816.F32.BF16 R148, R148, R32.reuse, R92 ;  /* 0x000000209494723c */ /* 0x080fe2000004185c */
[----:B------:R-:W-:Y:S07]  /*e2e0*/  LDSM.16.M88.4 R92, [R16+0x8000] ;  /* 0x00800000105c783b */ /* 0x000fee0000000200 */
[----:B------:R-:W-:Y:S01]  /*e2f0*/  HMMA.16816.F32.BF16 R112, R112, R32, R108 ;  /* 0x000000207070723c */ /* 0x000fe2000004186c */
[----:B------:R-:W-:Y:S07]  /*e300*/  LDSM.16.M88.4 R108, [R15+0x19000] ;  /* 0x019000000f6c783b */ /* 0x000fee0000000200 */
[C---:B------:R-:W-:Y:S08]  /*e310*/  HMMA.16816.F32.BF16 R64, R36.reuse, R146, R64 ;  /* 0x000000922440723c */ /* 0x040ff00000041840 */
[C---:B------:R-:W-:Y:S08]  /*e320*/  HMMA.16816.F32.BF16 R68, R36.reuse, R126, R68 ;  /* 0x0000007e2444723c */ /* 0x040ff00000041844 */
[C---:B------:R-:W-:Y:S08]  /*e330*/  HMMA.16816.F32.BF16 R72, R36.reuse, R122, R72 ;  /* 0x0000007a2448723c */ /* 0x040ff00000041848 */
[----:B------:R-:W-:Y:S01]  /*e340*/  HMMA.16816.F32.BF16 R40, R36, R34, R40 ;  /* 0x000000222428723c */ /* 0x000fe20000041828 */
[----:B------:R-:W1:Y:S07]  /*e350*/  LDSM.16.M88.4 R36, [R16+0x4000] ;  /* 0x004000001024783b */ /* 0x000e6e0000000200 */
[C---:B--2---:R-:W-:Y:S08]  /*e360*/  HMMA.16816.F32.BF16 R48, R76.reuse, R146, R48 ;  /* 0x000000924c30723c */ /* 0x044ff00000041830 */
[C---:B------:R-:W-:Y:S08]  /*e370*/  HMMA.16816.F32.BF16 R52, R76.reuse, R126, R52 ;  /* 0x0000007e4c34723c */ /* 0x040ff00000041834 */
[C---:B------:R-:W-:Y:S08]  /*e380*/  HMMA.16816.F32.BF16 R56, R76.reuse, R122, R56 ;  /* 0x0000007a4c38723c */ /* 0x040ff00000041838 */
[----:B------:R-:W-:Y:S01]  /*e390*/  HMMA.16816.F32.BF16 R44, R76, R34, R44 ;  /* 0x000000224c2c723c */ /* 0x000fe2000004182c */
[----:B------:R-:W2:Y:S07]  /*e3a0*/  LDSM.16.M88.4 R76, [R16+0xc000] ;  /* 0x00c00000104c783b */ /* 0x000eae0000000200 */
[C---:B------:R-:W-:Y:S08]  /*e3b0*/  HMMA.16816.F32.BF16 R84, R136.reuse, R126, R84 ;  /* 0x0000007e8854723c */ /* 0x040ff00000041854 */
[----:B------:R-:W-:Y:S08]  /*e3c0*/  HMMA.16816.F32.BF16 R88, R136, R122, R88 ;  /* 0x0000007a8858723c */ /* 0x000ff00000041858 */
[----:B------:R-:W-:Y:S08]  /*e3d0*/  HMMA.16816.F32.BF16 R124, R116, R126, R60 ;  /* 0x0000007e747c723c */ /* 0x000ff0000004183c */
[----:B------:R-:W-:Y:S08]  /*e3e0*/  HMMA.16816.F32.BF16 R148, R136, R34, R148 ;  /* 0x000000228894723c */ /* 0x000ff00000041894 */
[C---:B------:R-:W-:Y:S01]  /*e3f0*/  HMMA.16816.F32.BF16 R120, R116.reuse, R122, R96 ;  /* 0x0000007a7478723c */ /* 0x040fe20000041860 */
[----:B------:R-:W4:Y:S07]  /*e400*/  LDSM.16.M88.4 R96, [R14+0x18000] ;  /* 0x018000000e60783b */ /* 0x000f2e0000000200 */
[----:B------:R-:W-:Y:S01]  /*e410*/  HMMA.16816.F32.BF16 R60, R116, R34, R112 ;  /* 0x00000022743c723c */ /* 0x000fe20000041870 */
[----:B------:R-:W0:Y:S04]  /*e420*/  LDSM.16.M88.4 R32, [R14+0x19000] ;  /* 0x019000000e20783b */ /* 0x000e280000000200 */
[----:B------:R-:W-:Y:S03]  /*e430*/  LDSM.16.M88.4 R112, [R6+0x80] ;  /* 0x000080000670783b */ /* 0x000fe60000000200 */
[-C--:B------:R-:W-:Y:S01]  /*e440*/  HMMA.16816.F32.BF16 R80, R136, R146.reuse, R80 ;  /* 0x000000928850723c */ /* 0x080fe20000041850 */
[----:B------:R-:W-:Y:S07]  /*e450*/  LDSM.16.M88.4 R136, [R21+0x18080] ;  /* 0x018080001588783b */ /* 0x000fee0000000200 */
[----:B------:R-:W-:Y:S01]  /*e460*/  HMMA.16816.F32.BF16 R144, R116, R146, R128 ;  /* 0x000000927490723c */ /* 0x000fe20000041880 */
[----:B------:R-:W-:Y:S04]  /*e470*/  LDSM.16.M88.4 R116, [R14+0x1b000] ;  /* 0x01b000000e74783b */ /* 0x000fe80000000200 */
[----:B------:R-:W-:Y:S03]  /*e480*/  LDSM.16.M88.4 R128, [R6+0xc080] ;  /* 0x00c080000680783b */ /* 0x000fe60000000200 */
[C---:B---3--:R-:W-:Y:S08]  /*e490*/  HMMA.16816.F32.BF16 R48, R100.reuse, R132, R48 ;  /* 0x000000846430723c */ /* 0x048ff00000041830 */
[C---:B-1----:R-:W-:Y:S08]  /*e4a0*/  HMMA.16816.F32.BF16 R52, R100.reuse, R36, R52 ;  /* 0x000000246434723c */ /* 0x042ff00000041834 */
[----:B------:R-:W-:Y:S08]  /*e4b0*/  HMMA.16816.F32.BF16 R56, R100, R92, R56 ;  /* 0x0000005c6438723c */ /* 0x000ff00000041838 */
[C---:B------:R-:W-:Y:S08]  /*e4c0*/  HMMA.16816.F32.BF16 R64, R108.reuse, R132, R64 ;  /* 0x000000846c40723c */ /* 0x040ff00000041840 */
[C---:B------:R-:W-:Y:S08]  /*e4d0*/  HMMA.16816.F32.BF16 R68, R108.reuse, R36, R68 ;  /* 0x000000246c44723c */ /* 0x040ff00000041844 */
[----:B------:R-:W-:Y:S08]  /*e4e0*/  HMMA.16816.F32.BF16 R72, R108, R92, R72 ;  /* 0x0000005c6c48723c */ /* 0x000ff00000041848 */
[-C--:B--2---:R-:W-:Y:S01]  /*e4f0*/  HMMA.16816.F32.BF16 R44, R100, R76.reuse, R44 ;  /* 0x0000004c642c723c */ /* 0x084fe2000004182c */
[----:B------:R-:W1:Y:S07]  /*e500*/  LDSM.16.M88.4 R100, [R14+0x1a000] ;  /* 0x01a000000e64783b */ /* 0x000e6e0000000200 */
[----:B------:R-:W-:Y:S01]  /*e510*/  HMMA.16816.F32.BF16 R40, R108, R76, R40 ;  /* 0x0000004c6c28723c */ /* 0x000fe20000041828 */
[----:B------:R-:W-:Y:S07]  /*e520*/  LDSM.16.M88.4 R108, [R21+0x1a080] ;  /* 0x01a08000156c783b */ /* 0x000fee0000000200 */
[C---:B------:R-:W-:Y:S08]  /*e530*/  HMMA.16816.F32.BF16 R80, R104.reuse, R132, R80 ;  /* 0x000000846850723c */ /* 0x040ff00000041850 */
[C---:B------:R-:W-:Y:S08]  /*e540*/  HMMA.16816.F32.BF16 R84, R104.reuse, R36, R84 ;  /* 0x000000246854723c */ /* 0x040ff00000041854 */
[C---:B------:R-:W-:Y:S08]  /*e550*/  HMMA.16816.F32.BF16 R88, R104.reuse, R92, R88 ;  /* 0x0000005c6858723c */ /* 0x040ff00000041858 */
[----:B------:R-:W-:Y:S01]  /*e560*/  HMMA.16816.F32.BF16 R148, R104, R76, R148 ;  /* 0x0000004c6894723c */ /* 0x000fe20000041894 */
[----:B------:R-:W-:Y:S07]  /*e570*/  LDSM.16.M88.4 R104, [R21+0x19080] ;  /* 0x019080001568783b */ /* 0x000fee0000000200 */
[C---:B------:R-:W-:Y:S08]  /*e580*/  HMMA.16816.F32.BF16 R144, R140.reuse, R132, R144 ;  /* 0x000000848c90723c */ /* 0x040ff00000041890 */
[C---:B------:R-:W-:Y:S08]  /*e590*/  HMMA.16816.F32.BF16 R124, R140.reuse, R36, R124 ;  /* 0x000000248c7c723c */ /* 0x040ff0000004187c */
[----:B------:R-:W-:Y:S08]  /*e5a0*/  HMMA.16816.F32.BF16 R120, R140, R92, R120 ;  /* 0x0000005c8c78723c */ /* 0x000ff00000041878 */
[C---:B----4-:R-:W-:Y:S08]  /*e5b0*/  HMMA.16816.F32.BF16 R48, R96.reuse, R134, R48 ;  /* 0x000000866030723c */ /* 0x050ff00000041830 */
[C---:B------:R-:W-:Y:S08]  /*e5c0*/  HMMA.16816.F32.BF16 R52, R96.reuse, R38, R52 ;  /* 0x000000266034723c */ /* 0x040ff00000041834 */
[----:B------:R-:W-:Y:S08]  /*e5d0*/  HMMA.16816.F32.BF16 R56, R96, R94, R56 ;  /* 0x0000005e6038723c */ /* 0x000ff00000041838 */
[C---:B0-----:R-:W-:Y:S08]  /*e5e0*/  HMMA.16816.F32.BF16 R64, R32.reuse, R134, R64 ;  /* 0x000000862040723c */ /* 0x041ff00000041840 */
[C---:B------:R-:W-:Y:S08]  /*e5f0*/  HMMA.16816.F32.BF16 R68, R32.reuse, R38, R68 ;  /* 0x000000262044723c */ /* 0x040ff00000041844 */
[----:B------:R-:W-:Y:S08]  /*e600*/  HMMA.16816.F32.BF16 R72, R32, R94, R72 ;  /* 0x0000005e2048723c */ /* 0x000ff00000041848 */
[----:B------:R-:W-:Y:S01]  /*e610*/  HMMA.16816.F32.BF16 R140, R140, R76, R60 ;  /* 0x0000004c8c8c723c */ /* 0x000fe2000004183c */
[----:B------:R-:W-:Y:S07]  /*e620*/  LDSM.16.M88.4 R60, [R21+0x1b080] ;  /* 0x01b08000153c783b */ /* 0x000fee0000000200 */
[-C--:B------:R-:W-:Y:S01]  /*e630*/  HMMA.16816.F32.BF16 R96, R96, R78.reuse, R44 ;  /* 0x0000004e6060723c */ /* 0x080fe2000004182c */
[----:B------:R-:W0:Y:S07]  /*e640*/  LDSM.16.M88.4 R44, [R6+0x4080] ;  /* 0x00408000062c783b */ /* 0x000e2e0000000200 */
[----:B------:R-:W-:Y:S01]  /*e650*/  HMMA.16816.F32.BF16 R32, R32, R78, R40 ;  /* 0x0000004e2020723c */ /* 0x000fe20000041828 */
[----:B------:R-:W2:Y:S07]  /*e660*/  LDSM.16.M88.4 R40, [R6+0x8080] ;  /* 0x008080000628783b */ /* 0x000eae0000000200 */
[C---:B-1----:R-:W-:Y:S08]  /*e670*/  HMMA.16816.F32.BF16 R80, R100.reuse, R134, R80 ;  /* 0x000000866450723c */ /* 0x042ff00000041850 */
[C---:B------:R-:W-:Y:S08]  /*e680*/  HMMA.16816.F32.BF16 R84, R100.reuse, R38, R84 ;  /* 0x000000266454723c */ /* 0x040ff00000041854 */
[C---:B------:R-:W-:Y:S08]  /*e690*/  HMMA.16816.F32.BF16 R88, R100.reuse, R94, R88 ;  /* 0x0000005e6458723c */ /* 0x040ff00000041858 */
[----:B------:R-:W-:Y:S08]  /*e6a0*/  HMMA.16816.F32.BF16 R100, R100, R78, R148 ;  /* 0x0000004e6464723c */ /* 0x000ff00000041894 */
[C---:B------:R-:W-:Y:S08]  /*e6b0*/  HMMA.16816.F32.BF16 R132, R116.reuse, R134, R144 ;  /* 0x000000867484723c */ /* 0x040ff00000041890 */
[C---:B------:R-:W-:Y:S01]  /*e6c0*/  HMMA.16816.F32.BF16 R36, R116.reuse, R38, R124 ;  /* 0x000000267424723c */ /* 0x040fe2000004187c */
[----:B------:R-:W1:Y:S07]  /*e6d0*/  LDSM.16.M88.4 R124, [R152+0x18080] ;  /* 0x01808000987c783b */ /* 0x000e6e0000000200 */
[C---:B------:R-:W-:Y:S01]  /*e6e0*/  HMMA.16816.F32.BF16 R92, R116.reuse, R94, R120 ;  /* 0x0000005e745c723c */ /* 0x040fe20000041878 */
[----:B------:R-:W3:Y:S07]  /*e6f0*/  LDSM.16.M88.4 R120, [R152+0x19080] ;  /* 0x019080009878783b */ /* 0x000eee0000000200 */
[----:B------:R-:W-:Y:S01]  /*e700*/  HMMA.16816.F32.BF16 R76, R116, R78, R140 ;  /* 0x0000004e744c723c */ /* 0x000fe2000004188c */
[----:B------:R-:W4:Y:S07]  /*e710*/  LDSM.16.M88.4 R116, [R152+0x1a080] ;  /* 0x01a080009874783b */ /* 0x000f2e0000000200 */
[C---:B------:R-:W-:Y:S08]  /*e720*/  HMMA.16816.F32.BF16 R48, R136.reuse, R112, R48 ;  /* 0x000000708830723c */ /* 0x040ff00000041830 */
[C---:B0-----:R-:W-:Y:S08]  /*e730*/  HMMA.16816.F32.BF16 R52, R136.reuse, R44, R52 ;  /* 0x0000002c8834723c */ /* 0x041ff00000041834 */
[----:B--2---:R-:W-:Y:S08]  /*e740*/  HMMA.16816.F32.BF16 R56, R136, R40, R56 ;  /* 0x000000288838723c */ /* 0x004ff00000041838 */
[C---:B------:R-:W-:Y:S08]  /*e750*/  HMMA.16816.F32.BF16 R64, R104.reuse, R112, R64 ;  /* 0x000000706840723c */ /* 0x040ff00000041840 */
[C---:B------:R-:W-:Y:S08]  /*e760*/  HMMA.16816.F32.BF16 R68, R104.reuse, R44, R68 ;  /* 0x0000002c6844723c */ /* 0x040ff00000041844 */
[----:B------:R-:W-:Y:S08]  /*e770*/  HMMA.16816.F32.BF16 R72, R104, R40, R72 ;  /* 0x000000286848723c */ /* 0x000ff00000041848 */
[C---:B------:R-:W-:Y:S08]  /*e780*/  HMMA.16816.F32.BF16 R80, R108.reuse, R112, R80 ;  /* 0x000000706c50723c */ /* 0x040ff00000041850 */
[C---:B------:R-:W-:Y:S08]  /*e790*/  HMMA.16816.F32.BF16 R84, R108.reuse, R44, R84 ;  /* 0x0000002c6c54723c */ /* 0x040ff00000041854 */
[----:B------:R-:W-:Y:S08]  /*e7a0*/  HMMA.16816.F32.BF16 R88, R108, R40, R88 ;  /* 0x000000286c58723c */ /* 0x000ff00000041858 */
[-C--:B------:R-:W-:Y:S01]  /*e7b0*/  HMMA.16816.F32.BF16 R96, R136, R128.reuse, R96 ;  /* 0x000000808860723c */ /* 0x080fe20000041860 */
[----:B------:R-:W-:Y:S07]  /*e7c0*/  LDSM.16.M88.4 R136, [R15+0x19080] ;  /* 0x019080000f88783b */ /* 0x000fee0000000200 */
[-C--:B------:R-:W-:Y:S01]  /*e7d0*/  HMMA.16816.F32.BF16 R32, R104, R128.reuse, R32 ;  /* 0x000000806820723c */ /* 0x080fe20000041820 */
[----:B------:R-:W-:Y:S07]  /*e7e0*/  LDSM.16.M88.4 R104, [R16+0x8080] ;  /* 0x008080001068783b */ /* 0x000fee0000000200 */
[----:B------:R-:W-:Y:S01]  /*e7f0*/  HMMA.16816.F32.BF16 R108, R108, R128, R100 ;  /* 0x000000806c6c723c */ /* 0x000fe20000041864 */
[----:B------:R-:W-:Y:S07]  /*e800*/  LDSM.16.M88.4 R100, [R16+0x4080] ;  /* 0x004080001064783b */ /* 0x000fee0000000200 */
[C---:B------:R-:W-:Y:S08]  /*e810*/  HMMA.16816.F32.BF16 R132, R60.reuse, R112, R132 ;  /* 0x000000703c84723c */ /* 0x040ff00000041884 */
[C---:B------:R-:W-:Y:S08]  /*e820*/  HMMA.16816.F32.BF16 R36, R60.reuse, R44, R36 ;  /* 0x0000002c3c24723c */ /* 0x040ff00000041824 */
[----:B------:R-:W-:Y:S08]  /*e830*/  HMMA.16816.F32.BF16 R92, R60, R40, R92 ;  /* 0x000000283c5c723c */ /* 0x000ff0000004185c */
[C---:B-1----:R-:W-:Y:S08]  /*e840*/  HMMA.16816.F32.BF16 R48, R124.reuse, R114, R48 ;  /* 0x000000727c30723c */ /* 0x042ff00000041830 */
[C---:B------:R-:W-:Y:S08]  /*e850*/  HMMA.16816.F32.BF16 R52, R124.reuse, R46, R52 ;  /* 0x0000002e7c34723c */ /* 0x040ff00000041834 */
[----:B------:R-:W-:Y:S08]  /*e860*/  HMMA.16816.F32.BF16 R56, R124, R42, R56 ;  /* 0x0000002a7c38723c */ /* 0x000ff00000041838 */
[C---:B---3--:R-:W-:Y:S08]  /*e870*/  HMMA.16816.F32.BF16 R64, R120.reuse, R114, R64 ;  /* 0x000000727840723c */ /* 0x048ff00000041840 */
[C---:B------:R-:W-:Y:S08]  /*e880*/  HMMA.16816.F32.BF16 R68, R120.reuse, R46, R68 ;  /* 0x0000002e7844723c */ /* 0x040ff00000041844 */
[----:B------:R-:W-:Y:S08]  /*e890*/  HMMA.16816.F32.BF16 R72, R120, R42, R72 ;  /* 0x0000002a7848723c */ /* 0x000ff00000041848 */
[C---:B----4-:R-:W-:Y:S08]  /*e8a0*/  HMMA.16816.F32.BF16 R80, R116.reuse, R114, R80 ;  /* 0x000000727450723c */ /* 0x050ff00000041850 */
[C---:B------:R-:W-:Y:S08]  /*e8b0*/  HMMA.16816.F32.BF16 R84, R116.reuse, R46, R84 ;  /* 0x0000002e7454723c */ /* 0x040ff00000041854 */
[----:B------:R-:W-:Y:S08]  /*e8c0*/  HMMA.16816.F32.BF16 R88, R116, R42, R88 ;  /* 0x0000002a7458723c */ /* 0x000ff00000041858 */
[----:B------:R-:W-:Y:S01]  /*e8d0*/  HMMA.16816.F32.BF16 R60, R60, R128, R76 ;  /* 0x000000803c3c723c */ /* 0x000fe2000004184c */
[----:B------:R-:W0:Y:S07]  /*e8e0*/  LDSM.16.M88.4 R76, [R152+0x1b080] ;  /* 0x01b08000984c783b */ /* 0x000e2e0000000200 */
[-C--:B------:R-:W-:Y:S01]  /*e8f0*/  HMMA.16816.F32.BF16 R124, R124, R130.reuse, R96 ;  /* 0x000000827c7c723c */ /* 0x080fe20000041860 */
[----:B------:R-:W-:Y:S07]  /*e900*/  LDSM.16.M88.4 R96, [R16+0x80] ;  /* 0x000080001060783b */ /* 0x000fee0000000200 */
[-C--:B------:R-:W-:Y:S01]  /*e910*/  HMMA.16816.F32.BF16 R120, R120, R130.reuse, R32 ;  /* 0x000000827878723c */ /* 0x080fe20000041820 */
[----:B------:R-:W1:Y:S07]  /*e920*/  LDSM.16.M88.4 R32, [R15+0x18080] ;  /* 0x018080000f20783b */ /* 0x000e6e0000000200 */
[----:B------:R-:W-:Y:S01]  /*e930*/  HMMA.16816.F32.BF16 R116, R116, R130, R108 ;  /* 0x000000827474723c */ /* 0x000fe2000004186c */
[----:B------:R2:W3:Y:S04]  /*e940*/  LDSM.16.M88.4 R108, [R16+0xc080] ;  /* 0x00c08000106c783b */ /* 0x0004e80000000200 */
[----:B--2---:R-:W2:Y:S03]  /*e950*/  LDL.LU R16, [R1+0x8] ;  /* 0x0000080001107983 */ /* 0x004ea60000300800 */
[C---:B0-----:R-:W-:Y:S01]  /*e960*/  HMMA.16816.F32.BF16 R112, R76.reuse, R114, R132 ;  /* 0x000000724c70723c */ /* 0x041fe20000041884 */
[----:B------:R-:W0:Y:S07]  /*e970*/  LDSM.16.M88.4 R132, [R15+0x1a080] ;  /* 0x01a080000f84783b */ /* 0x000e2e0000000200 */
[C---:B------:R-:W-:Y:S01]  /*e980*/  HMMA.16816.F32.BF16 R44, R76.reuse, R46, R36 ;  /* 0x0000002e4c2c723c */ /* 0x040fe20000041824 */
[----:B------:R-:W4:Y:S07]  /*e990*/  LDSM.16.M88.4 R36, [R15+0x1b080] ;  /* 0x01b080000f24783b */ /* 0x000f2e0000000200 */
[C---:B------:R-:W-:Y:S01]  /*e9a0*/  HMMA.16816.F32.BF16 R40, R76.reuse, R42, R92 ;  /* 0x0000002a4c28723c */ /* 0x040fe2000004185c */
[----:B------:R-:W-:Y:S07]  /*e9b0*/  LDSM.16.M88.4 R92, [R14+0x1a080] ;  /* 0x01a080000e5c783b */ /* 0x000fee0000000200 */
[----:B------:R-:W-:Y:S01]  /*e9c0*/  HMMA.16816.F32.BF16 R128, R76, R130, R60 ;  /* 0x000000824c80723c */ /* 0x000fe2000004183c */
[----:B------:R-:W0:Y:S04]  /*e9d0*/  LDSM.16.M88.4 R60, [R14+0x18080] ;  /* 0x018080000e3c783b */ /* 0x000e280000000200 */
[----:B------:R-:W0:Y:S03]  /*e9e0*/  LDSM.16.M88.4 R76, [R14+0x19080] ;  /* 0x019080000e4c783b */ /* 0x000e260000000200 */
[C---:B-1----:R-:W-:Y:S08]  /*e9f0*/  HMMA.16816.F32.BF16 R48, R32.reuse, R96, R48 ;  /* 0x000000602030723c */ /* 0x042ff00000041830 */
[C---:B------:R-:W-:Y:S08]  /*ea00*/  HMMA.16816.F32.BF16 R52, R32.reuse, R100, R52 ;  /* 0x000000642034723c */ /* 0x040ff00000041834 */
[C---:B------:R-:W-:Y:S08]  /*ea10*/  HMMA.16816.F32.BF16 R56, R32.reuse, R104, R56 ;  /* 0x000000682038723c */ /* 0x040ff00000041838 */
[----:B---3--:R-:W-:Y:S01]  /*ea20*/  HMMA.16816.F32.BF16 R124, R32, R108, R124 ;  /* 0x0000006c207c723c */ /* 0x008fe2000004187c */
[----:B------:R1:W3:Y:S04]  /*ea30*/  LDSM.16.M88.4 R32, [R14+0x1b080] ;  /* 0x01b080000e20783b */ /* 0x0002e80000000200 */
[----:B-1----:R-:W2:Y:S04]  /*ea40*/  LDL.LU R14, [R1+0x4] ;  /* 0x00000400010e7983 */ /* 0x002ea80000300800 */
[----:B------:R-:W2:Y:S01]  /*ea50*/  LDL.LU R15, [R1] ;  /* 0x00000000010f7983 */ /* 0x000ea20000300800 */
[C---:B------:R-:W-:Y:S03]  /*ea60*/  HMMA.16816.F32.BF16 R64, R136.reuse, R96, R64 ;  /* 0x000000608840723c */ /* 0x040fe60000041840 */
[----:B------:R-:W1:Y:S05]  /*ea70*/  S2R R0, SR_TID.X ;  /* 0x0000000000007919 */ /* 0x000e6a0000002100 */
[C---:B------:R-:W-:Y:S08]  /*ea80*/  HMMA.16816.F32.BF16 R68, R136.reuse, R100, R68 ;  /* 0x000000648844723c */ /* 0x040ff00000041844 */
[----:B------:R-:W-:Y:S08]  /*ea90*/  HMMA.16816.F32.BF16 R72, R136, R104, R72 ;  /* 0x000000688848723c */ /* 0x000ff00000041848 */
[C---:B0-----:R-:W-:Y:S08]  /*eaa0*/  HMMA.16816.F32.BF16 R80, R132.reuse, R96, R80 ;  /* 0x000000608450723c */ /* 0x041ff00000041850 */
[C---:B------:R-:W-:Y:S08]  /*eab0*/  HMMA.16816.F32.BF16 R84, R132.reuse, R100, R84 ;  /* 0x000000648454723c */ /* 0x040ff00000041854 */
[----:B------:R-:W-:Y:S01]  /*eac0*/  HMMA.16816.F32.BF16 R88, R132, R104, R88 ;  /* 0x000000688458723c */ /* 0x000fe20000041858 */
[----:B------:R-:W-:-:S07]  /*ead0*/  UIADD3 UR4, UR4, 0x80, URZ ;  /* 0x0000008004047890 */ /* 0x000fce000fffe03f */
[-C--:B------:R-:W-:Y:S08]  /*eae0*/  HMMA.16816.F32.BF16 R120, R136, R108.reuse, R120 ;  /* 0x0000006c8878723c */ /* 0x080ff00000041878 */
[----:B------:R-:W-:Y:S08]  /*eaf0*/  HMMA.16816.F32.BF16 R116, R132, R108, R116 ;  /* 0x0000006c8474723c */ /* 0x000ff00000041874 */
[C---:B----4-:R-:W-:Y:S08]  /*eb00*/  HMMA.16816.F32.BF16 R112, R36.reuse, R96, R112 ;  /* 0x000000602470723c */ /* 0x050ff00000041870 */
[C---:B------:R-:W-:Y:S08]  /*eb10*/  HMMA.16816.F32.BF16 R44, R36.reuse, R100, R44 ;  /* 0x00000064242c723c */ /* 0x040ff0000004182c */
[C---:B------:R-:W-:Y:S08]  /*eb20*/  HMMA.16816.F32.BF16 R40, R36.reuse, R104, R40 ;  /* 0x000000682428723c */ /* 0x040ff00000041828 */
[----:B------:R-:W-:Y:S01]  /*eb30*/  HMMA.16816.F32.BF16 R36, R36, R108, R128 ;  /* 0x0000006c2424723c */ /* 0x000fe20000041880 */
[----:B-1----:R-:W-:Y:S01]  /*eb40*/  LOP3.LUT R0, R0, 0xff, RZ, 0xc0, !PT ;  /* 0x000000ff00007812 */ /* 0x002fe200078ec0ff */
[----:B------:R-:W-:-:S06]  /*eb50*/  IMAD.MOV.U32 R7, RZ, RZ, 0x80 ;  /* 0x00000080ff077424 */ /* 0x000fcc00078e00ff */
[----:B------:R-:W-:Y:S01]  /*eb60*/  HMMA.16816.F32.BF16 R48, R60, R98, R48 ;  /* 0x000000623c30723c */ /* 0x000fe20000041830 */
[C---:B------:R-:W-:Y:S02]  /*eb70*/  IMAD R8, R7.reuse, c[0x0][0x1a4], R8 ;  /* 0x0000690007087a24 */ /* 0x040fe400078e0208 */
[----:B------:R-:W-:-:S05]  /*eb80*/  IMAD R9, R7, c[0x0][0x1b4], R9 ;  /* 0x00006d0007097a24 */ /* 0x000fca00078e0209 */
[----:B------:R-:W-:Y:S01]  /*eb90*/  HMMA.16816.F32.BF16 R52, R60, R102, R52 ;  /* 0x000000663c34723c */ /* 0x000fe20000041834 */
[----:B------:R-:W-:Y:S01]  /*eba0*/  IMAD.SHL.U32 R0, R0, 0x2, RZ ;  /* 0x0000000200007824 */ /* 0x000fe200078e00ff */
[----:B------:R-:W-:-:S06]  /*ebb0*/  MOV R7, R22 ;  /* 0x0000001600077202 */ /* 0x000fcc0000000f00 */
[----:B------:R-:W-:Y:S08]  /*ebc0*/  HMMA.16816.F32.BF16 R56, R60, R106, R56 ;  /* 0x0000006a3c38723c */ /* 0x000ff00000041838 */
[C---:B------:R-:W-:Y:S08]  /*ebd0*/  HMMA.16816.F32.BF16 R64, R76.reuse, R98, R64 ;  /* 0x000000624c40723c */ /* 0x040ff00000041840 */
[C---:B------:R-:W-:Y:S08]  /*ebe0*/  HMMA.16816.F32.BF16 R68, R76.reuse, R102, R68 ;  /* 0x000000664c44723c */ /* 0x040ff00000041844 */
[----:B------:R-:W-:Y:S08]  /*ebf0*/  HMMA.16816.F32.BF16 R72, R76, R106, R72 ;  /* 0x0000006a4c48723c */ /* 0x000ff00000041848 */
[C---:B------:R-:W-:Y:S08]  /*ec00*/  HMMA.16816.F32.BF16 R80, R92.reuse, R98, R80 ;  /* 0x000000625c50723c */ /* 0x040ff00000041850 */
[C---:B------:R-:W-:Y:S08]  /*ec10*/  HMMA.16816.F32.BF16 R84, R92.reuse, R102, R84 ;  /* 0x000000665c54723c */ /* 0x040ff00000041854 */
[----:B------:R-:W-:Y:S08]  /*ec20*/  HMMA.16816.F32.BF16 R88, R92, R106, R88 ;  /* 0x0000006a5c58723c */ /* 0x000ff00000041858 */
[-C--:B------:R-:W-:Y:S08]  /*ec30*/  HMMA.16816.F32.BF16 R60, R60, R110.reuse, R124 ;  /* 0x0000006e3c3c723c */ /* 0x080ff0000004187c */
[-C--:B------:R-:W-:Y:S08]  /*ec40*/  HMMA.16816.F32.BF16 R76, R76, R110.reuse, R120 ;  /* 0x0000006e4c4c723c */ /* 0x080ff00000041878 */
[----:B------:R-:W-:Y:S08]  /*ec50*/  HMMA.16816.F32.BF16 R92, R92, R110, R116 ;  /* 0x0000006e5c5c723c */ /* 0x000ff00000041874 */
[C---:B---3--:R-:W-:Y:S08]  /*ec60*/  HMMA.16816.F32.BF16 R96, R32.reuse, R98, R112 ;  /* 0x000000622060723c */ /* 0x048ff00000041870 */
[C---:B------:R-:W-:Y:S08]  /*ec70*/  HMMA.16816.F32.BF16 R100, R32.reuse, R102, R44 ;  /* 0x000000662064723c */ /* 0x040ff0000004182c */
[C---:B------:R-:W-:Y:S08]  /*ec80*/  HMMA.16816.F32.BF16 R104, R32.reuse, R106, R40 ;  /* 0x0000006a2068723c */ /* 0x040ff00000041828 */
[----:B------:R-:W-:Y:S01]  /*ec90*/  HMMA.16816.F32.BF16 R108, R32, R110, R36 ;  /* 0x0000006e206c723c */ /* 0x000fe20000041824 */
[----:B--2---:R-:W-:-:S02]  /*eca0*/  FFMA R16, R11, R16, R157 ;  /* 0x000000100b107223 */ /* 0x004fc4000000009d */
[----:B------:R-:W-:Y:S02]  /*ecb0*/  IMAD.MOV.U32 R11, RZ, RZ, R24 ;  /* 0x000000ffff0b7224 */ /* 0x000fe400078e0018 */
[----:B------:R-:W-:-:S05]  /*ecc0*/  FFMA R14, R13, R14, R31 ;  /* 0x0000000e0d0e7223 */ /* 0x000fca000000001f */
[----:B------:R0:W-:Y:S04]  /*ecd0*/  STL [R1+0x4], R14 ;  /* 0x0000040e01007387 */ /* 0x0001e80000100800 */
[----:B0-----:R-:W0:Y:S01]  /*ece0*/  S2R R14, SR_CTAID.X ;  /* 0x00000000000e7919 */ /* 0x001e220000002500 */
[----:B------:R-:W-:Y:S02]  /*ecf0*/  FFMA R15, R12, R15, R10 ;  /* 0x0000000f0c0f7223 */ /* 0x000fe4000000000a */
[----:B0-----:R-:W-:-:S05]  /*ed00*/  IMAD.SHL.U32 R14, R14, 0x40, RZ ;  /* 0x000000400e0e7824 */ /* 0x001fca00078e00ff */
[----:B------:R-:W-:-:S04]  /*ed10*/  IADD3 R14, R14, 0x40, RZ ;  /* 0x000000400e0e7810 */ /* 0x000fc80007ffe0ff */
[----:B------:R-:W-:Y:S01]  /*ed20*/  ISETP.LE.AND P2, PT, R14, UR4, PT ;  /* 0x000000040e007c0c */ /* 0x000fe2000bf43270 */
[----:B------:R0:W-:Y:S01]  /*ed30*/  STL [R1+0x8], R16 ;  /* 0x0000081001007387 */ /* 0x0001e20000100800 */
[----:B------:R-:W-:Y:S01]  /*ed40*/  IMAD.MOV.U32 R10, RZ, RZ, R23 ;  /* 0x000000ffff0a7224 */ /* 0x000fe200078e0017 */
[----:B------:R-:W-:Y:S01]  /*ed50*/  MOV R13, R26 ;  /* 0x0000001a000d7202 */ /* 0x000fe20000000f00 */
[----:B------:R-:W-:Y:S01]  /*ed60*/  IMAD.MOV.U32 R12, RZ, RZ, R25 ;  /* 0x000000ffff0c7224 */ /* 0x000fe200078e0019 */
[----:B------:R1:W-:Y:S01]  /*ed70*/  STL [R1], R15 ;  /* 0x0000000f01007387 */ /* 0x0003e20000100800 */
[----:B------:R-:W-:Y:S02]  /*ed80*/  IMAD.MOV.U32 R14, RZ, RZ, R27 ;  /* 0x000000ffff0e7224 */ /* 0x000fe400078e001b */
[----:B0-----:R-:W-:Y:S02]  /*ed90*/  IMAD.MOV.U32 R16, RZ, RZ, R29 ;  /* 0x000000ffff107224 */ /* 0x001fe400078e001d */
[----:B-1----:R-:W-:-:S03]  /*eda0*/  IMAD.MOV.U32 R15, RZ, RZ, R28 ;  /* 0x000000ffff0f7224 */ /* 0x002fc600078e001c */
[----:B------:R-:W-:Y:S01]  /*edb0*/  @P2 CALL.REL.NOINC `(.L_x_0) ;  /* 0x0000001000002944 */ /* 0x000fe20003c00000 */
[----:B------:R-:W-:Y:S05]  /*edc0*/  BRA `(.L_x_19) ;  /* 0xffff7a5000007947 */ /* 0x000fea000383ffff */
.L_x_0:
[----:B------:R-:W2:Y:S04]  /*edd0*/  LDL.LU R31, [R1+0xc] ;  /* 0x00000c00011f7983 */ /* 0x000ea80000300800 */
[----:B------:R-:W3:Y:S01]  /*ede0*/  LDL.LU R30, [R1] ;  /* 0x00000000011e7983 */ /* 0x000ee20000300800 */
[----:B------:R-:W-:Y:S01]  /*edf0*/  IMAD.MOV.U32 R120, RZ, RZ, R64 ;  /* 0x000000ffff787224 */ /* 0x000fe200078e0040 */
[----:B------:R-:W-:Y:S02]  /*ee00*/  MOV R45, R99 ;  /* 0x00000063002d7202 */ /* 0x000fe40000000f00 */
[----:B------:R-:W4:Y:S01]  /*ee10*/  LDL.LU R32, [R1+0x4] ;  /* 0x0000040001207983 */ /* 0x000f220000300800 */
[----:B------:R-:W-:-:S03]  /*ee20*/  IMAD.MOV.U32 R64, RZ, RZ, R93 ;  /* 0x000000ffff407224 */ /* 0x000fc600078e005d */
[----:B------:R-:W4:Y:S01]  /*ee30*/  LDL.LU R33, [R1+0x8] ;  /* 0x0000080001217983 */ /* 0x000f220000300800 */
[----:B------:R-:W-:Y:S01]  /*ee40*/  IMAD.MOV.U32 R14, RZ, RZ, R50 ;  /* 0x000000ffff0e7224 */ /* 0x000fe200078e0032 */
[----:B------:R-:W-:Y:S01]  /*ee50*/  MOV R140, R82 ;  /* 0x00000052008c7202 */ /* 0x000fe20000000f00 */
[----:B------:R-:W-:Y:S01]  /*ee60*/  IMAD.MOV.U32 R138, RZ, RZ, R83 ;  /* 0x000000ffff8a7224 */ /* 0x000fe200078e0053 */
[----:B------:R-:W4:Y:S01]  /*ee70*/  LDL.LU R146, [R1+0x1c] ;  /* 0x00001c0001927983 */ /* 0x000f220000300800 */
[----:B------:R-:W-:Y:S01]  /*ee80*/  MOV R118, R62 ;  /* 0x0000003e00767202 */ /* 0x000fe20000000f00 */
[----:B------:R-:W-:Y:S01]  /*ee90*/  IMAD.MOV.U32 R119, RZ, RZ, R63 ;  /* 0x000000ffff777224 */ /* 0x000fe200078e003f */
[----:B------:R-:W-:Y:S01]  /*eea0*/  MOV R134, R85 ;  /* 0x0000005500867202 */ /* 0x000fe20000000f00 */
[----:B------:R-:W4:Y:S01]  /*eeb0*/  LDL.LU R99, [R1+0x18] ;  /* 0x0000180001637983 */ /* 0x000f220000300800 */
[----:B------:R-:W-:Y:S01]  /*eec0*/  IMAD.MOV.U32 R62, RZ, RZ, R96 ;  /* 0x000000ffff3e7224 */ /* 0x000fe200078e0060 */
[----:B------:R-:W-:Y:S01]  /*eed0*/  MOV R128, R88 ;  /* 0x0000005800807202 */ /* 0x000fe20000000f00 */
[----:B------:R-:W-:Y:S01]  /*eee0*/  IMAD.MOV.U32 R136, RZ, RZ, R84 ;  /* 0x000000ffff887224 */ /* 0x000fe200078e0054 */
        /* <DEDUP_REMOVED lines=8> */
[----:B------:R-:W0:Y:S01]  /*ef70*/  S2R R34, SR_TID.X ;  /* 0x0000000000227919 */ /* 0x000e220000002100 */
[----:B------:R-:W-:Y:S01]  /*ef80*/  IMAD.MOV.U32 R58, RZ, RZ, R70 ;  /* 0x000000ffff3a7224 */ /* 0x000fe200078e0046 */
[----:B------:R-:W-:Y:S01]  /*ef90*/  MOV R68, R91 ;  /* 0x0000005b00447202 */ /* 0x000fe20000000f00 */
[----:B------:R-:W-:Y:S01]  /*efa0*/  IMAD.MOV.U32 R132, RZ, RZ, R86 ;  /* 0x000000ffff847224 */ /* 0x000fe200078e0056 */
[----:B------:R-:W1:Y:S01]  /*efb0*/  S2R R184, SR_CTAID.X ;  /* 0x0000000000b87919 */ /* 0x000e620000002500 */
[----:B------:R-:W-:Y:S01]  /*efc0*/  IMAD.MOV.U32 R130, RZ, RZ, R87 ;  /* 0x000000ffff827224 */ /* 0x000fe200078e0057 */
[----:B------:R-:W-:Y:S01]  /*efd0*/  MOV R125, R73 ;  /* 0x00000049007d7202 */ /* 0x000fe20000000f00 */
[----:B------:R-:W-:Y:S01]  /*efe0*/  IMAD.MOV.U32 R70, RZ, RZ, R90 ;  /* 0x000000ffff467224 */ /* 0x000fe200078e005a */
[----:B------:R-:W1:Y:S01]  /*eff0*/  S2R R186, SR_TID.X ;  /* 0x0000000000ba7919 */ /* 0x000e620000002100 */
[----:B------:R-:W-:Y:S01]  /*f000*/  IMAD.MOV.U32 R142, RZ, RZ, R81 ;  /* 0x000000ffff8e7224 */ /* 0x000fe200078e0051 */
[----:B-----5:R-:W-:Y:S01]  /*f010*/  MOV R17, R51 ;  /* 0x0000003300117202 */ /* 0x020fe20000000f00 */
[----:B------:R-:W-:Y:S01]  /*f020*/  IMAD.MOV.U32 R126, RZ, RZ, R89 ;  /* 0x000000ffff7e7224 */ /* 0x000fe200078e0059 */
[----:B------:R-:W1:Y:S01]  /*f030*/  S2R R185, SR_CTAID.Y ;  /* 0x0000000000b97919 */ /* 0x000e620000002600 */
[----:B------:R-:W-:Y:S01]  /*f040*/  IMAD.MOV.U32 R113, RZ, RZ, R54 ;  /* 0x000000ffff717224 */ /* 0x000fe200078e0036 */
[----:B------:R-:W-:Y:S01]  /*f050*/  MOV R112, R56 ;  /* 0x0000003800707202 */ /* 0x000fe20000000f00 */
[----:B------:R-:W-:Y:S01]  /*f060*/  IMAD.MOV.U32 R54, RZ, RZ, R67 ;  /* 0x000000ffff367224 */ /* 0x000fe200078e0043 */
[----:B------:R-:W1:Y:S01]  /*f070*/  S2R R35, SR_TID.X ;  /* 0x0000000000237919 */ /* 0x000e620000002100 */
[----:B------:R-:W-:-:S02]  /*f080*/  IMAD.MOV.U32 R47, RZ, RZ, R71 ;  /* 0x000000ffff2f7224 */ /* 0x000fc400078e0047 */
[----:B------:R-:W-:Y:S02]  /*f090*/  IMAD.MOV.U32 R121, RZ, RZ, R65 ;  /* 0x000000ffff797224 */ /* 0x000fe400078e0041 */
[----:B------:R-:W-:Y:S02]  /*f0a0*/  IMAD.MOV.U32 R117, RZ, RZ, R59 ;  /* 0x000000ffff757224 */ /* 0x000fe400078e003b */
[----:B------:R-:W-:Y:S01]  /*f0b0*/  IMAD.MOV.U32 R15, RZ, RZ, R52 ;  /* 0x000000ffff0f7224 */ /* 0x000fe200078e0034 */
[----:B0-----:R-:W-:Y:S01]  /*f0c0*/  LOP3.LUT R34, R34, 0xff, RZ, 0xc0, !PT ;  /* 0x000000ff22227812 */ /* 0x001fe200078ec0ff */
[----:B------:R-:W-:Y:S02]  /*f0d0*/  IMAD.MOV.U32 R13, RZ, RZ, R48 ;  /* 0x000000ffff0d7224 */ /* 0x000fe400078e0030 */
[----:B------:R-:W-:Y:S01]  /*f0e0*/  IMAD.MOV.U32 R115, RZ, RZ, R55 ;  /* 0x000000ffff737224 */ /* 0x000fe200078e0037 */
[----:B------:R-:W-:Y:S01]  /*f0f0*/  ISETP.GE.U32.AND P0, PT, R34, 0x40, PT ;  /* 0x000000402200780c */ /* 0x000fe20003f06070 */
[----:B-1----:R-:W-:Y:S01]  /*f100*/  IMAD.SHL.U32 R184, R184, 0x40, RZ ;  /* 0x00000040b8b87824 */ /* 0x002fe200078e00ff */
[----:B------:R-:W-:-:S04]  /*f110*/  SHF.R.S32.HI R6, RZ, 0x2, R186 ;  /* 0x00000002ff067819 */ /* 0x000fc800000114ba */
[----:B------:R-:W-:Y:S01]  /*f120*/  LOP3.LUT R184, R184, 0x3f, R186, 0xf8, !PT ;  /* 0x0000003fb8b87812 */ /* 0x000fe200078ef8ba */
[----:B------:R-:W-:Y:S01]  /*f130*/  IMAD R2, R185, c[0x0][0x1c0], RZ ;  /* 0x00007000b9027a24 */ /* 0x000fe200078e02ff */
[----:B------:R-:W-:-:S03]  /*f140*/  SGXT R6, R6, 0x1 ;  /* 0x000000010606781a */ /* 0x000fc60000000200 */
[----:B------:R-:W-:Y:S01]  /*f150*/  IMAD R3, R184, c[0x0][0x1c4], RZ ;  /* 0x00007100b8037a24 */ /* 0x000fe200078e02ff */
[----:B------:R-:W-:Y:S01]  /*f160*/  LOP3.LUT R4, R35, 0x80, RZ, 0xc0, !PT ;  /* 0x0000008023047812 */ /* 0x000fe200078ec0ff */
[C---:B------:R-:W-:Y:S02]  /*f170*/  IMAD.SHL.U32 R0, R2.reuse, 0x2, RZ ;  /* 0x0000000202007824 */ /* 0x040fe400078e00ff */
[----:B------:R-:W-:Y:S01]  /*f180*/  IMAD.HI R2, R2, 0x2, RZ ;  /* 0x0000000202027827 */ /* 0x000fe200078e02ff */
[C---:B------:R-:W-:Y:S02]  /*f190*/  SHF.L.U32 R5, R3.reuse, 0x1, RZ ;  /* 0x0000000103057819 */ /* 0x040fe400000006ff */
[----:B------:R-:W-:Y:S01]  /*f1a0*/  SHF.R.U32.HI R7, RZ, 0x1, R4 ;  /* 0x00000001ff077819 */ /* 0x000fe20000011604 */
[----:B------:R-:W-:Y:S01]  /*f1b0*/  IMAD.HI R3, R3, 0x2, RZ ;  /* 0x0000000203037827 */ /* 0x000fe200078e02ff */
[----:B------:R-:W-:-:S03]  /*f1c0*/  IADD3 R0, P1, P2, R5, c[0x0][0x178], R0 ;  /* 0x00005e0005007a10 */ /* 0x000fc60007a3e000 */
[----:B------:R-:W-:Y:S01]  /*f1d0*/  IMAD.SHL.U32 R5, R186, 0x8, RZ ;  /* 0x00000008ba057824 */ /* 0x000fe200078e00ff */
[----:B------:R-:W-:-:S04]  /*f1e0*/  IADD3.X R2, R3, c[0x0][0x17c], R2, P1, P2 ;  /* 0x00005f0003027a10 */ /* 0x000fc80000fe4402 */
[----:B------:R-:W-:Y:S02]  /*f1f0*/  LOP3.LUT R5, R5, 0x380, RZ, 0xc0, !PT ;  /* 0x0000038005057812 */ /* 0x000fe400078ec0ff */
[----:B------:R-:W-:-:S04]  /*f200*/  SHF.R.S32.HI R12, RZ, 0x3, R186 ;  /* 0x00000003ff0c7819 */ /* 0x000fc800000114ba */
[----:B------:R-:W-:-:S04]  /*f210*/  SGXT R12, R12, 0x1 ;  /* 0x000000010c0c781a */ /* 0x000fc80000000200 */
[----:B------:R-:W-:Y:S01]  /*f220*/  LOP3.LUT R12, R12, 0x4008, RZ, 0xc0, !PT ;  /* 0x000040080c0c7812 */ /* 0x000fe200078ec0ff */
[----:B------:R-:W0:Y:S01]  /*f230*/  S2R R127, SR_TID.X ;  /* 0x00000000007f7919 */ /* 0x000e220000002100 */
[----:B--2---:R-:W-:Y:S01]  /*f240*/  MOV R34, R31 ;  /* 0x0000001f00227202 */ /* 0x004fe20000000f00 */
[----:B---3--:R-:W-:Y:S02]  /*f250*/  IMAD.MOV.U32 R31, RZ, RZ, R30 ;  /* 0x000000ffff1f7224 */ /* 0x008fe400078e001e */
[----:B------:R-:W1:Y:S02]  /*f260*/  S2R R30, SR_TID.X ;  /* 0x00000000001e7919 */ /* 0x000e640000002100 */
[----:B------:R-:W-:Y:S02]  /*f270*/  IMAD.MOV.U32 R38, RZ, RZ, R31 ;  /* 0x000000ffff267224 */ /* 0x000fe400078e001f */
[----:B------:R-:W-:Y:S02]  /*f280*/  IMAD.MOV.U32 R40, RZ, RZ, R34 ;  /* 0x000000ffff287224 */ /* 0x000fe400078e0022 */
[C---:B-1----:R-:W-:Y:S01]  /*f290*/  IMAD.SHL.U32 R9, R30.reuse, 0x4, RZ ;  /* 0x000000041e097824 */ /* 0x042fe200078e00ff */
[----:B------:R-:W-:-:S02]  /*f2a0*/  LOP3.LUT R10, R30, 0xe0, RZ, 0xc0, !PT ;  /* 0x000000e01e0a7812 */ /* 0x000fc400078ec0ff */
[----:B----4-:R-:W-:Y:S02]  /*f2b0*/  FSETP.GEU.AND P6, PT, R93, 1.175494350822287508e-38, PT ;  /* 0x008000005d00780b */ /* 0x010fe40003fce000 */
[----:B------:R-:W-:Y:S02]  /*f2c0*/  LOP3.LUT R4, R9, 0x38, RZ, 0xc0, !PT ;  /* 0x0000003809047812 */ /* 0x000fe400078ec0ff */
[----:B------:R-:W-:Y:S02]  /*f2d0*/  LOP3.LUT R8, R30, 0x3, RZ, 0xc0, !PT ;  /* 0x000000031e087812 */ /* 0x000fe400078ec0ff */
[----:B------:R-:W-:Y:S01]  /*f2e0*/  LEA R20, R10, R4, 0x5 ;  /* 0x000000040a147211 */ /* 0x000fe200078e28ff */
[----:B------:R-:W-:Y:S01]  /*f2f0*/  FMUL R10, R93, 8388608 ;  /* 0x4b0000005d0a7820 */ /* 0x000fe20000400000 */
[C---:B------:R-:W-:Y:S01]  /*f300*/  FSETP.GEU.AND P1, PT, R50.reuse, 1.175494350822287508e-38, PT ;  /* 0x008000003200780b */ /* 0x040fe20003f2e000 */
[----:B------:R-:W-:Y:S01]  /*f310*/  FMUL R11, R50, 8388608 ;  /* 0x4b000000320b7820 */ /* 0x000fe20000400000 */
[----:B------:R-:W-:-:S02]  /*f320*/  FSEL R82, RZ, -23, P6 ;  /* 0xc1b80000ff527808 */ /* 0x000fc40003000000 */
[----:B------:R-:W-:Y:S01]  /*f330*/  FSEL R10, R10, R93, !P6 ;  /* 0x0000005d0a0a7208 */ /* 0x000fe20007000000 */
[----:B------:R-:W-:Y:S01]  /*f340*/  IMAD R39, R8, 0x10, R5 ;  /* 0x0000001008277824 */ /* 0x000fe200078e0205 */
[C---:B------:R-:W-:Y:S01]  /*f350*/  FSETP.GT.AND P6, PT, |R38|.reuse, 8.50705917302346158658e+37, PT ;  /* 0x7e8000002600780b */ /* 0x040fe20003fc4200 */
[C---:B------:R-:W-:Y:S01]  /*f360*/  FMUL R8, R99.reuse, 8388608 ;  /* 0x4b00000063087820 */ /* 0x040fe20000400000 */
[----:B------:R-:W-:Y:S02]  /*f370*/  FSETP.GEU.AND P5, PT, R99, 1.175494350822287508e-38, PT ;  /* 0x008000006300780b */ /* 0x000fe40003fae000 */
[----:B------:R-:W-:Y:S02]  /*f380*/  FSEL R11, R11, R50, !P1 ;  /* 0x000000320b0b7208 */ /* 0x000fe40004800000 */
[----:B------:R-:W-:Y:S02]  /*f390*/  FSEL R83, RZ, -23, P1 ;  /* 0xc1b80000ff537808 */ /* 0x000fe40000800000 */
[----:B------:R-:W-:-:S02]  /*f3a0*/  FSETP.GEU.AND P1, PT, |R38|, 1.175494350822287508e-38, PT ;  /* 0x008000002600780b */ /* 0x000fc40003f2e200 */
[----:B------:R-:W-:Y:S01]  /*f3b0*/  LOP3.LUT R36, R9, 0x80, RZ, 0xc0, !PT ;  /* 0x0000008009247812 */ /* 0x000fe200078ec0ff */
[----:B------:R-:W-:Y:S01]  /*f3c0*/  FMUL R9, R40, 8388608 ;  /* 0x4b00000028097820 */ /* 0x000fe20000400000 */
[----:B------:R-:W-:Y:S01]  /*f3d0*/  FSEL R8, R8, R99, !P5 ;  /* 0x0000006308087208 */ /* 0x000fe20006800000 */
[----:B------:R-:W-:Y:S01]  /*f3e0*/  IMAD.MOV.U32 R63, RZ, RZ, R32 ;  /* 0x000000ffff3f7224 */ /* 0x000fe200078e0020 */
[----:B------:R-:W-:Y:S01]  /*f3f0*/  FSETP.GEU.AND P2, PT, R40, 1.175494350822287508e-38, PT ;  /* 0x008000002800780b */ /* 0x000fe20003f4e000 */
[C---:B------:R-:W-:Y:S01]  /*f400*/  FMUL R5, R38.reuse, 8388608 ;  /* 0x4b00000026057820 */ /* 0x040fe20000400000 */
[----:B------:R-:W-:Y:S02]  /*f410*/  FSEL R96, RZ, -23, P5 ;  /* 0xc1b80000ff607808 */ /* 0x000fe40002800000 */
[----:B------:R-:W-:Y:S02]  /*f420*/  FSETP.GEU.AND P5, PT, R38, 1.175494350822287508e-38, PT ;  /* 0x008000002600780b */ /* 0x000fe40003fae000 */
[----:B------:R-:W-:Y:S01]  /*f430*/  LOP3.LUT R30, R7, 0x2040, R6, 0x78, !PT ;  /* 0x00002040071e7812 */ /* 0x000fe200078e7806 */
[----:B------:R-:W-:Y:S01]  /*f440*/  FMUL R7, R146, 8388608 ;  /* 0x4b00000092077820 */ /* 0x000fe20000400000 */
[----:B------:R-:W-:-:S02]  /*f450*/  MOV R43, R33 ;  /* 0x00000021002b7202 */ /* 0x000fc40000000f00 */
[----:B------:R-:W-:Y:S02]  /*f460*/  FSEL R9, R9, R40, !P2 ;  /* 0x0000002809097208 */ /* 0x000fe40005000000 */
[----:B------:R-:W-:Y:S01]  /*f470*/  FSEL R84, RZ, -23, P2 ;  /* 0xc1b80000ff547808 */ /* 0x000fe20001000000 */
[----:B------:R-:W-:Y:S01]  /*f480*/  @P6 FMUL R111, R111, 0.25 ;  /* 0x3e8000006f6f6820 */ /* 0x000fe20000400000 */
[----:B------:R-:W-:Y:S01]  /*f490*/  FSETP.GEU.AND P4, PT, R146, 1.175494350822287508e-38, PT ;  /* 0x008000009200780b */ /* 0x000fe20003f8e000 */
[----:B------:R-:W-:Y:S01]  /*f4a0*/  @P6 FMUL R110, R110, 0.25 ;  /* 0x3e8000006e6e6820 */ /* 0x000fe20000400000 */
[----:B------:R-:W-:Y:S01]  /*f4b0*/  FSEL R5, R5, R38, !P5 ;  /* 0x0000002605057208 */ /* 0x000fe20006800000 */
[----:B------:R-:W-:Y:S01]  /*f4c0*/  @P6 FMUL R38, R38, 0.25 ;  /* 0x3e80000026266820 */ /* 0x000fe20000400000 */
[----:B------:R-:W-:Y:S01]  /*f4d0*/  FSETP.GT.AND P2, PT, |R63|, 8.50705917302346158658e+37, PT ;  /* 0x7e8000003f00780b */ /* 0x000fe20003f44200 */
[----:B------:R-:W-:Y:S02]  /*f4e0*/  @P6 FMUL R107, R107, 0.25 ;  /* 0x3e8000006b6b6820 */ /* 0x000fe40000400000 */
[----:B------:R-:W-:-:S02]  /*f4f0*/  @P6 FMUL R106, R106, 0.25 ;  /* 0x3e8000006a6a6820 */ /* 0x000fc40000400000 */
[----:B------:R-:W-:Y:S02]  /*f500*/  @P6 FMUL R103, R103, 0.25 ;  /* 0x3e80000067676820 */ /* 0x000fe40000400000 */
[----:B------:R-:W-:Y:S02]  /*f510*/  @P6 FMUL R102, R102, 0.25 ;  /* 0x3e80000066666820 */ /* 0x000fe40000400000 */
[----:B------:R-:W-:Y:S02]  /*f520*/  @P6 FMUL R45, R45, 0.25 ;  /* 0x3e8000002d2d6820 */ /* 0x000fe40000400000 */
[----:B------:R-:W-:Y:S01]  /*f530*/  @P6 FMUL R98, R98, 0.25 ;  /* 0x3e80000062626820 */ /* 0x000fe20000400000 */
[----:B------:R-:W-:Y:S01]  /*f540*/  FSEL R7, R7, R146, !P4 ;  /* 0x0000009207077208 */ /* 0x000fe20006000000 */
[----:B------:R-:W-:Y:S01]  /*f550*/  FMUL R42, R43, 8388608 ;  /* 0x4b0000002b2a7820 */ /* 0x000fe20000400000 */
[----:B------:R-:W-:Y:S01]  /*f560*/  FSEL R80, RZ, -23, P4 ;  /* 0xc1b80000ff507808 */ /* 0x000fe20002000000 */
[----:B------:R-:W-:Y:S01]  /*f570*/  FMUL R4, R63, 8388608 ;  /* 0x4b0000003f047820 */ /* 0x000fe20000400000 */
[----:B------:R-:W-:Y:S01]  /*f580*/  FSETP.GEU.AND P3, PT, R43, 1.175494350822287508e-38, PT ;  /* 0x008000002b00780b */ /* 0x000fe20003f6e000 */
[----:B------:R-:W-:Y:S01]  /*f590*/  @!P1 FMUL R38, R38, 16777216 ;  /* 0x4b80000026269820 */ /* 0x000fe20000400000 */
[----:B------:R-:W-:Y:S01]  /*f5a0*/  FSETP.GEU.AND P4, PT, R63, 1.175494350822287508e-38, PT ;  /* 0x008000003f00780b */ /* 0x000fe20003f8e000 */
[----:B------:R-:W-:-:S02]  /*f5b0*/  @!P1 FMUL R111, R111, 16777216 ;  /* 0x4b8000006f6f9820 */ /* 0x000fc40000400000 */
[----:B------:R-:W-:Y:S02]  /*f5c0*/  @!P1 FMUL R110, R110, 16777216 ;  /* 0x4b8000006e6e9820 */ /* 0x000fe40000400000 */
[----:B------:R-:W-:Y:S02]  /*f5d0*/  @!P1 FMUL R107, R107, 16777216 ;  /* 0x4b8000006b6b9820 */ /* 0x000fe40000400000 */
[----:B------:R-:W-:Y:S02]  /*f5e0*/  @!P1 FMUL R106, R106, 16777216 ;  /* 0x4b8000006a6a9820 */ /* 0x000fe40000400000 */
[----:B------:R-:W-:Y:S02]  /*f5f0*/  @!P1 FMUL R103, R103, 16777216 ;  /* 0x4b80000067679820 */ /* 0x000fe40000400000 */
[----:B------:R-:W-:Y:S02]  /*f600*/  @!P1 FMUL R102, R102, 16777216 ;  /* 0x4b80000066669820 */ /* 0x000fe40000400000 */
[----:B------:R-:W-:-:S02]  /*f610*/  @!P1 FMUL R45, R45, 16777216 ;  /* 0x4b8000002d2d9820 */ /* 0x000fc40000400000 */
[----:B------:R-:W-:Y:S01]  /*f620*/  @!P1 FMUL R98, R98, 16777216 ;  /* 0x4b80000062629820 */ /* 0x000fe20000400000 */
[----:B------:R-:W-:Y:S02]  /*f630*/  FSETP.GT.AND P1, PT, |R43|, 8.50705917302346158658e+37, PT ;  /* 0x7e8000002b00780b */ /* 0x000fe40003f24200 */
[----:B------:R-:W-:Y:S02]  /*f640*/  FSEL R42, R42, R43, !P3 ;  /* 0x0000002b2a2a7208 */ /* 0x000fe40005800000 */
[----:B------:R-:W-:Y:S02]  /*f650*/  FSEL R4, R4, R63, !P4 ;  /* 0x0000003f04047208 */ /* 0x000fe40006000000 */
[----:B------:R-:W-:Y:S02]  /*f660*/  FSEL R85, RZ, -23, P3 ;  /* 0xc1b80000ff557808 */ /* 0x000fe40001800000 */
[----:B------:R-:W-:Y:S02]  /*f670*/  FSEL R60, RZ, -23, P4 ;  /* 0xc1b80000ff3c7808 */ /* 0x000fe40002000000 */
[----:B------:R-:W-:-:S02]  /*f680*/  FSETP.GEU.AND P3, PT, |R63|, 1.175494350822287508e-38, PT ;  /* 0x008000003f00780b */ /* 0x000fc40003f6e200 */
[----:B------:R-:W-:Y:S01]  /*f690*/  FSETP.GEU.AND P4, PT, |R43|, 1.175494350822287508e-38, PT ;  /* 0x008000002b00780b */ /* 0x000fe20003f8e200 */
[----:B------:R-:W-:Y:S02]  /*f6a0*/  @P2 FMUL R63, R63, 0.25 ;  /* 0x3e8000003f3f2820 */ /* 0x000fe40000400000 */
[----:B------:R-:W-:Y:S02]  /*f6b0*/  @P2 FMUL R109, R109, 0.25 ;  /* 0x3e8000006d6d2820 */ /* 0x000fe40000400000 */
[----:B------:R-:W-:Y:S02]  /*f6c0*/  @P2 FMUL R108, R108, 0.25 ;  /* 0x3e8000006c6c2820 */ /* 0x000fe40000400000 */
[----:B------:R-:W-:Y:S02]  /*f6d0*/  @P2 FMUL R105, R105, 0.25 ;  /* 0x3e80000069692820 */ /* 0x000fe40000400000 */
[----:B------:R-:W-:Y:S02]  /*f6e0*/  @P2 FMUL R104, R104, 0.25 ;  /* 0x3e80000068682820 */ /* 0x000fe40000400000 */
[----:B------:R-:W-:-:S02]  /*f6f0*/  @P2 FMUL R101, R101, 0.25 ;  /* 0x3e80000065652820 */ /* 0x000fc40000400000 */
[----:B------:R-:W-:Y:S02]  /*f700*/  @P2 FMUL R100, R100, 0.25 ;  /* 0x3e80000064642820 */ /* 0x000fe40000400000 */
[----:B------:R-:W-:Y:S02]  /*f710*/  @P2 FMUL R97, R97, 0.25 ;  /* 0x3e80000061612820 */ /* 0x000fe40000400000 */
[----:B------:R-:W-:Y:S01]  /*f720*/  @P2 FMUL R62, R62, 0.25 ;  /* 0x3e8000003e3e2820 */ /* 0x000fe20000400000 */
[----:B------:R-:W-:Y:S01]  /*f730*/  FSETP.GT.AND P2, PT, |R40|, 8.50705917302346158658e+37, PT ;  /* 0x7e8000002800780b */ /* 0x000fe20003f44200 */
[----:B------:R-:W-:Y:S02]  /*f740*/  @P1 FMUL R43, R43, 0.25 ;  /* 0x3e8000002b2b1820 */ /* 0x000fe40000400000 */
[----:B------:R-:W-:Y:S02]  /*f750*/  @P1 FMUL R95, R95, 0.25 ;  /* 0x3e8000005f5f1820 */ /* 0x000fe40000400000 */
[----:B------:R-:W-:-:S02]  /*f760*/  @P1 FMUL R94, R94, 0.25 ;  /* 0x3e8000005e5e1820 */ /* 0x000fc40000400000 */
[----:B------:R-:W-:Y:S02]  /*f770*/  @P1 FMUL R68, R68, 0.25 ;  /* 0x3e80000044441820 */ /* 0x000fe40000400000 */
[----:B------:R-:W-:Y:S02]  /*f780*/  @P1 FMUL R70, R70, 0.25 ;  /* 0x3e80000046461820 */ /* 0x000fe40000400000 */
[----:B------:R-:W-:Y:S02]  /*f790*/  @P1 FMUL R130, R130, 0.25 ;  /* 0x3e80000082821820 */ /* 0x000fe40000400000 */
[----:B------:R-:W-:Y:S02]  /*f7a0*/  @P1 FMUL R132, R132, 0.25 ;  /* 0x3e80000084841820 */ /* 0x000fe40000400000 */
[----:B------:R-:W-:Y:S02]  /*f7b0*/  @P1 FMUL R138, R138, 0.25 ;  /* 0x3e8000008a8a1820 */ /* 0x000fe40000400000 */
[----:B------:R-:W-:Y:S01]  /*f7c0*/  @P1 FMUL R140, R140, 0.25 ;  /* 0x3e8000008c8c1820 */ /* 0x000fe20000400000 */
[----:B------:R-:W-:Y:S01]  /*f7d0*/  FSETP.GT.AND P1, PT, |R50|, 8.50705917302346158658e+37, PT ;  /* 0x7e8000003200780b */ /* 0x000fe20003f24200 */
[----:B------:R-:W-:Y:S01]  /*f7e0*/  @!P3 FMUL R63, R63, 16777216 ;  /* 0x4b8000003f3fb820 */ /* 0x000fe20000400000 */
[----:B------:R-:W-:Y:S01]  /*f7f0*/  IADD3 R3, R7, -0x3f3504f3, RZ ;  /* 0xc0cafb0d07037810 */ /* 0x000fe20007ffe0ff */
[----:B------:R-:W-:Y:S01]  /*f800*/  @!P3 FMUL R109, R109, 16777216 ;  /* 0x4b8000006d6db820 */ /* 0x000fe20000400000 */
[----:B------:R-:W-:Y:S01]  /*f810*/  SHF.R.S32.HI R6, RZ, 0x4, R186 ;  /* 0x00000004ff067819 */ /* 0x000fe200000114ba */
[----:B------:R-:W-:-:S02]  /*f820*/  @!P3 FMUL R108, R108, 16777216 ;  /* 0x4b8000006c6cb820 */ /* 0x000fc40000400000 */
[----:B------:R-:W-:Y:S02]  /*f830*/  @!P3 FMUL R105, R105, 16777216 ;  /* 0x4b8000006969b820 */ /* 0x000fe40000400000 */
[----:B------:R-:W-:Y:S02]  /*f840*/  @!P3 FMUL R104, R104, 16777216 ;  /* 0x4b8000006868b820 */ /* 0x000fe40000400000 */
[----:B------:R-:W-:Y:S02]  /*f850*/  @!P3 FMUL R101, R101, 16777216 ;  /* 0x4b8000006565b820 */ /* 0x000fe40000400000 */
[----:B------:R-:W-:Y:S02]  /*f860*/  @!P3 FMUL R100, R100, 16777216 ;  /* 0x4b8000006464b820 */ /* 0x000fe40000400000 */
[----:B------:R-:W-:Y:S02]  /*f870*/  @!P3 FMUL R97, R97, 16777216 ;  /* 0x4b8000006161b820 */ /* 0x000fe40000400000 */
[----:B------:R-:W-:Y:S01]  /*f880*/  @!P3 FMUL R62, R62, 16777216 ;  /* 0x4b8000003e3eb820 */ /* 0x000fe20000400000 */
[----:B------:R-:W-:Y:S01]  /*f890*/  FSETP.GEU.AND P3, PT, |R40|, 1.175494350822287508e-38, PT ;  /* 0x008000002800780b */ /* 0x000fe20003f6e200 */
[----:B------:R-:W-:-:S02]  /*f8a0*/  @!P4 FMUL R43, R43, 16777216 ;  /* 0x4b8000002b2bc820 */ /* 0x000fc40000400000 */
[----:B------:R-:W-:Y:S02]  /*f8b0*/  @!P4 FMUL R95, R95, 16777216 ;  /* 0x4b8000005f5fc820 */ /* 0x000fe40000400000 */
[----:B------:R-:W-:Y:S02]  /*f8c0*/  @!P4 FMUL R94, R94, 16777216 ;  /* 0x4b8000005e5ec820 */ /* 0x000fe40000400000 */
[----:B------:R-:W-:Y:S02]  /*f8d0*/  @!P4 FMUL R68, R68, 16777216 ;  /* 0x4b8000004444c820 */ /* 0x000fe40000400000 */
[----:B------:R-:W-:Y:S02]  /*f8e0*/  @!P4 FMUL R70, R70, 16777216 ;  /* 0x4b8000004646c820 */ /* 0x000fe40000400000 */
[----:B------:R-:W-:Y:S02]  /*f8f0*/  @!P4 FMUL R130, R130, 16777216 ;  /* 0x4b8000008282c820 */ /* 0x000fe40000400000 */
[----:B------:R-:W-:-:S02]  /*f900*/  @!P4 FMUL R132, R132, 16777216 ;  /* 0x4b8000008484c820 */ /* 0x000fc40000400000 */
[----:B------:R-:W-:Y:S02]  /*f910*/  @!P4 FMUL R138, R138, 16777216 ;  /* 0x4b8000008a8ac820 */ /* 0x000fe40000400000 */
[----:B------:R-:W-:Y:S01]  /*f920*/  @!P4 FMUL R140, R140, 16777216 ;  /* 0x4b8000008c8cc820 */ /* 0x000fe20000400000 */
[----:B------:R-:W-:Y:S01]  /*f930*/  FSETP.GEU.AND P4, PT, |R50|, 1.175494350822287508e-38, PT ;  /* 0x008000003200780b */ /* 0x000fe20003f8e200 */
[----:B------:R-:W-:Y:S01]  /*f940*/  @P2 FMUL R40, R40, 0.25 ;  /* 0x3e80000028282820 */ /* 0x000fe20000400000 */
[----:B------:R-:W-:Y:S01]  /*f950*/  LOP3.LUT R90, R3, 0xff800000, RZ, 0xc0, !PT ;  /* 0xff800000035a7812 */ /* 0x000fe200078ec0ff */
[----:B------:R-:W-:Y:S01]  /*f960*/  @P2 FMUL R64, R64, 0.25 ;  /* 0x3e80000040402820 */ /* 0x000fe20000400000 */
[----:B------:R-:W-:Y:S01]  /*f970*/  IADD3 R3, R8, -0x3f3504f3, RZ ;  /* 0xc0cafb0d08037810 */ /* 0x000fe20007ffe0ff */
[----:B------:R-:W-:Y:S01]  /*f980*/  @P2 FMUL R92, R92, 0.25 ;  /* 0x3e8000005c5c2820 */ /* 0x000fe20000400000 */
[----:B------:R-:W-:Y:S01]  /*f990*/  SGXT R6, R6, 0x1 ;  /* 0x000000010606781a */ /* 0x000fe20000000200 */
[----:B------:R-:W-:-:S02]  /*f9a0*/  @P2 FMUL R126, R126, 0.25 ;  /* 0x3e8000007e7e2820 */ /* 0x000fc40000400000 */
[----:B------:R-:W-:Y:S02]  /*f9b0*/  @P2 FMUL R128, R128, 0.25 ;  /* 0x3e80000080802820 */ /* 0x000fe40000400000 */
[----:B------:R-:W-:Y:S02]  /*f9c0*/  @P2 FMUL R134, R134, 0.25 ;  /* 0x3e80000086862820 */ /* 0x000fe40000400000 */
[----:B------:R-:W-:Y:S02]  /*f9d0*/  @P2 FMUL R136, R136, 0.25 ;  /* 0x3e80000088882820 */ /* 0x000fe40000400000 */
[----:B------:R-:W-:Y:S02]  /*f9e0*/  @P2 FMUL R142, R142, 0.25 ;  /* 0x3e8000008e8e2820 */ /* 0x000fe40000400000 */
[----:B------:R-:W-:Y:S01]  /*f9f0*/  @P2 FMUL R144, R144, 0.25 ;  /* 0x3e80000090902820 */ /* 0x000fe20000400000 */
[----:B------:R-:W-:Y:S02]  /*fa00*/  FSETP.GT.AND P2, PT, |R93|, 8.50705917302346158658e+37, PT ;  /* 0x7e8000005d00780b */ /* 0x000fe40003f44200 */
[----:B------:R-:W-:Y:S01]  /*fa10*/  LOP3.LUT R89, R3, 0xff800000, RZ, 0xc0, !PT ;  /* 0xff80000003597812 */ /* 0x000fe200078ec0ff */
[----:B------:R-:W-:Y:S01]  /*fa20*/  @P1 FMUL R50, R50, 0.25 ;  /* 0x3e80000032321820 */ /* 0x000fe20000400000 */
[----:B------:R-:W-:-:S02]  /*fa30*/  SHF.L.U32 R3, R186, 0x6, RZ ;  /* 0x00000006ba037819 */ /* 0x000fc400000006ff */
[----:B------:R-:W-:Y:S02]  /*fa40*/  LOP3.LUT R6, R6, 0x2040, RZ, 0xc0, !PT ;  /* 0x0000204006067812 */ /* 0x000fe400078ec0ff */
[----:B------:R-:W-:Y:S01]  /*fa50*/  IADD3 R87, R10, -0x3f3504f3, RZ ;  /* 0xc0cafb0d0a577810 */ /* 0x000fe20007ffe0ff */
[----:B------:R-:W-:Y:S01]  /*fa60*/  @!P3 FMUL R40, R40, 16777216 ;  /* 0x4b8000002828b820 */ /* 0x000fe20000400000 */
[----:B------:R-:W-:Y:S01]  /*fa70*/  LOP3.LUT R37, R6, 0x40, R3, 0x78, !PT ;  /* 0x0000004006257812 */ /* 0x000fe200078e7803 */
[----:B------:R-:W-:Y:S01]  /*fa80*/  @!P3 FMUL R64, R64, 16777216 ;  /* 0x4b8000004040b820 */ /* 0x000fe20000400000 */
[----:B------:R-:W-:Y:S01]  /*fa90*/  LOP3.LUT R87, R87, 0xff800000, RZ, 0xc0, !PT ;  /* 0xff80000057577812 */ /* 0x000fe200078ec0ff */
[----:B------:R-:W-:Y:S02]  /*faa0*/  @!P3 FMUL R92, R92, 16777216 ;  /* 0x4b8000005c5cb820 */ /* 0x000fe40000400000 */
[----:B------:R-:W-:Y:S02]  /*fab0*/  @!P3 FMUL R126, R126, 16777216 ;  /* 0x4b8000007e7eb820 */ /* 0x000fe40000400000 */
[----:B------:R-:W-:-:S02]  /*fac0*/  @!P3 FMUL R128, R128, 16777216 ;  /* 0x4b8000008080b820 */ /* 0x000fc40000400000 */
[----:B------:R-:W-:Y:S02]  /*fad0*/  @!P3 FMUL R134, R134, 16777216 ;  /* 0x4b8000008686b820 */ /* 0x000fe40000400000 */
[----:B------:R-:W-:Y:S02]  /*fae0*/  @!P3 FMUL R136, R136, 16777216 ;  /* 0x4b8000008888b820 */ /* 0x000fe40000400000 */
[----:B------:R-:W-:Y:S02]  /*faf0*/  @!P3 FMUL R142, R142, 16777216 ;  /* 0x4b8000008e8eb820 */ /* 0x000fe40000400000 */
[----:B------:R-:W-:Y:S01]  /*fb00*/  @!P3 FMUL R144, R144, 16777216 ;  /* 0x4b8000009090b820 */ /* 0x000fe20000400000 */
[----:B------:R-:W-:Y:S01]  /*fb10*/  FSETP.GT.AND P3, PT, |R146|, 8.50705917302346158658e+37, PT ;  /* 0x7e8000009200780b */ /* 0x000fe20003f64200 */
[----:B------:R-:W-:Y:S02]  /*fb20*/  @!P4 FMUL R50, R50, 16777216 ;  /* 0x4b8000003232c820 */ /* 0x000fe40000400000 */
[----:B------:R-:W-:-:S02]  /*fb30*/  @P1 FMUL R79, R79, 0.25 ;  /* 0x3e8000004f4f1820 */ /* 0x000fc40000400000 */
[----:B------:R-:W-:Y:S02]  /*fb40*/  @P1 FMUL R78, R78, 0.25 ;  /* 0x3e8000004e4e1820 */ /* 0x000fe40000400000 */
[----:B------:R-:W-:Y:S02]  /*fb50*/  @P1 FMUL R75, R75, 0.25 ;  /* 0x3e8000004b4b1820 */ /* 0x000fe40000400000 */
[----:B------:R-:W-:Y:S02]  /*fb60*/  @P1 FMUL R74, R74, 0.25 ;  /* 0x3e8000004a4a1820 */ /* 0x000fe40000400000 */
[----:B------:R-:W-:Y:S02]  /*fb70*/  @P1 FMUL R47, R47, 0.25 ;  /* 0x3e8000002f2f1820 */ /* 0x000fe40000400000 */
[----:B------:R-:W-:Y:S02]  /*fb80*/  @P1 FMUL R58, R58, 0.25 ;  /* 0x3e8000003a3a1820 */ /* 0x000fe40000400000 */
[----:B------:R-:W-:-:S02]  /*fb90*/  @P1 FMUL R54, R54, 0.25 ;  /* 0x3e80000036361820 */ /* 0x000fc40000400000 */
[----:B------:R-:W-:Y:S01]  /*fba0*/  @P1 FMUL R124, R124, 0.25 ;  /* 0x3e8000007c7c1820 */ /* 0x000fe20000400000 */
[----:B------:R-:W-:Y:S02]  /*fbb0*/  FSETP.GT.AND P1, PT, |R99|, 8.50705917302346158658e+37, PT ;  /* 0x7e8000006300780b */ /* 0x000fe40003f24200 */
[----:B------:R-:W-:Y:S01]  /*fbc0*/  FSEL R44, RZ, -23, P5 ;  /* 0xc1b80000ff2c7808 */ /* 0x000fe20002800000 */
[----:B------:R-:W1:Y:S01]  /*fbd0*/  I2F R31, R87 ;  /* 0x00000057001f7306 */ /* 0x000e620000201400 */
[----:B------:R-:W-:Y:S01]  /*fbe0*/  IADD3 R81, R4, -0x3f3504f3, RZ ;  /* 0xc0cafb0d04517810 */ /* 0x000fe20007ffe0ff */
[----:B------:R-:W-:Y:S01]  /*fbf0*/  IMAD.IADD R6, R20, 0x1, R37 ;  /* 0x0000000114067824 */ /* 0x000fe200078e0225 */
[----:B------:R-:W-:Y:S01]  /*fc00*/  FSETP.GEU.AND P5, PT, |R93|, 1.175494350822287508e-38, PT ;  /* 0x008000005d00780b */ /* 0x000fe20003fae200 */
[----:B------:R-:W-:Y:S02]  /*fc10*/  @!P4 FMUL R79, R79, 16777216 ;  /* 0x4b8000004f4fc820 */ /* 0x000fe40000400000 */
[----:B------:R-:W-:-:S02]  /*fc20*/  @!P4 FMUL R78, R78, 16777216 ;  /* 0x4b8000004e4ec820 */ /* 0x000fc40000400000 */
[----:B------:R-:W2:Y:S01]  /*fc30*/  MUFU.RCP R69, R50 ;  /* 0x0000003200457308 */ /* 0x000ea20000001000 */
[----:B------:R-:W-:Y:S02]  /*fc40*/  @!P4 FMUL R75, R75, 16777216 ;  /* 0x4b8000004b4bc820 */ /* 0x000fe40000400000 */
[----:B------:R-:W-:Y:S02]  /*fc50*/  @!P4 FMUL R74, R74, 16777216 ;  /* 0x4b8000004a4ac820 */ /* 0x000fe40000400000 */
[----:B------:R-:W-:Y:S02]  /*fc60*/  @!P4 FMUL R47, R47, 16777216 ;  /* 0x4b8000002f2fc820 */ /* 0x000fe40000400000 */
[----:B------:R-:W-:Y:S01]  /*fc70*/  @!P4 FMUL R58, R58, 16777216 ;  /* 0x4b8000003a3ac820 */ /* 0x000fe20000400000 */
[----:B------:R-:W3:Y:S01]  /*fc80*/  MUFU.RCP R20, R38 ;  /* 0x0000002600147308 */ /* 0x000ee20000001000 */
[----:B------:R-:W-:Y:S02]  /*fc90*/  @!P4 FMUL R54, R54, 16777216 ;  /* 0x4b8000003636c820 */ /* 0x000fe40000400000 */
[----:B------:R-:W-:Y:S01]  /*fca0*/  @!P4 FMUL R124, R124, 16777216 ;  /* 0x4b8000007c7cc820 */ /* 0x000fe20000400000 */
[----:B------:R-:W-:Y:S01]  /*fcb0*/  FSETP.GEU.AND P4, PT, |R146|, 1.175494350822287508e-38, PT ;  /* 0x008000009200780b */ /* 0x000fe20003f8e200 */
[----:B------:R-:W-:-:S02]  /*fcc0*/  @P2 FMUL R93, R93, 0.25 ;  /* 0x3e8000005d5d2820 */ /* 0x000fc40000400000 */
[----:B------:R-:W-:Y:S01]  /*fcd0*/  @P2 FMUL R77, R77, 0.25 ;  /* 0x3e8000004d4d2820 */ /* 0x000fe20000400000 */
[----:B------:R-:W4:Y:S01]  /*fce0*/  MUFU.RCP R63, R63 ;  /* 0x0000003f003f7308 */ /* 0x000f220000001000 */
[----:B------:R-:W-:Y:S02]  /*fcf0*/  @P2 FMUL R76, R76, 0.25 ;  /* 0x3e8000004c4c2820 */ /* 0x000fe40000400000 */
[----:B------:R-:W-:Y:S02]  /*fd00*/  @P2 FMUL R125, R125, 0.25 ;  /* 0x3e8000007d7d2820 */ /* 0x000fe40000400000 */
[----:B------:R-:W-:Y:S02]  /*fd10*/  @P2 FMUL R72, R72, 0.25 ;  /* 0x3e80000048482820 */ /* 0x000fe40000400000 */
[----:B------:R-:W-:Y:S02]  /*fd20*/  @P2 FMUL R123, R123, 0.25 ;  /* 0x3e8000007b7b2820 */ /* 0x000fe40000400000 */
[----:B------:R-:W-:-:S02]  /*fd30*/  @P2 FMUL R122, R122, 0.25 ;  /* 0x3e8000007a7a2820 */ /* 0x000fc40000400000 */
[----:B------:R-:W-:Y:S02]  /*fd40*/  @P2 FMUL R121, R121, 0.25 ;  /* 0x3e80000079792820 */ /* 0x000fe40000400000 */
[----:B------:R-:W-:Y:S01]  /*fd50*/  @P2 FMUL R120, R120, 0.25 ;  /* 0x3e80000078782820 */ /* 0x000fe20000400000 */
[----:B------:R-:W-:Y:S02]  /*fd60*/  FSETP.GEU.AND P2, PT, |R99|, 1.175494350822287508e-38, PT ;  /* 0x008000006300780b */ /* 0x000fe40003f4e200 */
[----:B------:R-:W-:Y:S02]  /*fd70*/  LOP3.LUT R81, R81, 0xff800000, RZ, 0xc0, !PT ;  /* 0xff80000051517812 */ /* 0x000fe400078ec0ff */
[----:B------:R-:W-:Y:S02]  /*fd80*/  IADD3 R12, R12, R30, R39 ;  /* 0x0000001e0c0c7210 */ /* 0x000fe40007ffe027 */
[----:B------:R-:W0:Y:S01]  /*fd90*/  I2F R35, R81 ;  /* 0x0000005100237306 */ /* 0x000e220000201400 */
[----:B------:R-:W-:Y:S01]  /*fda0*/  IADD3 R88, R9, -0x3f3504f3, RZ ;  /* 0xc0cafb0d09587810 */ /* 0x000fe20007ffe0ff */
[----:B------:R-:W-:-:S02]  /*fdb0*/  @P1 FMUL R99, R99, 0.25 ;  /* 0x3e80000063631820 */ /* 0x000fc40000400000 */
[----:B------:R-:W-:-:S04]  /*fdc0*/  @P3 FMUL R146, R146, 0.25 ;  /* 0x3e80000092923820 */ /* 0x000fc80000400000 */
[----:B------:R-:W0:Y:S01]  /*fdd0*/  MUFU.RCP R39, R43 ;  /* 0x0000002b00277308 */ /* 0x000e220000001000 */
[----:B------:R-:W-:Y:S01]  /*fde0*/  LOP3.LUT R88, R88, 0xff800000, RZ, 0xc0, !PT ;  /* 0xff80000058587812 */ /* 0x000fe200078ec0ff */
[----:B------:R-:W-:-:S06]  /*fdf0*/  @!P5 FMUL R93, R93, 16777216 ;  /* 0x4b8000005d5dd820 */ /* 0x000fcc0000400000 */
[----:B------:R-:W0:Y:S01]  /*fe00*/  MUFU.RCP R73, R40 ;  /* 0x0000002800497308 */ /* 0x000e220000001000 */
[----:B------:R-:W-:Y:S02]  /*fe10*/  @!P2 FMUL R99, R99, 16777216 ;  /* 0x4b8000006363a820 */ /* 0x000fe40000400000 */
[----:B------:R-:W-:Y:S02]  /*fe20*/  @!P4 FMUL R146, R146, 16777216 ;  /* 0x4b8000009292c820 */ /* 0x000fe40000400000 */
[----:B-1----:R-:W-:Y:S02]  /*fe30*/  FFMA.FTZ R82, R31, 1.1920928955078125e-07, R82 ;  /* 0x340000001f527823 */ /* 0x002fe40000010052 */
[----:B--2---:R-:W-:Y:S01]  /*fe40*/  FMUL R50, R69, R74 ;  /* 0x0000004a45327220 */ /* 0x004fe20000400000 */
[----:B------:R-:W1:Y:S01]  /*fe50*/  I2F R33, R88 ;  /* 0x0000005800217306 */ /* 0x000e620000201400 */
[----:B---3--:R-:W-:Y:S02]  /*fe60*/  FMUL R31, R20, R102 ;  /* 0x00000066141f7220 */ /* 0x008fe40000400000 */
[----:B----4-:R-:W-:-:S05]  /*fe70*/  FMUL R59, R63, R104 ;  /* 0x000000683f3b7220 */ /* 0x010fca0000400000 */
[----:B------:R-:W2:Y:S01]  /*fe80*/  MUFU.RCP R74, R93 ;  /* 0x0000005d004a7308 */ /* 0x000ea20000001000 */
[----:B------:R-:W-:Y:S01]  /*fe90*/  FMUL R51, R63, R101 ;  /* 0x000000653f337220 */ /* 0x000fe20000400000 */
[----:B------:R-:W-:Y:S01]  /*fea0*/  MOV R101, 0x3dc6b27f ;  /* 0x3dc6b27f00657802 */ /* 0x000fe20000000f00 */
[----:B------:R-:W-:-:S05]  /*feb0*/  IMAD.SHL.U32 R32, R186, 0x10, RZ ;  /* 0x00000010ba207824 */ /* 0x000fca00078e00ff */
[----:B------:R3:W-:Y:S01]  /*fec0*/  I2F R19, R90 ;  /* 0x0000005a00137306 */ /* 0x0007e20000201400 */
[----:B------:R-:W-:Y:S01]  /*fed0*/  SHF.R.U32.HI R34, RZ, 0x1, R186 ;  /* 0x00000001ff227819 */ /* 0x000fe200000116ba */
[----:B0-----:R-:W-:-:S06]  /*fee0*/  FFMA.FTZ R60, R35, 1.1920928955078125e-07, R60 ;  /* 0x34000000233c7823 */ /* 0x001fcc000001003c */
[----:B------:R-:W0:Y:S01]  /*fef0*/  MUFU.RCP R102, R99 ;  /* 0x0000006300667308 */ /* 0x000e220000001000 */
[----:B---3--:R-:W-:-:S07]  /*ff00*/  IMAD.IADD R90, R7, 0x1, -R90 ;  /* 0x00000001075a7824 */ /* 0x008fce00078e0a5a */
[----:B------:R-:W3:Y:S01]  /*ff10*/  MUFU.RCP R104, R146 ;  /* 0x0000009200687308 */ /* 0x000ee20000001000 */
[----:B------:R-:W-:Y:S02]  /*ff20*/  FADD R90, R90, -1 ;  /* 0xbf8000005a5a7421 */ /* 0x000fe40000000000 */
[----:B------:R-:W-:-:S05]  /*ff30*/  FMUL R35, R39, R68 ;  /* 0x0000004427237220 */ /* 0x000fca0000400000 */
[----:B------:R4:W0:Y:S01]  /*ff40*/  I2F R21, R89 ;  /* 0x0000005900157306 */ /* 0x0008220000201400 */
[----:B------:R-:W-:Y:S01]  /*ff50*/  FMUL R68, R73, R92 ;  /* 0x0000005c49447220 */ /* 0x000fe20000400000 */
[----:B------:R-:W-:Y:S01]  /*ff60*/  LOP3.LUT R32, R32, 0x70, RZ, 0xc0, !PT ;  /* 0x0000007020207812 */ /* 0x000fe200078ec0ff */
[----:B------:R-:W-:Y:S01]  /*ff70*/  @P1 FMUL R17, R17, 0.25 ;  /* 0x3e80000011111820 */ /* 0x000fe20000400000 */
[----:B------:R-:W-:Y:S01]  /*ff80*/  LOP3.LUT R41, R34, 0xc, RZ, 0xc0, !PT ;  /* 0x0000000c22297812 */ /* 0x000fe200078ec0ff */
[----:B------:R-:W-:Y:S02]  /*ff90*/  @P3 FMUL R15, R15, 0.25 ;  /* 0x3e8000000f0f3820 */ /* 0x000fe40000400000 */
[----:B----4-:R-:W-:Y:S02]  /*ffa0*/  IMAD.IADD R89, R8, 0x1, -R89 ;  /* 0x0000000108597824 */ /* 0x010fe400078e0a59 */
[----:B------:R-:W-:Y:S02]  /*ffb0*/  @P3 FMUL R114, R114, 0.25 ;  /* 0x3e80000072723820 */ /* 0x000fe40000400000 */
[----:B------:R-:W-:-:S02]  /*ffc0*/  FADD R92, R89, -1 ;  /* 0xbf800000595c7421 */ /* 0x000fc40000000000 */
[----:B------:R-:W-:Y:S02]  /*ffd0*/  @P3 FMUL R112, R112, 0.25 ;  /* 0x3e80000070703820 */ /* 0x000fe40000400000 */
[----:B------:R-:W-:Y:S02]  /*ffe0*/  @P3 FMUL R13, R13, 0.25 ;  /* 0x3e8000000d0d3820 */ /* 0x000fe40000400000 */
[----:B------:R-:W-:Y:S01]  /*fff0*/  FFMA.FTZ R89, R90, R101, -0.16845393180847167969 ;  /* 0xbe2c7f305a597423 */ /* 0x000fe20000010065 */
[----:B------:R-:W-:Y:S01]  /*10000*/  IADD3 R86, R11, -0x3f3504f3, RZ ;  /* 0xc0cafb0d0b567810 */ /* 0x000fe20007ffe0ff */
[----:B------:R-:W-:Y:S01]  /*10010*/  @!P5 FMUL R77, R77, 16777216 ;  /* 0x4b8000004d4dd820 */ /* 0x000fe20000400000 */
[----:B------:R-:W-:Y:S01]  /*10020*/  IADD3 R3, R41, R32, R36 ;  /* 0x0000002029037210 */ /* 0x000fe20007ffe024 */
[----:B------:R-:W-:Y:S02]  /*10030*/  @!P2 FMUL R17, R17, 16777216 ;  /* 0x4b8000001111a820 */ /* 0x000fe40000400000 */
[----:B------:R-:W-:-:S02]  /*10040*/  @!P4 FMUL R15, R15, 16777216 ;  /* 0x4b8000000f0fc820 */ /* 0x000fc40000400000 */
[----:B------:R-:W-:Y:S02]  /*10050*/  @P1 FMUL R14, R14, 0.25 ;  /* 0x3e8000000e0e1820 */ /* 0x000fe40000400000 */
[----:B------:R-:W-:Y:S02]  /*10060*/  @!P4 FMUL R114, R114, 16777216 ;  /* 0x4b8000007272c820 */ /* 0x000fe40000400000 */
[----:B------:R-:W-:Y:S02]  /*10070*/  @!P4 FMUL R112, R112, 16777216 ;  /* 0x4b8000007070c820 */ /* 0x000fe40000400000 */
[----:B------:R-:W-:Y:S02]  /*10080*/  @!P4 FMUL R13, R13, 16777216 ;  /* 0x4b8000000d0dc820 */ /* 0x000fe40000400000 */
[----:B------:R-:W-:Y:S01]  /*10090*/  FFMA.FTZ R89, R90, R89, 0.1716887056827545166 ;  /* 0x3e2fcf2a5a597423 */ /* 0x000fe20000010059 */
[----:B------:R-:W-:Y:S01]  /*100a0*/  LOP3.LUT R86, R86, 0xff800000, RZ, 0xc0, !PT ;  /* 0xff80000056567812 */ /* 0x000fe200078ec0ff */
[----:B------:R-:W-:-:S02]  /*100b0*/  FMUL R36, R39, R94 ;  /* 0x0000005e27247220 */ /* 0x000fc40000400000 */
[----:B-1----:R-:W-:Y:S02]  /*100c0*/  FFMA.FTZ R84, R33, 1.1920928955078125e-07, R84 ;  /* 0x3400000021547823 */ /* 0x002fe40000010054 */
[----:B--2---:R-:W-:Y:S02]  /*100d0*/  FMUL R94, R74, R77 ;  /* 0x0000004d4a5e7220 */ /* 0x004fe40000400000 */
[----:B------:R-:W-:Y:S02]  /*100e0*/  FMUL R33, R20, R106 ;  /* 0x0000006a14217220 */ /* 0x000fe40000400000 */
[----:B0-----:R-:W-:Y:S02]  /*100f0*/  FMUL R77, R102, R17 ;  /* 0x00000011664d7220 */ /* 0x001fe40000400000 */
[----:B---3--:R-:W-:Y:S02]  /*10100*/  FMUL R99, R104, R15 ;  /* 0x0000000f68637220 */ /* 0x008fe40000400000 */
[----:B------:R-:W-:-:S02]  /*10110*/  @!P2 FMUL R14, R14, 16777216 ;  /* 0x4b8000000e0ea820 */ /* 0x000fc40000400000 */
[C---:B------:R-:W-:Y:S02]  /*10120*/  FMUL R114, R104.reuse, R114 ;  /* 0x0000007268727220 */ /* 0x040fe40000400000 */
[----:B------:R-:W-:Y:S02]  /*10130*/  FMUL R17, R104, R112 ;  /* 0x0000007068117220 */ /* 0x000fe40000400000 */
[----:B------:R-:W-:Y:S02]  /*10140*/  FFMA.FTZ R15, R90, R89, -0.17900948226451873779 ;  /* 0xbe374e435a0f7423 */ /* 0x000fe40000010059 */
[----:B------:R-:W-:Y:S01]  /*10150*/  FMUL R106, R104, R13 ;  /* 0x0000000d686a7220 */ /* 0x000fe20000400000 */
[----:B------:R0:W1:Y:S01]  /*10160*/  I2F R16, R86 ;  /* 0x0000005600107306 */ /* 0x0000620000201400 */
[----:B------:R-:W-:Y:S02]  /*10170*/  FMUL R89, R102, R14 ;  /* 0x0000000e66597220 */ /* 0x000fe40000400000 */
[----:B------:R-:W-:Y:S01]  /*10180*/  FFMA.FTZ R13, R90, R15, 0.20512372255325317383 ;  /* 0x3e520bf45a0d7423 */ /* 0x000fe2000001000f */
[----:B------:R-:W-:Y:S01]  /*10190*/  F2FP.BF16.PACK_AB R15, R114, R17 ;  /* 0x00000011720f723e */ /* 0x000fe200000010ff */
[----:B------:R-:W-:Y:S01]  /*101a0*/  IMAD.IADD R88, R9, 0x1, -R88 ;  /* 0x0000000109587824 */ /* 0x000fe200078e0a58 */
[----:B------:R-:W-:Y:S01]  /*101b0*/  F2FP.BF16.PACK_AB R14, R99, R106 ;  /* 0x0000006a630e723e */ /* 0x000fe200000010ff */
[----:B------:R-:W-:Y:S01]  /*101c0*/  BAR.SYNC.DEFER_BLOCKING 0x0 ;  /* 0x0000000000007b1d */ /* 0x000fe20000010000 */
[----:B0-----:R-:W-:-:S02]  /*101d0*/  IMAD.IADD R86, R11, 0x1, -R86 ;  /* 0x000000010b567824 */ /* 0x001fc400078e0a56 */
[----:B------:R-:W-:Y:S02]  /*101e0*/  FADD R88, R88, -1 ;  /* 0xbf80000058587421 */ /* 0x000fe40000000000 */
[----:B------:R-:W-:Y:S02]  /*101f0*/  FADD R86, R86, -1 ;  /* 0xbf80000056567421 */ /* 0x000fe40000000000 */
[----:B------:R-:W-:Y:S02]  /*10200*/  FFMA.FTZ R17, R88, R101, -0.16845393180847167969 ;  /* 0xbe2c7f3058117423 */ /* 0x000fe40000010065 */
[----:B------:R-:W-:Y:S02]  /*10210*/  FFMA.FTZ R13, R90, R13, -0.24046532809734344482 ;  /* 0xbe763c8b5a0d7423 */ /* 0x000fe4000001000d */
[----:B------:R-:W-:Y:S02]  /*10220*/  FFMA.FTZ R17, R88, R17, 0.1716887056827545166 ;  /* 0x3e2fcf2a58117423 */ /* 0x000fe40000010011 */
[----:B------:R-:W-:Y:S01]  /*10230*/  FFMA.FTZ R13, R90, R13, 0.28857114911079406738 ;  /* 0x3e93bf995a0d7423 */ /* 0x000fe2000001000d */
[----:B------:R0:W-:Y:S01]  /*10240*/  STS.64 [R6], R14 ;  /* 0x0000000e06007388 */ /* 0x0001e20000000a00 */
[----:B------:R-:W-:-:S02]  /*10250*/  FFMA.FTZ R17, R88, R17, -0.17900948226451873779 ;  /* 0xbe374e4358117423 */ /* 0x000fc40000010011 */
[----:B0-----:R-:W-:-:S04]  /*10260*/  FFMA.FTZ R15, R86, R101, -0.16845393180847167969 ;  /* 0xbe2c7f30560f7423 */ /* 0x001fc80000010065 */
[----:B------:R-:W-:-:S04]  /*10270*/  FFMA.FTZ R15, R86, R15, 0.1716887056827545166 ;  /* 0x3e2fcf2a560f7423 */ /* 0x000fc8000001000f */
[----:B------:R-:W-:Y:S02]  /*10280*/  FFMA.FTZ R15, R86, R15, -0.17900948226451873779 ;  /* 0xbe374e43560f7423 */ /* 0x000fe4000001000f */
[----:B------:R-:W-:Y:S02]  /*10290*/  FFMA.FTZ R13, R90, R13, -0.36067417263984680176 ;  /* 0xbeb8aa495a0d7423 */ /* 0x000fe4000001000d */
[----:B------:R-:W-:Y:S02]  /*102a0*/  FFMA.FTZ R15, R86, R15, 0.20512372255325317383 ;  /* 0x3e520bf4560f7423 */ /* 0x000fe4000001000f */
[----:B------:R-:W-:Y:S01]  /*102b0*/  FFMA.FTZ R17, R88, R17, 0.20512372255325317383 ;  /* 0x3e520bf458117423 */ /* 0x000fe20000010011 */
[----:B------:R-:W-:Y:S01]  /*102c0*/  IADD3 R91, R42, -0x3f3504f3, RZ ;  /* 0xc0cafb0d2a5b7810 */ /* 0x000fe20007ffe0ff */
[----:B------:R-:W-:Y:S02]  /*102d0*/  FFMA.FTZ R15, R86, R15, -0.24046532809734344482 ;  /* 0xbe763c8b560f7423 */ /* 0x000fe4000001000f */
[----:B------:R-:W-:-:S02]  /*102e0*/  FFMA.FTZ R13, R90, R13, 0.48089820146560668945 ;  /* 0x3ef6384a5a0d7423 */ /* 0x000fc4000001000d */
[----:B------:R-:W-:Y:S01]  /*102f0*/  FFMA.FTZ R17, R88, R17, -0.24046532809734344482 ;  /* 0xbe763c8b58117423 */ /* 0x000fe20000010011 */
[----:B------:R-:W-:Y:S01]  /*10300*/  LOP3.LUT R91, R91, 0xff800000, RZ, 0xc0, !PT ;  /* 0xff8000005b5b7812 */ /* 0x000fe200078ec0ff */
[----:B------:R-:W-:Y:S02]  /*10310*/  FFMA.FTZ R15, R86, R15, 0.28857114911079406738 ;  /* 0x3e93bf99560f7423 */ /* 0x000fe4000001000f */
[----:B------:R-:W-:Y:S02]  /*10320*/  FFMA.FTZ R13, R90, R13, -0.72134751081466674805 ;  /* 0xbf38aa3b5a0d7423 */ /* 0x000fe4000001000d */
[----:B------:R-:W-:Y:S01]  /*10330*/  FFMA.FTZ R17, R88, R17, 0.28857114911079406738 ;  /* 0x3e93bf9958117423 */ /* 0x000fe20000010011 */
[----:B------:R0:W2:Y:S01]  /*10340*/  I2F R18, R91 ;  /* 0x0000005b00127306 */ /* 0x0000a20000201400 */
[----:B------:R-:W-:Y:S02]  /*10350*/  FFMA.FTZ R15, R86, R15, -0.36067417263984680176 ;  /* 0xbeb8aa49560f7423 */ /* 0x000fe4000001000f */
[----:B------:R-:W-:-:S02]  /*10360*/  FMUL R13, R90, R13 ;  /* 0x0000000d5a0d7220 */ /* 0x000fc40000400000 */
[----:B------:R-:W-:Y:S01]  /*10370*/  FFMA.FTZ R17, R88, R17, -0.36067417263984680176 ;  /* 0xbeb8aa4958117423 */ /* 0x000fe20000010011 */
[----:B------:R-:W-:Y:S02]  /*10380*/  IADD3 R87, R10, -R87, RZ ;  /* 0x800000570a577210 */ /* 0x000fe40007ffe0ff */
[----:B0-----:R-:W-:Y:S01]  /*10390*/  IADD3 R91, R42, -R91, RZ ;  /* 0x8000005b2a5b7210 */ /* 0x001fe20007ffe0ff */
[----:B------:R-:W-:Y:S02]  /*103a0*/  FFMA.FTZ R15, R86, R15, 0.48089820146560668945 ;  /* 0x3ef6384a560f7423 */ /* 0x000fe4000001000f */
[----:B------:R-:W-:Y:S02]  /*103b0*/  @P1 FMUL R119, R119, 0.25 ;  /* 0x3e80000077771820 */ /* 0x000fe40000400000 */
[----:B------:R-:W-:Y:S02]  /*103c0*/  @P1 FMUL R118, R118, 0.25 ;  /* 0x3e80000076761820 */ /* 0x000fe40000400000 */
[----:B------:R-:W-:-:S02]  /*103d0*/  @P1 FMUL R117, R117, 0.25 ;  /* 0x3e80000075751820 */ /* 0x000fc40000400000 */
[----:B------:R-:W-:Y:S02]  /*103e0*/  @P1 FMUL R116, R116, 0.25 ;  /* 0x3e80000074741820 */ /* 0x000fe40000400000 */
[----:B------:R-:W-:Y:S02]  /*103f0*/  @P1 FMUL R115, R115, 0.25 ;  /* 0x3e80000073731820 */ /* 0x000fe40000400000 */
[----:B------:R-:W-:Y:S02]  /*10400*/  @P1 FMUL R113, R113, 0.25 ;  /* 0x3e80000071711820 */ /* 0x000fe40000400000 */
[----:B------:R-:W-:Y:S02]  /*10410*/  FFMA.FTZ R93, R92, R101, -0.16845393180847167969 ;  /* 0xbe2c7f305c5d7423 */ /* 0x000fe40000010065 */
[----:B------:R-:W-:Y:S02]  /*10420*/  FMUL R13, R90, R13 ;  /* 0x0000000d5a0d7220 */ /* 0x000fe40000400000 */
[----:B------:R-:W-:-:S02]  /*10430*/  FFMA.FTZ R17, R88, R17, 0.48089820146560668945 ;  /* 0x3ef6384a58117423 */ /* 0x000fc40000010011 */
[----:B------:R-:W-:Y:S02]  /*10440*/  FADD R91, R91, -1 ;  /* 0xbf8000005b5b7421 */ /* 0x000fe40000000000 */
[----:B------:R-:W-:Y:S02]  /*10450*/  FADD R87, R87, -1 ;  /* 0xbf80000057577421 */ /* 0x000fe40000000000 */
[----:B------:R-:W-:Y:S02]  /*10460*/  FFMA.FTZ R15, R86, R15, -0.72134751081466674805 ;  /* 0xbf38aa3b560f7423 */ /* 0x000fe4000001000f */
[----:B------:R-:W-:Y:S02]  /*10470*/  @!P2 FMUL R119, R119, 16777216 ;  /* 0x4b8000007777a820 */ /* 0x000fe40000400000 */
[----:B------:R-:W-:Y:S02]  /*10480*/  @!P2 FMUL R118, R118, 16777216 ;  /* 0x4b8000007676a820 */ /* 0x000fe40000400000 */
[----:B------:R-:W-:-:S02]  /*10490*/  @!P2 FMUL R117, R117, 16777216 ;  /* 0x4b8000007575a820 */ /* 0x000fc40000400000 */
[----:B------:R-:W-:Y:S02]  /*104a0*/  @!P2 FMUL R116, R116, 16777216 ;  /* 0x4b8000007474a820 */ /* 0x000fe40000400000 */
[----:B------:R-:W-:Y:S02]  /*104b0*/  @!P2 FMUL R115, R115, 16777216 ;  /* 0x4b8000007373a820 */ /* 0x000fe40000400000 */
[----:B------:R-:W-:Y:S01]  /*104c0*/  @!P2 FMUL R113, R113, 16777216 ;  /* 0x4b8000007171a820 */ /* 0x000fe20000400000 */
[----:B------:R-:W-:Y:S01]  /*104d0*/  ISETP.GE.U32.AND P2, PT, R7, 0x7f800000, PT ;  /* 0x7f8000000700780c */ /* 0x000fe20003f46070 */
[----:B------:R-:W-:Y:S02]  /*104e0*/  FFMA.FTZ R93, R92, R93, 0.1716887056827545166 ;  /* 0x3e2fcf2a5c5d7423 */ /* 0x000fe4000001005d */
[----:B------:R-:W-:Y:S02]  /*104f0*/  FFMA.FTZ R13, R90, 1.4426950216293334961, R13 ;  /* 0x3fb8aa3b5a0d7823 */ /* 0x000fe4000001000d */
[----:B------:R-:W-:-:S02]  /*10500*/  FFMA.FTZ R17, R88, R17, -0.72134751081466674805 ;  /* 0xbf38aa3b58117423 */ /* 0x000fc40000010011 */
[-C--:B------:R-:W-:Y:S02]  /*10510*/  FFMA.FTZ R90, R91, R101.reuse, -0.16845393180847167969 ;  /* 0xbe2c7f305b5a7423 */ /* 0x080fe40000010065 */
[----:B------:R-:W-:Y:S02]  /*10520*/  FFMA.FTZ R14, R87, R101, -0.16845393180847167969 ;  /* 0xbe2c7f30570e7423 */ /* 0x000fe40000010065 */
[----:B------:R-:W-:Y:S02]  /*10530*/  FMUL R15, R86, R15 ;  /* 0x0000000f560f7220 */ /* 0x000fe40000400000 */
[----:B------:R-:W-:Y:S02]  /*10540*/  FFMA.FTZ R93, R92, R93, -0.17900948226451873779 ;  /* 0xbe374e435c5d7423 */ /* 0x000fe4000001005d */
[----:B------:R-:W-:Y:S02]  /*10550*/  FMUL R17, R88, R17 ;  /* 0x0000001158117220 */ /* 0x000fe40000400000 */
[----:B------:R-:W-:-:S02]  /*10560*/  FFMA.FTZ R90, R91, R90, 0.1716887056827545166 ;  /* 0x3e2fcf2a5b5a7423 */ /* 0x000fc4000001005a */
[----:B------:R-:W-:Y:S02]  /*10570*/  FFMA.FTZ R14, R87, R14, 0.1716887056827545166 ;  /* 0x3e2fcf2a570e7423 */ /* 0x000fe4000001000e */
[----:B------:R-:W-:Y:S02]  /*10580*/  FMUL R15, R86, R15 ;  /* 0x0000000f560f7220 */ /* 0x000fe40000400000 */
[----:B------:R-:W-:Y:S02]  /*10590*/  FFMA.FTZ R93, R92, R93, 0.20512372255325317383 ;  /* 0x3e520bf45c5d7423 */ /* 0x000fe4000001005d */
[----:B------:R-:W-:Y:S02]  /*105a0*/  FMUL R17, R88, R17 ;  /* 0x0000001158117220 */ /* 0x000fe40000400000 */
[----:B------:R-:W-:Y:S02]  /*105b0*/  FFMA.FTZ R80, R19, 1.1920928955078125e-07, R80 ;  /* 0x3400000013507823 */ /* 0x000fe40000010050 */
[----:B------:R-:W-:-:S02]  /*105c0*/  FFMA.FTZ R90, R91, R90, -0.17900948226451873779 ;  /* 0xbe374e435b5a7423 */ /* 0x000fc4000001005a */
[----:B------:R-:W-:Y:S02]  /*105d0*/  FFMA.FTZ R14, R87, R14, -0.17900948226451873779 ;  /* 0xbe374e43570e7423 */ /* 0x000fe4000001000e */
[----:B------:R-:W-:Y:S02]  /*105e0*/  FFMA.FTZ R86, R86, 1.4426950216293334961, R15 ;  /* 0x3fb8aa3b56567823 */ /* 0x000fe4000001000f */
[----:B------:R-:W-:Y:S02]  /*105f0*/  IMAD.IADD R81, R4, 0x1, -R81 ;  /* 0x0000000104517824 */ /* 0x000fe400078e0a51 */
[----:B------:R-:W-:Y:S02]  /*10600*/  FFMA.FTZ R93, R92, R93, -0.24046532809734344482 ;  /* 0xbe763c8b5c5d7423 */ /* 0x000fe4000001005d */
[----:B------:R-:W-:Y:S02]  /*10610*/  FFMA.FTZ R15, R88, 1.4426950216293334961, R17 ;  /* 0x3fb8aa3b580f7823 */ /* 0x000fe40000010011 */
[----:B------:R-:W-:-:S02]  /*10620*/  FFMA.FTZ R90, R91, R90, 0.20512372255325317383 ;  /* 0x3e520bf45b5a7423 */ /* 0x000fc4000001005a */
[----:B------:R-:W-:Y:S02]  /*10630*/  FADD R17, R80, R13 ;  /* 0x0000000d50117221 */ /* 0x000fe40000000000 */
[----:B------:R-:W-:Y:S02]  /*10640*/  @P2 IMAD.MOV.U32 R80, RZ, RZ, 0x7f800000 ;  /* 0x7f800000ff502424 */ /* 0x000fe400078e00ff */
[----:B------:R-:W-:Y:S02]  /*10650*/  FFMA.FTZ R14, R87, R14, 0.20512372255325317383 ;  /* 0x3e520bf4570e7423 */ /* 0x000fe4000001000e */
[----:B------:R-:W-:Y:S02]  /*10660*/  FADD R81, R81, -1 ;  /* 0xbf80000051517421 */ /* 0x000fe40000000000 */
[----:B------:R-:W-:Y:S02]  /*10670*/  FFMA.FTZ R93, R92, R93, 0.28857114911079406738 ;  /* 0x3e93bf995c5d7423 */ /* 0x000fe4000001005d */
[----:B------:R-:W-:-:S02]  /*10680*/  FFMA.FTZ R90, R91, R90, -0.24046532809734344482 ;  /* 0xbe763c8b5b5a7423 */ /* 0x000fc4000001005a */
[----:B------:R-:W-:Y:S02]  /*10690*/  @P2 FFMA.FTZ R17, R7, R80, +INF ;  /* 0x7f80000007112423 */ /* 0x000fe40000010050 */
[----:B------:R-:W-:Y:S02]  /*106a0*/  FFMA.FTZ R14, R87, R14, -0.24046532809734344482 ;  /* 0xbe763c8b570e7423 */ /* 0x000fe4000001000e */
[----:B------:R-:W-:Y:S02]  /*106b0*/  FFMA.FTZ R80, R81, R101, -0.16845393180847167969 ;  /* 0xbe2c7f3051507423 */ /* 0x000fe40000010065 */
[----:B------:R-:W-:Y:S02]  /*106c0*/  FFMA.FTZ R93, R92, R93, -0.36067417263984680176 ;  /* 0xbeb8aa495c5d7423 */ /* 0x000fe4000001005d */
[----:B------:R-:W-:Y:S02]  /*106d0*/  FFMA.FTZ R90, R91, R90, 0.28857114911079406738 ;  /* 0x3e93bf995b5a7423 */ /* 0x000fe4000001005a */
[----:B------:R-:W-:-:S02]  /*106e0*/  @P3 FMUL R61, R61, 0.25 ;  /* 0x3e8000003d3d3820 */ /* 0x000fc40000400000 */
[----:B------:R-:W-:Y:S02]  /*106f0*/  @P3 FMUL R57, R57, 0.25 ;  /* 0x3e80000039393820 */ /* 0x000fe40000400000 */
[----:B------:R-:W-:Y:S02]  /*10700*/  @P3 FMUL R53, R53, 0.25 ;  /* 0x3e80000035353820 */ /* 0x000fe40000400000 */
[----:B------:R-:W-:Y:S02]  /*10710*/  @P3 FMUL R49, R49, 0.25 ;  /* 0x3e80000031313820 */ /* 0x000fe40000400000 */
[----:B------:R-:W-:Y:S02]  /*10720*/  FFMA.FTZ R14, R87, R14, 0.28857114911079406738 ;  /* 0x3e93bf99570e7423 */ /* 0x000fe4000001000e */
[----:B------:R-:W-:Y:S02]  /*10730*/  FFMA.FTZ R80, R81, R80, 0.1716887056827545166 ;  /* 0x3e2fcf2a51507423 */ /* 0x000fe40000010050 */
[----:B------:R-:W-:-:S02]  /*10740*/  FFMA.FTZ R93, R92, R93, 0.48089820146560668945 ;  /* 0x3ef6384a5c5d7423 */ /* 0x000fc4000001005d */
[----:B------:R-:W-:Y:S02]  /*10750*/  FFMA.FTZ R90, R91, R90, -0.36067417263984680176 ;  /* 0xbeb8aa495b5a7423 */ /* 0x000fe4000001005a */
[----:B------:R-:W-:Y:S02]  /*10760*/  @!P5 FMUL R76, R76, 16777216 ;  /* 0x4b8000004c4cd820 */ /* 0x000fe40000400000 */
[----:B------:R-:W-:Y:S02]  /*10770*/  @!P5 FMUL R125, R125, 16777216 ;  /* 0x4b8000007d7dd820 */ /* 0x000fe40000400000 */
[----:B------:R-:W-:Y:S02]  /*10780*/  @!P5 FMUL R72, R72, 16777216 ;  /* 0x4b8000004848d820 */ /* 0x000fe40000400000 */
[----:B------:R-:W-:Y:S02]  /*10790*/  @!P5 FMUL R123, R123, 16777216 ;  /* 0x4b8000007b7bd820 */ /* 0x000fe40000400000 */
[----:B------:R-:W-:-:S02]  /*107a0*/  @!P5 FMUL R122, R122, 16777216 ;  /* 0x4b8000007a7ad820 */ /* 0x000fc40000400000 */
[----:B------:R-:W-:Y:S02]  /*107b0*/  @!P5 FMUL R121, R121, 16777216 ;  /* 0x4b8000007979d820 */ /* 0x000fe40000400000 */
[----:B------:R-:W-:Y:S01]  /*107c0*/  @!P5 FMUL R120, R120, 16777216 ;  /* 0x4b8000007878d820 */ /* 0x000fe20000400000 */
[----:B------:R-:W-:Y:S01]  /*107d0*/  ISETP.GE.U32.AND P5, PT, R8, 0x7f800000, PT ;  /* 0x7f8000000800780c */ /* 0x000fe20003fa6070 */
[----:B------:R-:W-:Y:S02]  /*107e0*/  @!P4 FMUL R61, R61, 16777216 ;  /* 0x4b8000003d3dc820 */ /* 0x000fe40000400000 */
[----:B------:R-:W-:Y:S02]  /*107f0*/  @!P4 FMUL R57, R57, 16777216 ;  /* 0x4b8000003939c820 */ /* 0x000fe40000400000 */
[----:B------:R-:W-:Y:S02]  /*10800*/  @!P4 FMUL R53, R53, 16777216 ;  /* 0x4b8000003535c820 */ /* 0x000fe40000400000 */
[----:B------:R-:W-:Y:S01]  /*10810*/  @!P4 FMUL R49, R49, 16777216 ;  /* 0x4b8000003131c820 */ /* 0x000fe20000400000 */
[----:B------:R-:W-:Y:S01]  /*10820*/  FSETP.NEU.AND P4, PT, R7, RZ, PT ;  /* 0x000000ff0700720b */ /* 0x000fe20003f8d000 */
[----:B------:R-:W-:-:S02]  /*10830*/  FFMA.FTZ R14, R87, R14, -0.36067417263984680176 ;  /* 0xbeb8aa49570e7423 */ /* 0x000fc4000001000e */
[----:B------:R-:W-:Y:S02]  /*10840*/  FFMA.FTZ R80, R81, R80, -0.17900948226451873779 ;  /* 0xbe374e4351507423 */ /* 0x000fe40000010050 */
[----:B------:R-:W-:Y:S02]  /*10850*/  FFMA.FTZ R93, R92, R93, -0.72134751081466674805 ;  /* 0xbf38aa3b5c5d7423 */ /* 0x000fe4000001005d */
[----:B------:R-:W-:Y:S01]  /*10860*/  FFMA.FTZ R90, R91, R90, 0.48089820146560668945 ;  /* 0x3ef6384a5b5a7423 */ /* 0x000fe2000001005a */
[----:B------:R-:W-:Y:S01]  /*10870*/  FSEL R17, R17, -INF , P4 ;  /* 0xff80000011117808 */ /* 0x000fe20002000000 */
[----:B------:R-:W-:Y:S02]  /*10880*/  FFMA.FTZ R14, R87, R14, 0.48089820146560668945 ;  /* 0x3ef6384a570e7423 */ /* 0x000fe4000001000e */
[----:B------:R-:W-:Y:S01]  /*10890*/  FFMA.FTZ R80, R81, R80, 0.20512372255325317383 ;  /* 0x3e520bf451507423 */ /* 0x000fe20000010050 */
[----:B------:R-:W-:Y:S01]  /*108a0*/  ISETP.GE.U32.AND P4, PT, R42, 0x7f800000, PT ;  /* 0x7f8000002a00780c */ /* 0x000fe20003f86070 */
[----:B------:R-:W-:-:S02]  /*108b0*/  FMUL R93, R92, R93 ;  /* 0x0000005d5c5d7220 */ /* 0x000fc40000400000 */
[----:B------:R-:W-:Y:S01]  /*108c0*/  FFMA.FTZ R90, R91, R90, -0.72134751081466674805 ;  /* 0xbf38aa3b5b5a7423 */ /* 0x000fe2000001005a */
[----:B------:R-:W-:Y:S01]  /*108d0*/  ISETP.GE.U32.AND P1, PT, R11, 0x7f800000, PT ;  /* 0x7f8000000b00780c */ /* 0x000fe20003f26070 */
[----:B------:R-:W-:Y:S02]  /*108e0*/  FFMA.FTZ R14, R87, R14, -0.72134751081466674805 ;  /* 0xbf38aa3b570e7423 */ /* 0x000fe4000001000e */
[----:B------:R-:W-:Y:S02]  /*108f0*/  FFMA.FTZ R80, R81, R80, -0.24046532809734344482 ;  /* 0xbe763c8b51507423 */ /* 0x000fe40000010050 */
[----:B------:R-:W-:Y:S02]  /*10900*/  FMUL R93, R92, R93 ;  /* 0x0000005d5c5d7220 */ /* 0x000fe40000400000 */
[----:B------:R-:W-:Y:S01]  /*10910*/  FMUL R90, R91, R90 ;  /* 0x0000005a5b5a7220 */ /* 0x000fe20000400000 */
[----:B------:R-:W-:Y:S01]  /*10920*/  ISETP.GE.U32.AND P6, PT, R10, 0x7f800000, PT ;  /* 0x7f8000000a00780c */ /* 0x000fe20003fc6070 */
[----:B------:R-:W-:Y:S01]  /*10930*/  FMUL R14, R87, R14 ;  /* 0x0000000e570e7220 */ /* 0x000fe20000400000 */
[----:B------:R-:W-:Y:S01]  /*10940*/  @P5 MOV R7, 0x7f800000 ;  /* 0x7f80000000075802 */ /* 0x000fe20000000f00 */
[----:B------:R-:W-:Y:S01]  /*10950*/  FFMA.FTZ R80, R81, R80, 0.28857114911079406738 ;  /* 0x3e93bf9951507423 */ /* 0x000fe20000010050 */
[----:B------:R-:W-:Y:S01]  /*10960*/  ISETP.GE.U32.AND P3, PT, R9, 0x7f800000, PT ;  /* 0x7f8000000900780c */ /* 0x000fe20003f66070 */
[----:B------:R-:W-:-:S02]  /*10970*/  FFMA.FTZ R96, R21, 1.1920928955078125e-07, R96 ;  /* 0x3400000015607823 */ /* 0x000fc40000010060 */
[----:B------:R-:W-:Y:S02]  /*10980*/  FFMA.FTZ R93, R92, 1.4426950216293334961, R93 ;  /* 0x3fb8aa3b5c5d7823 */ /* 0x000fe4000001005d */
[----:B------:R-:W-:Y:S02]  /*10990*/  FMUL R90, R91, R90 ;  /* 0x0000005a5b5a7220 */ /* 0x000fe40000400000 */
[----:B------:R-:W-:Y:S02]  /*109a0*/  FMUL R14, R87, R14 ;  /* 0x0000000e570e7220 */ /* 0x000fe40000400000 */
[----:B------:R-:W-:Y:S02]  /*109b0*/  FFMA.FTZ R80, R81, R80, -0.36067417263984680176 ;  /* 0xbeb8aa4951507423 */ /* 0x000fe40000010050 */
[----:B------:R-:W-:Y:S02]  /*109c0*/  FADD R96, R96, R93 ;  /* 0x0000005d60607221 */ /* 0x000fe40000000000 */
[----:B-1----:R-:W-:-:S02]  /*109d0*/  FFMA.FTZ R83, R16, 1.1920928955078125e-07, R83 ;  /* 0x3400000010537823 */ /* 0x002fc40000010053 */
[----:B--2---:R-:W-:Y:S02]  /*109e0*/  FFMA.FTZ R85, R18, 1.1920928955078125e-07, R85 ;  /* 0x3400000012557823 */ /* 0x004fe40000010055 */
[----:B------:R-:W-:Y:S02]  /*109f0*/  FFMA.FTZ R90, R91, 1.4426950216293334961, R90 ;  /* 0x3fb8aa3b5b5a7823 */ /* 0x000fe4000001005a */
[----:B------:R-:W-:Y:S02]  /*10a00*/  @P5 FFMA.FTZ R96, R8, R7, +INF ;  /* 0x7f80000008605423 */ /* 0x000fe40000010007 */
[C---:B------:R-:W-:Y:S02]  /*10a10*/  FMUL R16, R20.reuse, R111 ;  /* 0x0000006f14107220 */ /* 0x040fe40000400000 */
[C---:B------:R-:W-:Y:S02]  /*10a20*/  FMUL R30, R20.reuse, R110 ;  /* 0x0000006e141e7220 */ /* 0x040fe40000400000 */
[----:B------:R-:W-:-:S02]  /*10a30*/  FMUL R19, R20, R107 ;  /* 0x0000006b14137220 */ /* 0x000fc40000400000 */
[C---:B------:R-:W-:Y:S02]  /*10a40*/  FMUL R18, R20.reuse, R103 ;  /* 0x0000006714127220 */ /* 0x040fe40000400000 */
[----:B------:R-:W-:Y:S02]  /*10a50*/  FMUL R21, R20, R45 ;  /* 0x0000002d14157220 */ /* 0x000fe40000400000 */
[----:B------:R-:W-:Y:S02]  /*10a60*/  FMUL R99, R104, R61 ;  /* 0x0000003d68637220 */ /* 0x000fe40000400000 */
[----:B------:R-:W-:Y:S01]  /*10a70*/  @P4 IMAD.MOV.U32 R7, RZ, RZ, 0x7f800000 ;  /* 0x7f800000ff074424 */ /* 0x000fe200078e00ff */
[----:B------:R-:W-:Y:S01]  /*10a80*/  IADD3 R66, R5, -0x3f3504f3, RZ ;  /* 0xc0cafb0d05427810 */ /* 0x000fe20007ffe0ff */
[----:B------:R-:W-:Y:S01]  /*10a90*/  FMUL R20, R20, R98 ;  /* 0x0000006214147220 */ /* 0x000fe20000400000 */
[----:B------:R-:W-:Y:S01]  /*10aa0*/  FSETP.NEU.AND P2, PT, R8, RZ, PT ;  /* 0x000000ff0800720b */ /* 0x000fe20003f4d000 */
[----:B------:R-:W-:-:S02]  /*10ab0*/  FMUL R52, R63, R100 ;  /* 0x000000643f347220 */ /* 0x000fc40000400000 */
[----:B------:R-:W-:Y:S02]  /*10ac0*/  FMUL R46, R63, R97 ;  /* 0x000000613f2e7220 */ /* 0x000fe40000400000 */
[----:B------:R-:W-:Y:S02]  /*10ad0*/  FMUL R32, R39, R95 ;  /* 0x0000005f27207220 */ /* 0x000fe40000400000 */
[----:B------:R-:W-:Y:S02]  /*10ae0*/  FFMA.FTZ R61, R87, 1.4426950216293334961, R14 ;  /* 0x3fb8aa3b573d7823 */ /* 0x000fe4000001000e */
[----:B------:R-:W-:Y:S02]  /*10af0*/  FFMA.FTZ R80, R81, R80, 0.48089820146560668945 ;  /* 0x3ef6384a51507423 */ /* 0x000fe40000010050 */
        /* <DEDUP_REMOVED lines=9> */
[----:B------:R-:W-:Y:S02]  /*10b90*/  FMUL R97, R74, R120 ;  /* 0x000000784a617220 */ /* 0x000fe40000400000 */
[----:B------:R-:W-:Y:S02]  /*10ba0*/  FADD R14, R84, R15 ;  /* 0x0000000f540e7221 */ /* 0x000fe40000000000 */
[C---:B------:R-:W-:Y:S02]  /*10bb0*/  FMUL R72, R102.reuse, R119 ;  /* 0x0000007766487220 */ /* 0x040fe40000400000 */
[C---:B------:R-:W-:Y:S02]  /*10bc0*/  FMUL R76, R102.reuse, R118 ;  /* 0x00000076664c7220 */ /* 0x040fe40000400000 */
[----:B------:R-:W-:-:S02]  /*10bd0*/  FMUL R75, R102, R117 ;  /* 0x00000075664b7220 */ /* 0x000fc40000400000 */
[C---:B------:R-:W-:Y:S02]  /*10be0*/  FMUL R79, R102.reuse, R116 ;  /* 0x00000074664f7220 */ /* 0x040fe40000400000 */
[C---:B------:R-:W-:Y:S02]  /*10bf0*/  FMUL R74, R102.reuse, R115 ;  /* 0x00000073664a7220 */ /* 0x040fe40000400000 */
[----:B------:R-:W-:Y:S02]  /*10c00*/  FMUL R78, R102, R113 ;  /* 0x00000071664e7220 */ /* 0x000fe40000400000 */
[----:B------:R-:W-:Y:S02]  /*10c10*/  FADD R15, R85, R90 ;  /* 0x0000005a550f7221 */ /* 0x000fe40000000000 */
[----:B------:R-:W-:Y:S01]  /*10c20*/  @P1 IMAD.MOV.U32 R8, RZ, RZ, 0x7f800000 ;  /* 0x7f800000ff081424 */ /* 0x000fe200078e00ff */
[----:B------:R-:W-:Y:S01]  /*10c30*/  SHF.R.U32.HI R127, RZ, 0x6, R127 ;  /* 0x00000006ff7f7819 */ /* 0x000fe2000001167f */
[----:B------:R-:W-:-:S02]  /*10c40*/  FMUL R102, R104, R57 ;  /* 0x0000003968667220 */ /* 0x000fc40000400000 */
[----:B------:R-:W-:Y:S02]  /*10c50*/  FMUL R53, R104, R53 ;  /* 0x0000003568357220 */ /* 0x000fe40000400000 */
[----:B------:R-:W-:Y:S01]  /*10c60*/  @P4 FFMA.FTZ R15, R42, R7, +INF ;  /* 0x7f8000002a0f4423 */ /* 0x000fe20000010007 */
[----:B------:R-:W-:Y:S01]  /*10c70*/  ISETP.GE.U32.AND P4, PT, R4, 0x7f800000, PT ;  /* 0x7f8000000400780c */ /* 0x000fe20003f86070 */
[----:B------:R-:W-:Y:S01]  /*10c80*/  FMUL R104, R104, R49 ;  /* 0x0000003168687220 */ /* 0x000fe20000400000 */
[----:B------:R-:W-:Y:S01]  /*10c90*/  LOP3.LUT R66, R66, 0xff800000, RZ, 0xc0, !PT ;  /* 0xff80000042427812 */ /* 0x000fe200078ec0ff */
[----:B------:R-:W-:Y:S02]  /*10ca0*/  FFMA.FTZ R80, R81, R80, -0.72134751081466674805 ;  /* 0xbf38aa3b51507423 */ /* 0x000fe40000010050 */
[----:B------:R-:W-:Y:S02]  /*10cb0*/  FADD R13, R83, R86 ;  /* 0x00000056530d7221 */ /* 0x000fe40000000000 */
[----:B------:R-:W-:-:S02]  /*10cc0*/  @P6 IMAD.MOV.U32 R49, RZ, RZ, 0x7f800000 ;  /* 0x7f800000ff316424 */ /* 0x000fc400078e00ff */
[----:B------:R-:W-:Y:S01]  /*10cd0*/  @P1 FFMA.FTZ R13, R11, R8, +INF ;  /* 0x7f8000000b0d1423 */ /* 0x000fe20000010008 */
[----:B------:R-:W-:Y:S01]  /*10ce0*/  @P3 MOV R8, 0x7f800000 ;  /* 0x7f80000000083802 */ /* 0x000fe20000000f00 */
[----:B------:R-:W-:Y:S01]  /*10cf0*/  FADD R61, R82, R61 ;  /* 0x0000003d523d7221 */ /* 0x000fe20000000000 */
[----:B------:R-:W-:Y:S01]  /*10d00*/  SGXT.U32 R127, R127, 0x2 ;  /* 0x000000027f7f781a */ /* 0x000fe20000000000 */
[----:B------:R-:W-:Y:S01]  /*10d10*/  FMUL R80, R81, R80 ;  /* 0x0000005051507220 */ /* 0x000fe20000400000 */
[----:B------:R0:W1:Y:S01]  /*10d20*/  I2F R37, R66 ;  /* 0x0000004200257306 */ /* 0x0000620000201400 */
[C---:B------:R-:W-:Y:S01]  /*10d30*/  @P6 FFMA.FTZ R61, R10.reuse, R49, +INF ;  /* 0x7f8000000a3d6423 */ /* 0x040fe20000010031 */
[----:B------:R-:W-:Y:S02]  /*10d40*/  FSETP.NEU.AND P5, PT, R10, RZ, PT ;  /* 0x000000ff0a00720b */ /* 0x000fe40003fad000 */
[----:B------:R-:W-:Y:S01]  /*10d50*/  FSETP.NEU.AND P6, PT, R11, RZ, PT ;  /* 0x000000ff0b00720b */ /* 0x000fe20003fcd000 */
[----:B------:R-:W-:Y:S01]  /*10d60*/  @P3 FFMA.FTZ R14, R9, R8, +INF ;  /* 0x7f800000090e3423 */ /* 0x000fe20000010008 */
[----:B------:R-:W-:Y:S01]  /*10d70*/  F2FP.BF16.PACK_AB R11, R95, R98 ;  /* 0x000000625f0b723e */ /* 0x000fe200000010ff */
[----:B------:R-:W-:Y:S01]  /*10d80*/  FMUL R80, R81, R80 ;  /* 0x0000005051507220 */ /* 0x000fe20000400000 */
[----:B------:R-:W-:Y:S01]  /*10d90*/  F2FP.BF16.PACK_AB R10, R122, R97 ;  /* 0x000000617a0a723e */ /* 0x000fe200000010ff */
[----:B0-----:R-:W-:Y:S01]  /*10da0*/  IMAD.IADD R66, R5, 0x1, -R66 ;  /* 0x0000000105427824 */ /* 0x001fe200078e0a42 */
[----:B------:R-:W-:Y:S01]  /*10db0*/  FSETP.NEU.AND P1, PT, R9, RZ, PT ;  /* 0x000000ff0900720b */ /* 0x000fe20003f2d000 */
[----:B------:R-:W-:Y:S01]  /*10dc0*/  IMAD R9, R127, c[0x0][0x1c8], RZ ;  /* 0x000072007f097a24 */ /* 0x000fe200078e02ff */
[----:B------:R-:W-:Y:S01]  /*10dd0*/  MOV R49, c[0x0][0x1c8] ;  /* 0x0000720000317a02 */ /* 0x000fe20000000f00 */
[----:B------:R-:W-:Y:S01]  /*10de0*/  FADD R66, R66, -1 ;  /* 0xbf80000042427421 */ /* 0x000fe20000000000 */
[----:B------:R-:W-:Y:S01]  /*10df0*/  F2FP.BF16.PACK_AB R104, R53, R104 ;  /* 0x000000683568723e */ /* 0x000fe200000010ff */
[C---:B------:R-:W-:Y:S01]  /*10e00*/  FMUL R48, R63.reuse, R109 ;  /* 0x0000006d3f307220 */ /* 0x040fe20000400000 */
[----:B------:R0:W-:Y:S01]  /*10e10*/  STS.64 [R6+0x80], R10 ;  /* 0x0000800a06007388 */ /* 0x0001e20000000a00 */
[----:B------:R-:W-:-:S02]  /*10e20*/  FMUL R56, R63, R108 ;  /* 0x0000006c3f387220 */ /* 0x000fc40000400000 */
[----:B------:R-:W-:Y:S02]  /*10e30*/  FMUL R55, R63, R105 ;  /* 0x000000693f377220 */ /* 0x000fe40000400000 */
[----:B------:R-:W-:Y:S02]  /*10e40*/  FFMA.FTZ R81, R81, 1.4426950216293334961, R80 ;  /* 0x3fb8aa3b51517823 */ /* 0x000fe40000010050 */
[----:B------:R-:W-:Y:S02]  /*10e50*/  FMUL R63, R63, R62 ;  /* 0x0000003e3f3f7220 */ /* 0x000fe40000400000 */
[----:B------:R-:W-:Y:S02]  /*10e60*/  FMUL R41, R39, R70 ;  /* 0x0000004627297220 */ /* 0x000fe40000400000 */
[----:B------:R-:W-:Y:S02]  /*10e70*/  @P4 IMAD.MOV.U32 R53, RZ, RZ, 0x7f800000 ;  /* 0x7f800000ff354424 */ /* 0x000fe400078e00ff */
[----:B0-----:R-:W-:-:S02]  /*10e80*/  IMAD R11, R49, 0x4, R9 ;  /* 0x00000004310b7824 */ /* 0x001fc400078e0209 */
[C---:B------:R-:W-:Y:S02]  /*10e90*/  FMUL R64, R73.reuse, R64 ;  /* 0x0000004049407220 */ /* 0x040fe40000400000 */
[C---:B------:R-:W-:Y:S02]  /*10ea0*/  FMUL R67, R73.reuse, R126 ;  /* 0x0000007e49437220 */ /* 0x040fe40000400000 */
[C---:B------:R-:W-:Y:S02]  /*10eb0*/  FMUL R71, R73.reuse, R128 ;  /* 0x0000008049477220 */ /* 0x040fe40000400000 */
[C---:B------:R-:W-:Y:S02]  /*10ec0*/  FMUL R65, R73.reuse, R134 ;  /* 0x0000008649417220 */ /* 0x040fe40000400000 */
[C---:B------:R-:W-:Y:S02]  /*10ed0*/  FMUL R70, R73.reuse, R136 ;  /* 0x0000008849467220 */ /* 0x040fe40000400000 */
[----:B------:R-:W-:-:S02]  /*10ee0*/  FMUL R62, R73, R142 ;  /* 0x0000008e493e7220 */ /* 0x000fc40000400000 */
[----:B------:R-:W-:Y:S02]  /*10ef0*/  FFMA.FTZ R7, R66, R101, -0.16845393180847167969 ;  /* 0xbe2c7f3042077423 */ /* 0x000fe40000010065 */
[----:B------:R-:W-:Y:S02]  /*10f00*/  FMUL R73, R73, R144 ;  /* 0x0000009049497220 */ /* 0x000fe40000400000 */
[----:B------:R-:W-:Y:S02]  /*10f10*/  FADD R60, R60, R81 ;  /* 0x000000513c3c7221 */ /* 0x000fe40000000000 */
[----:B------:R-:W-:Y:S01]  /*10f20*/  @P4 FFMA.FTZ R60, R4, R53, +INF ;  /* 0x7f800000043c4423 */ /* 0x000fe20000010035 */
[----:B------:R-:W-:Y:S01]  /*10f30*/  LEA R53, R49, R11, 0x2 ;  /* 0x0000000b31357211 */ /* 0x000fe200078e10ff */
[----:B------:R-:W-:Y:S01]  /*10f40*/  FFMA.FTZ R7, R66, R7, 0.1716887056827545166 ;  /* 0x3e2fcf2a42077423 */ /* 0x000fe20000010007 */
[----:B------:R-:W-:Y:S02]  /*10f50*/  F2FP.BF16.PACK_AB R71, R68, R71 ;  /* 0x000000474447723e */ /* 0x000fe400000010ff */
[----:B------:R-:W-:Y:S01]  /*10f60*/  F2FP.BF16.PACK_AB R70, R70, R73 ;  /* 0x000000494646723e */ /* 0x000fe200000010ff */
[----:B------:R-:W-:-:S02]  /*10f70*/  FFMA.FTZ R7, R66, R7, -0.17900948226451873779 ;  /* 0xbe374e4342077423 */ /* 0x000fc40000010007 */
[----:B------:R-:W-:Y:S02]  /*10f80*/  IMAD R57, R49, 0x4, R53 ;  /* 0x0000000431397824 */ /* 0x000fe400078e0235 */
[----:B------:R0:W-:Y:S01]  /*10f90*/  STS.64 [R6+0x100], R70 ;  /* 0x0001004606007388 */ /* 0x0001e20000000a00 */
[----:B------:R-:W-:-:S04]  /*10fa0*/  FFMA.FTZ R7, R66, R7, 0.20512372255325317383 ;  /* 0x3e520bf442077423 */ /* 0x000fc80000010007 */
[----:B------:R-:W-:Y:S01]  /*10fb0*/  FFMA.FTZ R7, R66, R7, -0.24046532809734344482 ;  /* 0xbe763c8b42077423 */ /* 0x000fe20000010007 */
[----:B0-----:R-:W-:Y:S01]  /*10fc0*/  F2FP.BF16.PACK_AB R71, R48, R55 ;  /* 0x000000373047723e */ /* 0x001fe200000010ff */
[----:B------:R-:W-:Y:S01]  /*10fd0*/  IMAD R55, R49, 0x4, R57 ;  /* 0x0000000431377824 */ /* 0x000fe200078e0239 */
[----:B------:R-:W-:Y:S01]  /*10fe0*/  F2FP.BF16.PACK_AB R70, R51, R46 ;  /* 0x0000002e3346723e */ /* 0x000fe200000010ff */
[----:B------:R-:W-:-:S03]  /*10ff0*/  FFMA.FTZ R7, R66, R7, 0.28857114911079406738 ;  /* 0x3e93bf9942077423 */ /* 0x000fc60000010007 */
[C---:B------:R-:W-:Y:S02]  /*11000*/  LEA R51, R49.reuse, R55, 0x2 ;  /* 0x0000003731337211 */ /* 0x040fe400078e10ff */
[----:B------:R-:W-:Y:S01]  /*11010*/  F2FP.BF16.PACK_AB R83, R56, R59 ;  /* 0x0000003b3853723e */ /* 0x000fe200000010ff */
[----:B------:R-:W-:Y:S02]  /*11020*/  FFMA.FTZ R7, R66, R7, -0.36067417263984680176 ;  /* 0xbeb8aa4942077423 */ /* 0x000fe40000010007 */
[C---:B------:R-:W-:Y:S01]  /*11030*/  IMAD R59, R49.reuse, 0x4, R51 ;  /* 0x00000004313b7824 */ /* 0x040fe200078e0233 */
[----:B------:R-:W-:Y:S01]  /*11040*/  F2FP.BF16.PACK_AB R82, R52, R63 ;  /* 0x0000003f3452723e */ /* 0x000fe200000010ff */
[C---:B------:R-:W-:Y:S02]  /*11050*/  FFMA.FTZ R7, R66.reuse, R7, 0.48089820146560668945 ;  /* 0x3ef6384a42077423 */ /* 0x040fe40000010007 */
[----:B------:R-:W-:Y:S01]  /*11060*/  IMAD R63, R49, 0x4, R59 ;  /* 0x00000004313f7824 */ /* 0x000fe200078e023b */
[----:B------:R-:W-:Y:S01]  /*11070*/  F2FP.BF16.PACK_AB R80, R65, R62 ;  /* 0x0000003e4150723e */ /* 0x000fe200000010ff */
[----:B------:R-:W-:Y:S01]  /*11080*/  FFMA.FTZ R7, R66, R7, -0.72134751081466674805 ;  /* 0xbf38aa3b42077423 */ /* 0x000fe20000010007 */
[----:B------:R-:W-:Y:S01]  /*11090*/  ISETP.GE.U32.AND P4, PT, R5, 0x7f800000, PT ;  /* 0x7f8000000500780c */ /* 0x000fe20003f86070 */
[----:B------:R-:W-:Y:S01]  /*110a0*/  IMAD R65, R49, 0x4, R63 ;  /* 0x0000000431417824 */ /* 0x000fe200078e023f */
[----:B------:R-:W-:Y:S01]  /*110b0*/  F2FP.BF16.PACK_AB R81, R64, R67 ;  /* 0x000000434051723e */ /* 0x000fe200000010ff */
[----:B------:R-:W-:-:S02]  /*110c0*/  FMUL R7, R66, R7 ;  /* 0x0000000742077220 */ /* 0x000fc40000400000 */
[----:B------:R-:W-:Y:S01]  /*110d0*/  IMAD R67, R49, 0x4, R65 ;  /* 0x0000000431437824 */ /* 0x000fe200078e0241 */
[----:B------:R0:W-:Y:S01]  /*110e0*/  STS.64 [R6+0x380], R70 ;  /* 0x0003804606007388 */ /* 0x0001e20000000a00 */
[----:B------:R-:W-:Y:S01]  /*110f0*/  FMUL R7, R66, R7 ;  /* 0x0000000742077220 */ /* 0x000fe20000400000 */
[----:B------:R-:W-:Y:S01]  /*11100*/  F2FP.BF16.PACK_AB R74, R74, R77 ;  /* 0x0000004d4a4a723e */ /* 0x000fe200000010ff */
[C---:B------:R-:W-:Y:S02]  /*11110*/  FMUL R47, R69.reuse, R47 ;  /* 0x0000002f452f7220 */ /* 0x040fe40000400000 */
[C---:B------:R-:W-:Y:S02]  /*11120*/  FMUL R58, R69.reuse, R58 ;  /* 0x0000003a453a7220 */ /* 0x040fe40000400000 */
[C---:B------:R-:W-:Y:S01]  /*11130*/  FMUL R54, R69.reuse, R54 ;  /* 0x0000003645367220 */ /* 0x040fe20000400000 */
[----:B------:R-:W-:Y:S01]  /*11140*/  @P4 MOV R8, 0x7f800000 ;  /* 0x7f80000000084802 */ /* 0x000fe20000000f00 */
[----:B------:R-:W-:Y:S01]  /*11150*/  FMUL R69, R69, R124 ;  /* 0x0000007c45457220 */ /* 0x000fe20000400000 */
[----:B0-----:R-:W-:Y:S01]  /*11160*/  LEA R71, R49, R67, 0x2 ;  /* 0x0000004331477211 */ /* 0x001fe200078e10ff */
[----:B-1----:R-:W-:Y:S01]  /*11170*/  FFMA.FTZ R44, R37, 1.1920928955078125e-07, R44 ;  /* 0x34000000252c7823 */ /* 0x002fe2000001002c */
[----:B------:R-:W-:Y:S01]  /*11180*/  F2FP.BF16.PACK_AB R77, R45, R50 ;  /* 0x000000322d4d723e */ /* 0x000fe200000010ff */
[----:B------:R-:W-:-:S02]  /*11190*/  FFMA.FTZ R7, R66, 1.4426950216293334961, R7 ;  /* 0x3fb8aa3b42077823 */ /* 0x000fc40000010007 */
[----:B------:R-:W-:Y:S01]  /*111a0*/  IMAD R45, R49, 0x4, R71 ;  /* 0x00000004312d7824 */ /* 0x000fe200078e0247 */
[----:B------:R-:W-:Y:S01]  /*111b0*/  F2FP.BF16.PACK_AB R79, R76, R79 ;  /* 0x0000004f4c4f723e */ /* 0x000fe200000010ff */
[----:B------:R-:W-:Y:S01]  /*111c0*/  FADD R44, R44, R7 ;  /* 0x000000072c2c7221 */ /* 0x000fe20000000000 */
[----:B------:R-:W-:Y:S01]  /*111d0*/  F2FP.BF16.PACK_AB R76, R58, R69 ;  /* 0x000000453a4c723e */ /* 0x000fe200000010ff */
[----:B------:R-:W-:Y:S01]  /*111e0*/  @P4 FFMA.FTZ R44, R5, R8, +INF ;  /* 0x7f800000052c4423 */ /* 0x000fe20000010008 */
[----:B------:R-:W-:Y:S01]  /*111f0*/  F2FP.BF16.PACK_AB R105, R99, R102 ;  /* 0x000000666369723e */ /* 0x000fe200000010ff */
[----:B------:R-:W-:Y:S01]  /*11200*/  IMAD R69, R49, 0x4, R45 ;  /* 0x0000000431457824 */ /* 0x000fe200078e022d */
[----:B------:R-:W-:Y:S02]  /*11210*/  F2FP.BF16.PACK_AB R101, R94, R125 ;  /* 0x0000007d5e65723e */ /* 0x000fe400000010ff */
[----:B------:R-:W-:Y:S02]  /*11220*/  F2FP.BF16.PACK_AB R100, R123, R100 ;  /* 0x000000647b64723e */ /* 0x000fe400000010ff */
[----:B------:R-:W-:Y:S01]  /*11230*/  LEA R8, P4, R9, R0, 0x1 ;  /* 0x0000000009087211 */ /* 0x000fe200078808ff */
[----:B------:R-:W-:Y:S01]  /*11240*/  STS.64 [R6+0x200], R104 ;  /* 0x0002006806007388 */ /* 0x000fe20000000a00 */
[----:B------:R-:W-:-:S02]  /*11250*/  F2FP.BF16.PACK_AB R75, R72, R75 ;  /* 0x0000004b484b723e */ /* 0x000fc400000010ff */
[----:B------:R-:W-:Y:S01]  /*11260*/  LOP3.LUT R48, R6, 0x8, RZ, 0x3c, !PT ;  /* 0x0000000806307812 */ /* 0x000fe200078e3cff */
[----:B------:R-:W-:Y:S01]  /*11270*/  STS.64 [R6+0x280], R100 ;  /* 0x0002806406007388 */ /* 0x000fe20000000a00 */
[----:B------:R-:W-:Y:S02]  /*11280*/  LEA.HI.X.SX32 R9, R9, R2, 0x1, P4 ;  /* 0x0000000209097211 */ /* 0x000fe400020f0eff */
[----:B------:R-:W-:Y:S01]  /*11290*/  LEA R73, R49, R69, 0x2 ;  /* 0x0000004531497211 */ /* 0x000fe200078e10ff */
[----:B------:R-:W-:Y:S01]  /*112a0*/  STS.64 [R6+0x300], R80 ;  /* 0x0003005006007388 */ /* 0x000fe20000000a00 */
[----:B------:R-:W-:-:S03]  /*112b0*/  F2FP.BF16.PACK_AB R78, R78, R89 ;  /* 0x000000594e4e723e */ /* 0x000fc600000010ff */
[----:B------:R0:W-:Y:S04]  /*112c0*/  STS.64 [R6+0x180], R82 ;  /* 0x0001805206007388 */ /* 0x0001e80000000a00 */
[----:B------:R1:W-:Y:S01]  /*112d0*/  STS.64 [R48+0x4200], R74 ;  /* 0x0042004a30007388 */ /* 0x0003e20000000a00 */
[----:B0-----:R-:W-:-:S03]  /*112e0*/  LEA R6, P4, R11, R0, 0x1 ;  /* 0x000000000b067211 */ /* 0x001fc600078808ff */
[----:B------:R0:W-:Y:S01]  /*112f0*/  STS.64 [R48+0x4000], R78 ;  /* 0x0040004e30007388 */ /* 0x0001e20000000a00 */
[----:B------:R-:W-:Y:S01]  /*11300*/  LEA.HI.X.SX32 R7, R11, R2, 0x1, P4 ;  /* 0x000000020b077211 */ /* 0x000fe200020f0eff */
[----:B-1----:R-:W-:Y:S01]  /*11310*/  IMAD R75, R49, 0x4, R73 ;  /* 0x00000004314b7824 */ /* 0x002fe200078e0249 */
[C---:B------:R-:W-:Y:S02]  /*11320*/  LEA R10, P4, R53.reuse, R0, 0x1 ;  /* 0x00000000350a7211 */ /* 0x040fe400078808ff */
[----:B------:R-:W-:Y:S02]  /*11330*/  FSETP.NEU.AND P3, PT, R42, RZ, PT ;  /* 0x000000ff2a00720b */ /* 0x000fe40003f6d000 */
[----:B------:R-:W-:Y:S01]  /*11340*/  LEA.HI.X.SX32 R11, R53, R2, 0x1, P4 ;  /* 0x00000002350b7211 */ /* 0x000fe200020f0eff */
[----:B0-----:R-:W-:Y:S01]  /*11350*/  IMAD R79, R49, 0x4, R75 ;  /* 0x00000004314f7824 */ /* 0x001fe200078e024b */
[----:B------:R-:W-:Y:S02]  /*11360*/  LEA R42, P4, R57, R0, 0x1 ;  /* 0x00000000392a7211 */ /* 0x000fe400078808ff */
[----:B------:R-:W-:-:S02]  /*11370*/  F2FP.BF16.PACK_AB R81, R40, R43 ;  /* 0x0000002b2851723e */ /* 0x000fc400000010ff */
[----:B------:R-:W-:Y:S02]  /*11380*/  LEA R85, R49, R79, 0x2 ;  /* 0x0000004f31557211 */ /* 0x000fe400078e10ff */
[----:B------:R-:W-:Y:S01]  /*11390*/  LEA.HI.X.SX32 R43, R57, R2, 0x1, P4 ;  /* 0x00000002392b7211 */ /* 0x000fe200020f0eff */
[----:B------:R-:W-:Y:S01]  /*113a0*/  FMUL R34, R39, R130 ;  /* 0x0000008227227220 */ /* 0x000fe20000400000 */
[----:B------:R-:W-:Y:S01]  /*113b0*/  LEA R40, P4, R55, R0, 0x1 ;  /* 0x0000000037287211 */ /* 0x000fe200078808ff */
[----:B------:R-:W-:Y:S01]  /*113c0*/  FMUL R38, R39, R132 ;  /* 0x0000008427267220 */ /* 0x000fe20000400000 */
[----:B------:R-:W-:Y:S01]  /*113d0*/  F2FP.BF16.PACK_AB R80, R47, R54 ;  /* 0x000000362f50723e */ /* 0x000fe200000010ff */
[C---:B------:R-:W-:Y:S01]  /*113e0*/  FMUL R37, R39.reuse, R138 ;  /* 0x0000008a27257220 */ /* 0x040fe20000400000 */
[----:B------:R-:W-:Y:S01]  /*113f0*/  F2FP.BF16.PACK_AB R47, R36, R41 ;  /* 0x00000029242f723e */ /* 0x000fe200000010ff */
[----:B------:R-:W-:Y:S01]  /*11400*/  FMUL R39, R39, R140 ;  /* 0x0000008c27277220 */ /* 0x000fe20000400000 */
[----:B------:R-:W-:Y:S01]  /*11410*/  LEA.HI.X.SX32 R41, R55, R2, 0x1, P4 ;  /* 0x0000000237297211 */ /* 0x000fe200020f0eff */
[----:B------:R-:W-:Y:S01]  /*11420*/  IMAD R91, R49, 0x4, R85 ;  /* 0x00000004315b7824 */ /* 0x000fe200078e0255 */
[----:B------:R-:W-:-:S02]  /*11430*/  LEA R36, P4, R51, R0, 0x1 ;  /* 0x0000000033247211 */ /* 0x000fc400078808ff */
[----:B------:R-:W-:Y:S01]  /*11440*/  F2FP.BF16.PACK_AB R46, R38, R39 ;  /* 0x00000027262e723e */ /* 0x000fe200000010ff */
[----:B------:R-:W-:Y:S01]  /*11450*/  IMAD R95, R49, 0x4, R91 ;  /* 0x00000004315f7824 */ /* 0x000fe200078e025b */
[----:B------:R-:W-:Y:S02]  /*11460*/  F2FP.BF16.PACK_AB R38, R34, R37 ;  /* 0x000000252226723e */ /* 0x000fe400000010ff */
[----:B------:R-:W-:Y:S02]  /*11470*/  LEA.HI.X.SX32 R37, R51, R2, 0x1, P4 ;  /* 0x0000000233257211 */ /* 0x000fe400020f0eff */
[----:B------:R-:W-:Y:S02]  /*11480*/  LEA R34, P4, R59, R0, 0x1 ;  /* 0x000000003b227211 */ /* 0x000fe400078808ff */
[----:B------:R-:W-:Y:S02]  /*11490*/  LEA R97, R49, R95, 0x2 ;  /* 0x0000005f31617211 */ /* 0x000fe400078e10ff */
[----:B------:R-:W-:-:S02]  /*114a0*/  F2FP.BF16.PACK_AB R39, R32, R35 ;  /* 0x000000232027723e */ /* 0x000fc400000010ff */
[----:B------:R-:W-:Y:S02]  /*114b0*/  LEA.HI.X.SX32 R35, R59, R2, 0x1, P4 ;  /* 0x000000023b237211 */ /* 0x000fe400020f0eff */
[----:B------:R-:W-:Y:S01]  /*114c0*/  LEA R32, P4, R63, R0, 0x1 ;  /* 0x000000003f207211 */ /* 0x000fe200078808ff */
[----:B------:R-:W-:Y:S01]  /*114d0*/  IMAD R99, R49, 0x4, R97 ;  /* 0x0000000431637824 */ /* 0x000fe200078e0261 */
[----:B------:R-:W-:Y:S02]  /*114e0*/  F2FP.BF16.PACK_AB R51, R30, R33 ;  /* 0x000000211e33723e */ /* 0x000fe400000010ff */
[----:B------:R-:W-:Y:S02]  /*114f0*/  F2FP.BF16.PACK_AB R50, R31, R20 ;  /* 0x000000141f32723e */ /* 0x000fe400000010ff */
[----:B------:R-:W-:Y:S01]  /*11500*/  LEA.HI.X.SX32 R33, R63, R2, 0x1, P4 ;  /* 0x000000023f217211 */ /* 0x000fe200020f0eff */
[----:B------:R-:W-:Y:S01]  /*11510*/  IMAD R101, R49, 0x4, R99 ;  /* 0x0000000431657824 */ /* 0x000fe200078e0263 */
[----:B------:R-:W-:Y:S01]  /*11520*/  LEA R20, P4, R65, R0, 0x1 ;  /* 0x0000000041147211 */ /* 0x000fe200078808ff */
[----:B------:R0:W-:Y:S03]  /*11530*/  STS.64 [R48+0x4100], R46 ;  /* 0x0041002e30007388 */ /* 0x0001e60000000a00 */
[----:B------:R-:W-:-:S02]  /*11540*/  LEA R103, R49, R101, 0x2 ;  /* 0x0000006531677211 */ /* 0x000fc400078e10ff */
[----:B0-----:R-:W-:Y:S02]  /*11550*/  F2FP.BF16.PACK_AB R46, R18, R21 ;  /* 0x00000015122e723e */ /* 0x001fe400000010ff */
[----:B------:R-:W-:Y:S02]  /*11560*/  LEA.HI.X.SX32 R21, R65, R2, 0x1, P4 ;  /* 0x0000000241157211 */ /* 0x000fe400020f0eff */
[C---:B------:R-:W-:Y:S02]  /*11570*/  LEA R18, P4, R67.reuse, R0, 0x1 ;  /* 0x0000000043127211 */ /* 0x040fe400078808ff */
[----:B------:R-:W-:Y:S02]  /*11580*/  F2FP.BF16.PACK_AB R47, R16, R19 ;  /* 0x00000013102f723e */ /* 0x000fe400000010ff */
[----:B------:R-:W-:Y:S01]  /*11590*/  LEA.HI.X.SX32 R19, R67, R2, 0x1, P4 ;  /* 0x0000000243137211 */ /* 0x000fe200020f0eff */
[----:B------:R-:W-:Y:S01]  /*115a0*/  IMAD R105, R49, 0x4, R103 ;  /* 0x0000000431697824 */ /* 0x000fe200078e0267 */
[----:B------:R-:W-:Y:S01]  /*115b0*/  LEA R30, P4, R71, R0, 0x1 ;  /* 0x00000000471e7211 */ /* 0x000fe200078808ff */
[----:B------:R0:W-:Y:S02]  /*115c0*/  STS.64 [R48+0x4300], R38 ;  /* 0x0043002630007388 */ /* 0x0001e40000000a00 */
[----:B------:R-:W-:Y:S01]  /*115d0*/  IMAD R107, R49, 0x4, R105 ;  /* 0x00000004316b7824 */ /* 0x000fe200078e0269 */
[----:B------:R-:W-:-:S02]  /*115e0*/  LEA.HI.X.SX32 R31, R71, R2, 0x1, P4 ;  /* 0x00000002471f7211 */ /* 0x000fc400020f0eff */
[----:B0-----:R-:W-:-:S04]  /*115f0*/  LEA R38, P4, R45, R0, 0x1 ;  /* 0x000000002d267211 */ /* 0x001fc800078808ff */
[----:B------:R-:W-:Y:S02]  /*11600*/  LEA.HI.X.SX32 R39, R45, R2, 0x1, P4 ;  /* 0x000000022d277211 */ /* 0x000fe400020f0eff */
[----:B------:R-:W-:-:S05]  /*11610*/  LEA R45, R49, R107, 0x2 ;  /* 0x0000006b312d7211 */ /* 0x000fca00078e10ff */
[----:B------:R-:W-:-:S04]  /*11620*/  IMAD R111, R49, 0x4, R45 ;  /* 0x00000004316f7824 */ /* 0x000fc800078e022d */
[----:B------:R-:W-:-:S05]  /*11630*/  IMAD R113, R49, 0x4, R111 ;  /* 0x0000000431717824 */ /* 0x000fca00078e026f */
[C---:B------:R-:W-:Y:S01]  /*11640*/  LEA R115, R49.reuse, R113, 0x2 ;  /* 0x0000007131737211 */ /* 0x040fe200078e10ff */
[----:B------:R-:W-:Y:S04]  /*11650*/  STS.64 [R48+0x4080], R76 ;  /* 0x0040804c30007388 */ /* 0x000fe80000000a00 */
[C---:B------:R-:W-:Y:S01]  /*11660*/  IMAD R117, R49.reuse, 0x4, R115 ;  /* 0x0000000431757824 */ /* 0x040fe200078e0273 */
[----:B------:R-:W-:Y:S03]  /*11670*/  STS.64 [R48+0x4280], R80 ;  /* 0x0042805030007388 */ /* 0x000fe60000000a00 */
[----:B------:R-:W-:Y:S01]  /*11680*/  IMAD R119, R49, 0x4, R117 ;  /* 0x0000000431777824 */ /* 0x000fe200078e0275 */
[----:B------:R-:W-:Y:S04]  /*11690*/  STS.64 [R48+0x4180], R50 ;  /* 0x0041803230007388 */ /* 0x000fe80000000a00 */
[----:B------:R-:W-:Y:S04]  /*116a0*/  STS.64 [R48+0x4380], R46 ;  /* 0x0043802e30007388 */ /* 0x000fe80000000a00 */
[----:B------:R-:W-:Y:S01]  /*116b0*/  BAR.SYNC.DEFER_BLOCKING 0x0 ;  /* 0x0000000000007b1d */ /* 0x000fe20000010000 */
[----:B------:R-:W-:-:S02]  /*116c0*/  LEA R52, P4, R69, R0, 0x1 ;  /* 0x0000000045347211 */ /* 0x000fc400078808ff */
[----:B------:R-:W-:Y:S02]  /*116d0*/  LEA R121, R49, R119, 0x2 ;  /* 0x0000007731797211 */ /* 0x000fe400078e10ff */
[----:B------:R-:W-:Y:S02]  /*116e0*/  LEA.HI.X.SX32 R53, R69, R2, 0x1, P4 ;  /* 0x0000000245357211 */ /* 0x000fe400020f0eff */
[----:B------:R-:W-:Y:S01]  /*116f0*/  LEA R58, P4, R73, R0, 0x1 ;  /* 0x00000000493a7211 */ /* 0x000fe200078808ff */
[----:B------:R-:W-:-:S03]  /*11700*/  IMAD R123, R49, 0x4, R121 ;  /* 0x00000004317b7824 */ /* 0x000fc600078e0279 */
[----:B------:R-:W-:Y:S01]  /*11710*/  LEA.HI.X.SX32 R59, R73, R2, 0x1, P4 ;  /* 0x00000002493b7211 */ /* 0x000fe200020f0eff */
[----:B------:R-:W-:Y:S01]  /*11720*/  IMAD R125, R49, 0x4, R123 ;  /* 0x00000004317d7824 */ /* 0x000fe200078e027b */
[----:B------:R-:W-:-:S04]  /*11730*/  LEA R66, P4, R75, R0, 0x1 ;  /* 0x000000004b427211 */ /* 0x000fc800078808ff */
[----:B------:R-:W-:Y:S02]  /*11740*/  LEA.HI.X.SX32 R67, R75, R2, 0x1, P4 ;  /* 0x000000024b437211 */ /* 0x000fe400020f0eff */
[----:B------:R-:W-:Y:S02]  /*11750*/  LEA R72, P4, R79, R0, 0x1 ;  /* 0x000000004f487211 */ /* 0x000fe400078808ff */
[----:B------:R-:W-:Y:S02]  /*11760*/  LEA R127, R49, R125, 0x2 ;  /* 0x0000007d317f7211 */ /* 0x000fe400078e10ff */
[----:B------:R-:W-:Y:S01]  /*11770*/  LEA.HI.X.SX32 R73, R79, R2, 0x1, P4 ;  /* 0x000000024f497211 */ /* 0x000fe200020f0eff */
[----:B------:R-:W0:Y:S01]  /*11780*/  LDS.64 R50, [R12] ;  /* 0x000000000c327984 */ /* 0x000e220000000a00 */
[----:B------:R-:W-:Y:S01]  /*11790*/  LEA R78, P4, R85, R0, 0x1 ;  /* 0x00000000554e7211 */ /* 0x000fe200078808ff */
[----:B------:R-:W-:Y:S01]  /*117a0*/  IMAD R129, R49, 0x4, R127 ;  /* 0x0000000431817824 */ /* 0x000fe200078e027f */
[----:B------:R-:W-:Y:S01]  /*117b0*/  LOP3.LUT R16, R12, 0x8, RZ, 0x3c, !PT ;  /* 0x000000080c107812 */ /* 0x000fe200078e3cff */
[----:B------:R-:W-:Y:S01]  /*117c0*/  LDS.64 R46, [R12+0x400] ;  /* 0x000400000c2e7984 */ /* 0x000fe20000000a00 */
[----:B------:R-:W-:-:S03]  /*117d0*/  LEA.HI.X.SX32 R79, R85, R2, 0x1, P4 ;  /* 0x00000002554f7211 */ /* 0x000fc600020f0eff */
[----:B------:R-:W-:Y:S01]  /*117e0*/  LDS.64 R56, [R12+0x800] ;  /* 0x000800000c387984 */ /* 0x000fe20000000a00 */
[----:B------:R-:W-:-:S03]  /*117f0*/  IMAD R131, R49, 0x4, R129 ;  /* 0x0000000431837824 */ /* 0x000fc600078e0281 */
[----:B------:R-:W-:Y:S04]  /*11800*/  LDS.64 R54, [R12+0xc00] ;  /* 0x000c00000c367984 */ /* 0x000fe80000000a00 */
[----:B------:R-:W-:Y:S04]  /*11810*/  LDS.64 R62, [R12+0x1000] ;  /* 0x001000000c3e7984 */ /* 0x000fe80000000a00 */
[----:B------:R-:W-:Y:S04]  /*11820*/  LDS.64 R64, [R12+0x1400] ;  /* 0x001400000c407984 */ /* 0x000fe80000000a00 */
[----:B------:R-:W-:Y:S04]  /*11830*/  LDS.64 R68, [R12+0x1800] ;  /* 0x001800000c447984 */ /* 0x000fe80000000a00 */
[----:B------:R1:W-:Y:S01]  /*11840*/  LDS.64 R70, [R12+0x1c00] ;  /* 0x001c00000c467984 */ /* 0x0003e20000000a00 */
[----:B------:R-:W-:-:S03]  /*11850*/  LEA R84, P4, R91, R0, 0x1 ;  /* 0x000000005b547211 */ /* 0x000fc600078808ff */
[----:B------:R-:W2:Y:S01]  /*11860*/  LDS.64 R74, [R16] ;  /* 0x00000000104a7984 */ /* 0x000ea20000000a00 */
[----:B-1----:R-:W-:-:S03]  /*11870*/  FSEL R12, R96, -INF , P2 ;  /* 0xff800000600c7808 */ /* 0x002fc60001000000 */
[----:B------:R-:W1:Y:S01]  /*11880*/  LDS.64 R76, [R16+0x400] ;  /* 0x00040000104c7984 */ /* 0x000e620000000a00 */
[----:B------:R-:W-:Y:S02]  /*11890*/  LEA R96, P2, R97, R0, 0x1 ;  /* 0x0000000061607211 */ /* 0x000fe400078408ff */
[-C--:B------:R-:W-:Y:S01]  /*118a0*/  LEA.HI.X.SX32 R85, R91, R2.reuse, 0x1, P4 ;  /* 0x000000025b557211 */ /* 0x080fe200020f0eff */
[----:B------:R-:W3:Y:S01]  /*118b0*/  LDS.64 R80, [R16+0x800] ;  /* 0x0008000010507984 */ /* 0x000ee20000000a00 */
[----:B------:R-:W-:Y:S02]  /*118c0*/  LEA.HI.X.SX32 R97, R97, R2, 0x1, P2 ;  /* 0x0000000261617211 */ /* 0x000fe400010f0eff */
[-C--:B------:R-:W-:Y:S01]  /*118d0*/  LEA R100, P2, R101, R0.reuse, 0x1 ;  /* 0x0000000065647211 */ /* 0x080fe200078408ff */
[----:B------:R-:W4:Y:S01]  /*118e0*/  LDS.64 R82, [R16+0xc00] ;  /* 0x000c000010527984 */ /* 0x000f220000000a00 */
[----:B------:R-:W-:Y:S02]  /*118f0*/  LEA R133, R49, R131, 0x2 ;  /* 0x0000008331857211 */ /* 0x000fe400078e10ff */
[----:B------:R-:W-:Y:S01]  /*11900*/  LEA R94, P4, R95, R0, 0x1 ;  /* 0x000000005f5e7211 */ /* 0x000fe200078808ff */
[----:B------:R-:W0:Y:S01]  /*11910*/  LDS.64 R88, [R16+0x1000] ;  /* 0x0010000010587984 */ /* 0x000e220000000a00 */
[----:B------:R-:W-:Y:S01]  /*11920*/  LEA.HI.X.SX32 R101, R101, R2, 0x1, P2 ;  /* 0x0000000265657211 */ /* 0x000fe200010f0eff */
[----:B------:R-:W-:Y:S01]  /*11930*/  IMAD R135, R49, 0x4, R133 ;  /* 0x0000000431877824 */ /* 0x000fe200078e0285 */
[----:B------:R-:W-:Y:S01]  /*11940*/  LEA R104, P2, R105, R0, 0x1 ;  /* 0x0000000069687211 */ /* 0x000fe200078408ff */
[----:B------:R-:W0:Y:S01]  /*11950*/  LDS.64 R86, [R16+0x1400] ;  /* 0x0014000010567984 */ /* 0x000e220000000a00 */
[----:B------:R-:W-:-:S02]  /*11960*/  LEA.HI.X.SX32 R95, R95, R2, 0x1, P4 ;  /* 0x000000025f5f7211 */ /* 0x000fc400020f0eff */
[----:B------:R-:W-:Y:S01]  /*11970*/  LEA R98, P4, R99, R0, 0x1 ;  /* 0x0000000063627211 */ /* 0x000fe200078808ff */
[----:B------:R-:W-:Y:S01]  /*11980*/  IMAD R137, R49, 0x4, R135 ;  /* 0x0000000431897824 */ /* 0x000fe200078e0287 */
[----:B------:R-:W-:Y:S01]  /*11990*/  LEA.HI.X.SX32 R105, R105, R2, 0x1, P2 ;  /* 0x0000000269697211 */ /* 0x000fe200010f0eff */
[----:B------:R-:W0:Y:S01]  /*119a0*/  LDS.64 R92, [R16+0x1800] ;  /* 0x00180000105c7984 */ /* 0x000e220000000a00 */
[----:B------:R-:W-:Y:S02]  /*119b0*/  LEA R108, P2, R45, R0, 0x1 ;  /* 0x000000002d6c7211 */ /* 0x000fe400078408ff */
[----:B------:R-:W-:Y:S01]  /*119c0*/  LEA.HI.X.SX32 R99, R99, R2, 0x1, P4 ;  /* 0x0000000263637211 */ /* 0x000fe200020f0eff */
[----:B------:R-:W0:Y:S01]  /*119d0*/  LDS.64 R90, [R16+0x1c00] ;  /* 0x001c0000105a7984 */ /* 0x000e220000000a00 */
[----:B------:R-:W-:Y:S02]  /*119e0*/  LEA R102, P4, R103, R0, 0x1 ;  /* 0x0000000067667211 */ /* 0x000fe400078808ff */
[----:B------:R-:W-:-:S02]  /*119f0*/  LEA.HI.X.SX32 R109, R45, R2, 0x1, P2 ;  /* 0x000000022d6d7211 */ /* 0x000fc400010f0eff */
[----:B------:R-:W-:Y:S02]  /*11a00*/  LEA R45, R49, R137, 0x2 ;  /* 0x00000089312d7211 */ /* 0x000fe400078e10ff */
[----:B------:R-:W-:Y:S02]  /*11a10*/  LEA.HI.X.SX32 R103, R103, R2, 0x1, P4 ;  /* 0x0000000267677211 */ /* 0x000fe400020f0eff */
[----:B------:R-:W-:Y:S01]  /*11a20*/  LEA R106, P4, R107, R0, 0x1 ;  /* 0x000000006b6a7211 */ /* 0x000fe200078808ff */
[----:B------:R-:W-:-:S03]  /*11a30*/  IMAD R141, R49, 0x4, R45 ;  /* 0x00000004318d7824 */ /* 0x000fc600078e022d */
[----:B------:R-:W-:Y:S02]  /*11a40*/  LEA.HI.X.SX32 R107, R107, R2, 0x1, P4 ;  /* 0x000000026b6b7211 */ /* 0x000fe400020f0eff */
[----:B------:R-:W-:Y:S01]  /*11a50*/  LEA R110, P4, R111, R0, 0x1 ;  /* 0x000000006f6e7211 */ /* 0x000fe200078808ff */
[----:B------:R-:W-:-:S03]  /*11a60*/  IMAD R143, R49, 0x4, R141 ;  /* 0x00000004318f7824 */ /* 0x000fc600078e028d */
[----:B------:R-:W-:Y:S02]  /*11a70*/  LEA.HI.X.SX32 R111, R111, R2, 0x1, P4 ;  /* 0x000000026f6f7211 */ /* 0x000fe400020f0eff */
[----:B------:R-:W-:Y:S02]  /*11a80*/  LEA R114, P4, R115, R0, 0x1 ;  /* 0x0000000073727211 */ /* 0x000fe400078808ff */
[----:B------:R-:W-:Y:S02]  /*11a90*/  LEA R145, R49, R143, 0x2 ;  /* 0x0000008f31917211 */ /* 0x000fe400078e10ff */
[----:B------:R-:W-:Y:S02]  /*11aa0*/  LEA.HI.X.SX32 R115, R115, R2, 0x1, P4 ;  /* 0x0000000273737211 */ /* 0x000fe400020f0eff */
[-C--:B------:R-:W-:Y:S01]  /*11ab0*/  LEA R118, P4, R119, R0.reuse, 0x1 ;  /* 0x0000000077767211 */ /* 0x080fe200078808ff */
[----:B------:R-:W-:Y:S01]  /*11ac0*/  IMAD R147, R49, 0x4, R145 ;  /* 0x0000000431937824 */ /* 0x000fe200078e0291 */
[----:B------:R-:W-:-:S02]  /*11ad0*/  LEA R112, P2, R113, R0, 0x1 ;  /* 0x0000000071707211 */ /* 0x000fc400078408ff */
[----:B------:R-:W-:Y:S01]  /*11ae0*/  LEA.HI.X.SX32 R119, R119, R2, 0x1, P4 ;  /* 0x0000000277777211 */ /* 0x000fe200020f0eff */
[----:B------:R-:W-:Y:S01]  /*11af0*/  IMAD R149, R49, 0x4, R147 ;  /* 0x0000000431957824 */ /* 0x000fe200078e0293 */
[----:B------:R-:W-:Y:S02]  /*11b00*/  LEA R122, P4, R123, R0, 0x1 ;  /* 0x000000007b7a7211 */ /* 0x000fe400078808ff */
[-C--:B------:R-:W-:Y:S02]  /*11b10*/  LEA.HI.X.SX32 R113, R113, R2.reuse, 0x1, P2 ;  /* 0x0000000271717211 */ /* 0x080fe400010f0eff */
[----:B------:R-:W-:Y:S02]  /*11b20*/  LEA.HI.X.SX32 R123, R123, R2, 0x1, P4 ;  /* 0x000000027b7b7211 */ /* 0x000fe400020f0eff */
[-C--:B------:R-:W-:Y:S02]  /*11b30*/  LEA R126, P4, R127, R0.reuse, 0x1 ;  /* 0x000000007f7e7211 */ /* 0x080fe400078808ff */
[----:B------:R-:W-:-:S02]  /*11b40*/  LEA R116, P2, R117, R0, 0x1 ;  /* 0x0000000075747211 */ /* 0x000fc400078408ff */
[----:B------:R-:W-:Y:S02]  /*11b50*/  LEA R151, R49, R149, 0x2 ;  /* 0x0000009531977211 */ /* 0x000fe400078e10ff */
[-C--:B------:R-:W-:Y:S02]  /*11b60*/  LEA.HI.X.SX32 R127, R127, R2.reuse, 0x1, P4 ;  /* 0x000000027f7f7211 */ /* 0x080fe400020f0eff */
[----:B------:R-:W-:Y:S01]  /*11b70*/  LEA.HI.X.SX32 R117, R117, R2, 0x1, P2 ;  /* 0x0000000275757211 */ /* 0x000fe200010f0eff */
[----:B------:R-:W-:Y:S01]  /*11b80*/  IMAD R153, R49, 0x4, R151 ;  /* 0x0000000431997824 */ /* 0x000fe200078e0297 */
[-C--:B------:R-:W-:Y:S02]  /*11b90*/  LEA R130, P4, R131, R0.reuse, 0x1 ;  /* 0x0000000083827211 */ /* 0x080fe400078808ff */
[----:B------:R-:W-:Y:S01]  /*11ba0*/  LEA R120, P2, R121, R0, 0x1 ;  /* 0x0000000079787211 */ /* 0x000fe200078408ff */
[----:B------:R-:W-:Y:S01]  /*11bb0*/  IMAD R155, R49, 0x4, R153 ;  /* 0x00000004319b7824 */ /* 0x000fe200078e0299 */
[----:B------:R-:W-:-:S02]  /*11bc0*/  LEA.HI.X.SX32 R131, R131, R2, 0x1, P4 ;  /* 0x0000000283837211 */ /* 0x000fc400020f0eff */
[----:B------:R-:W-:Y:S02]  /*11bd0*/  LEA.HI.X.SX32 R121, R121, R2, 0x1, P2 ;  /* 0x0000000279797211 */ /* 0x000fe400010f0eff */
[-C--:B------:R-:W-:Y:S02]  /*11be0*/  LEA R134, P4, R135, R0.reuse, 0x1 ;  /* 0x0000000087867211 */ /* 0x080fe400078808ff */
[----:B------:R-:W-:Y:S02]  /*11bf0*/  LEA R124, P2, R125, R0, 0x1 ;  /* 0x000000007d7c7211 */ /* 0x000fe400078408ff */
[-C--:B------:R-:W-:Y:S02]  /*11c00*/  LEA.HI.X.SX32 R135, R135, R2.reuse, 0x1, P4 ;  /* 0x0000000287877211 */ /* 0x080fe400020f0eff */
[----:B------:R-:W-:Y:S02]  /*11c10*/  LEA.HI.X.SX32 R125, R125, R2, 0x1, P2 ;  /* 0x000000027d7d7211 */ /* 0x000fe400010f0eff */
[----:B------:R-:W-:-:S02]  /*11c20*/  LEA R138, P4, R45, R0, 0x1 ;  /* 0x000000002d8a7211 */ /* 0x000fc400078808ff */
[----:B------:R-:W-:Y:S02]  /*11c30*/  LEA R157, R49, R155, 0x2 ;  /* 0x0000009b319d7211 */ /* 0x000fe400078e10ff */
[----:B------:R-:W-:Y:S02]  /*11c40*/  LEA R128, P2, R129, R0, 0x1 ;  /* 0x0000000081807211 */ /* 0x000fe400078408ff */
[-C--:B------:R-:W-:Y:S01]  /*11c50*/  LEA.HI.X.SX32 R139, R45, R2.reuse, 0x1, P4 ;  /* 0x000000022d8b7211 */ /* 0x080fe200020f0eff */
[----:B------:R-:W-:Y:S01]  /*11c60*/  IMAD R45, R49, 0x4, R157 ;  /* 0x00000004312d7824 */ /* 0x000fe200078e029d */
[----:B------:R-:W-:Y:S02]  /*11c70*/  LEA.HI.X.SX32 R129, R129, R2, 0x1, P2 ;  /* 0x0000000281817211 */ /* 0x000fe400010f0eff */
[-C--:B------:R-:W-:Y:S01]  /*11c80*/  LEA R132, P2, R133, R0.reuse, 0x1 ;  /* 0x0000000085847211 */ /* 0x080fe200078408ff */
[----:B------:R-:W-:Y:S01]  /*11c90*/  IMAD R161, R49, 0x4, R45 ;  /* 0x0000000431a17824 */ /* 0x000fe200078e022d */
[----:B------:R-:W-:-:S02]  /*11ca0*/  LEA R142, P4, R143, R0, 0x1 ;  /* 0x000000008f8e7211 */ /* 0x000fc400078808ff */
[----:B------:R-:W-:Y:S02]  /*11cb0*/  LEA.HI.X.SX32 R133, R133, R2, 0x1, P2 ;  /* 0x0000000285857211 */ /* 0x000fe400010f0eff */
[----:B------:R-:W-:Y:S02]  /*11cc0*/  LEA R136, P2, R137, R0, 0x1 ;  /* 0x0000000089887211 */ /* 0x000fe400078408ff */
[----:B------:R-:W-:Y:S02]  /*11cd0*/  LEA R163, R49, R161, 0x2 ;  /* 0x000000a131a37211 */ /* 0x000fe400078e10ff */
[----:B------:R-:W-:Y:S02]  /*11ce0*/  LEA.HI.X.SX32 R137, R137, R2, 0x1, P2 ;  /* 0x0000000289897211 */ /* 0x000fe400010f0eff */
[----:B------:R-:W-:Y:S02]  /*11cf0*/  LEA R140, P2, R141, R0, 0x1 ;  /* 0x000000008d8c7211 */ /* 0x000fe400078408ff */
[----:B------:R-:W-:-:S02]  /*11d00*/  LEA.HI.X.SX32 R143, R143, R2, 0x1, P4 ;  /* 0x000000028f8f7211 */ /* 0x000fc400020f0eff */
[----:B------:R-:W-:Y:S01]  /*11d10*/  LEA R146, P4, R147, R0, 0x1 ;  /* 0x0000000093927211 */ /* 0x000fe200078808ff */
[----:B------:R-:W-:Y:S01]  /*11d20*/  IMAD R165, R49, 0x4, R163 ;  /* 0x0000000431a57824 */ /* 0x000fe200078e02a3 */
[----:B------:R-:W-:Y:S02]  /*11d30*/  LEA.HI.X.SX32 R141, R141, R2, 0x1, P2 ;  /* 0x000000028d8d7211 */ /* 0x000fe400010f0eff */
[----:B------:R-:W-:Y:S02]  /*11d40*/  LEA R144, P2, R145, R0, 0x1 ;  /* 0x0000000091907211 */ /* 0x000fe400078408ff */
[----:B------:R-:W-:Y:S01]  /*11d50*/  LEA.HI.X.SX32 R147, R147, R2, 0x1, P4 ;  /* 0x0000000293937211 */ /* 0x000fe200020f0eff */
[----:B------:R-:W-:Y:S01]  /*11d60*/  IMAD R167, R49, 0x4, R165 ;  /* 0x0000000431a77824 */ /* 0x000fe200078e02a5 */
[----:B------:R-:W-:Y:S02]  /*11d70*/  LEA R150, P4, R151, R0, 0x1 ;  /* 0x0000000097967211 */ /* 0x000fe400078808ff */
[----:B------:R-:W-:Y:S01]  /*11d80*/  LEA.HI.X.SX32 R145, R145, R2, 0x1, P2 ;  /* 0x0000000291917211 */ /* 0x000fe200010f0eff */
[----:B0-----:R-:W-:Y:S01]  /*11d90*/  STG.E.U16 [R8.64], R50 ;  /* 0x0000003208007986 */ /* 0x001fe2000c101506 */
[----:B------:R-:W-:-:S02]  /*11da0*/  LEA R148, P2, R149, R0, 0x1 ;  /* 0x0000000095947211 */ /* 0x000fc400078408ff */
[----:B------:R-:W-:Y:S01]  /*11db0*/  LEA.HI.X.SX32 R151, R151, R2, 0x1, P4 ;  /* 0x0000000297977211 */ /* 0x000fe200020f0eff */
[----:B--2---:R-:W-:Y:S01]  /*11dc0*/  STG.E.U16 [R6.64], R74 ;  /* 0x0000004a06007986 */ /* 0x004fe2000c101506 */
[----:B------:R-:W-:Y:S02]  /*11dd0*/  LEA R154, P4, R155, R0, 0x1 ;  /* 0x000000009b9a7211 */ /* 0x000fe400078808ff */
[----:B------:R-:W-:Y:S01]  /*11de0*/  LEA R169, R49, R167, 0x2 ;  /* 0x000000a731a97211 */ /* 0x000fe200078e10ff */
[----:B------:R-:W-:Y:S01]  /*11df0*/  STG.E.U16 [R10.64], R46 ;  /* 0x0000002e0a007986 */ /* 0x000fe2000c101506 */
[----:B------:R-:W-:Y:S02]  /*11e00*/  LEA.HI.X.SX32 R149, R149, R2, 0x1, P2 ;  /* 0x0000000295957211 */ /* 0x000fe400010f0eff */
[----:B------:R-:W-:Y:S01]  /*11e10*/  LEA R152, P2, R153, R0, 0x1 ;  /* 0x0000000099987211 */ /* 0x000fe200078408ff */
[----:B-1----:R0:W-:Y:S01]  /*11e20*/  STG.E.U16 [R42.64], R76 ;  /* 0x0000004c2a007986 */ /* 0x0021e2000c101506 */
[----:B------:R-:W-:Y:S01]  /*11e30*/  LEA.HI.X.SX32 R155, R155, R2, 0x1, P4 ;  /* 0x000000029b9b7211 */ /* 0x000fe200020f0eff */
[----:B------:R-:W-:Y:S01]  /*11e40*/  IMAD R171, R49, 0x4, R169 ;  /* 0x0000000431ab7824 */ /* 0x000fe200078e02a9 */
[----:B------:R-:W-:Y:S01]  /*11e50*/  LEA R158, P4, R45, R0, 0x1 ;  /* 0x000000002d9e7211 */ /* 0x000fe200078808ff */
[----:B------:R-:W-:Y:S01]  /*11e60*/  STG.E.U16 [R40.64], R56 ;  /* 0x0000003828007986 */ /* 0x000fe2000c101506 */
[----:B------:R-:W-:-:S03]  /*11e70*/  LEA.HI.X.SX32 R153, R153, R2, 0x1, P2 ;  /* 0x0000000299997211 */ /* 0x000fc600010f0eff */
[----:B---3--:R-:W-:Y:S01]  /*11e80*/  STG.E.U16 [R36.64], R80 ;  /* 0x0000005024007986 */ /* 0x008fe2000c101506 */
[----:B------:R-:W-:-:S03]  /*11e90*/  LEA R156, P2, R157, R0, 0x1 ;  /* 0x000000009d9c7211 */ /* 0x000fc600078408ff */
[----:B------:R-:W-:Y:S01]  /*11ea0*/  STG.E.U16 [R34.64], R54 ;  /* 0x0000003622007986 */ /* 0x000fe2000c101506 */
[----:B------:R-:W-:-:S03]  /*11eb0*/  LEA.HI.X.SX32 R159, R45, R2, 0x1, P4 ;  /* 0x000000022d9f7211 */ /* 0x000fc600020f0eff */
[----:B----4-:R-:W-:Y:S01]  /*11ec0*/  STG.E.U16 [R32.64], R82 ;  /* 0x0000005220007986 */ /* 0x010fe2000c101506 */
[----:B------:R-:W-:-:S03]  /*11ed0*/  IMAD R45, R49, 0x4, R171 ;  /* 0x00000004312d7824 */ /* 0x000fc600078e02ab */
[----:B------:R-:W-:Y:S04]  /*11ee0*/  STG.E.U16 [R20.64], R62 ;  /* 0x0000003e14007986 */ /* 0x000fe8000c101506 */
[----:B------:R-:W-:Y:S01]  /*11ef0*/  STG.E.U16 [R18.64], R88 ;  /* 0x0000005812007986 */ /* 0x000fe2000c101506 */
[----:B------:R-:W-:-:S03]  /*11f00*/  LEA.HI.X.SX32 R157, R157, R2, 0x1, P2 ;  /* 0x000000029d9d7211 */ /* 0x000fc600010f0eff */
[----:B------:R-:W-:Y:S01]  /*11f10*/  STG.E.U16 [R30.64], R64 ;  /* 0x000000401e007986 */ /* 0x000fe2000c101506 */
[----:B0-----:R-:W-:-:S03]  /*11f20*/  PRMT R42, R74, 0x7632, R42 ;  /* 0x000076324a2a7816 */ /* 0x001fc6000000002a */
[----:B------:R0:W-:Y:S01]  /*11f30*/  STG.E.U16 [R38.64], R86 ;  /* 0x0000005626007986 */ /* 0x0001e2000c101506 */
[----:B------:R-:W-:Y:S02]  /*11f40*/  LEA R160, P2, R161, R0, 0x1 ;  /* 0x00000000a1a07211 */ /* 0x000fe400078408ff */
[----:B------:R-:W-:Y:S01]  /*11f50*/  PRMT R46, R46, 0x7632, R46 ;  /* 0x000076322e2e7816 */ /* 0x000fe2000000002e */
[----:B------:R1:W-:Y:S01]  /*11f60*/  STG.E.U16 [R52.64], R68 ;  /* 0x0000004434007986 */ /* 0x0003e2000c101506 */
[----:B------:R-:W-:Y:S02]  /*11f70*/  LEA R175, R49, R45, 0x2 ;  /* 0x0000002d31af7211 */ /* 0x000fe400078e10ff */
[----:B------:R-:W-:Y:S01]  /*11f80*/  PRMT R76, R76, 0x7632, R76 ;  /* 0x000076324c4c7816 */ /* 0x000fe2000000004c */
[----:B------:R2:W-:Y:S01]  /*11f90*/  STG.E.U16 [R58.64], R92 ;  /* 0x0000005c3a007986 */ /* 0x0005e2000c101506 */
[----:B0-----:R-:W-:-:S03]  /*11fa0*/  PRMT R39, R50, 0x7632, R39 ;  /* 0x0000763232277816 */ /* 0x001fc60000000027 */
[----:B------:R-:W-:Y:S01]  /*11fb0*/  STG.E.U16 [R66.64], R70 ;  /* 0x0000004642007986 */ /* 0x000fe2000c101506 */
[----:B------:R-:W-:Y:S02]  /*11fc0*/  PRMT R56, R56, 0x7632, R56 ;  /* 0x0000763238387816 */ /* 0x000fe40000000038 */
[----:B------:R-:W-:Y:S01]  /*11fd0*/  PRMT R50, R80, 0x7632, R50 ;  /* 0x0000763250327816 */ /* 0x000fe20000000032 */
[----:B------:R-:W-:Y:S01]  /*11fe0*/  STG.E.U16 [R72.64], R90 ;  /* 0x0000005a48007986 */ /* 0x000fe2000c101506 */
[----:B------:R-:W-:Y:S02]  /*11ff0*/  LEA R162, P4, R163, R0, 0x1 ;  /* 0x00000000a3a27211 */ /* 0x000fe400078808ff */
[----:B------:R-:W-:Y:S01]  /*12000*/  LEA.HI.X.SX32 R161, R161, R2, 0x1, P2 ;  /* 0x00000002a1a17211 */ /* 0x000fe200010f0eff */
[----:B------:R-:W-:Y:S01]  /*12010*/  STG.E.U16 [R78.64], R39 ;  /* 0x000000274e007986 */ /* 0x000fe2000c101506 */
[----:B------:R-:W-:Y:S01]  /*12020*/  PRMT R54, R54, 0x7632, R54 ;  /* 0x0000763236367816 */ /* 0x000fe20000000036 */
[----:B------:R-:W-:Y:S01]  /*12030*/  IMAD R177, R49, 0x4, R175 ;  /* 0x0000000431b17824 */ /* 0x000fe200078e02af */
[----:B------:R-:W-:Y:S01]  /*12040*/  LEA R164, P2, R165, R0, 0x1 ;  /* 0x00000000a5a47211 */ /* 0x000fe200078408ff */
[----:B------:R-:W-:Y:S01]  /*12050*/  STG.E.U16 [R84.64], R42 ;  /* 0x0000002a54007986 */ /* 0x000fe2000c101506 */
[----:B-1----:R-:W-:-:S02]  /*12060*/  PRMT R52, R82, 0x7632, R52 ;  /* 0x0000763252347816 */ /* 0x002fc40000000034 */
[----:B------:R-:W-:Y:S01]  /*12070*/  PRMT R53, R62, 0x7632, R53 ;  /* 0x000076323e357816 */ /* 0x000fe20000000035 */
[----:B------:R-:W-:Y:S01]  /*12080*/  STG.E.U16 [R94.64], R46 ;  /* 0x0000002e5e007986 */ /* 0x000fe2000c101506 */
[----:B------:R-:W-:-:S03]  /*12090*/  PRMT R88, R88, 0x7632, R88 ;  /* 0x0000763258587816 */ /* 0x000fc60000000058 */
[----:B------:R-:W-:Y:S01]  /*120a0*/  STG.E.U16 [R96.64], R76 ;  /* 0x0000004c60007986 */ /* 0x000fe2000c101506 */
[----:B------:R-:W-:Y:S02]  /*120b0*/  LEA.HI.X.SX32 R163, R163, R2, 0x1, P4 ;  /* 0x00000002a3a37211 */ /* 0x000fe400020f0eff */
[----:B------:R-:W-:Y:S01]  /*120c0*/  PRMT R64, R64, 0x7632, R64 ;  /* 0x0000763240407816 */ /* 0x000fe20000000040 */
[----:B------:R0:W-:Y:S01]  /*120d0*/  STG.E.U16 [R98.64], R56 ;  /* 0x0000003862007986 */ /* 0x0001e2000c101506 */
[----:B------:R-:W-:Y:S01]  /*120e0*/  LEA R166, P4, R167, R0, 0x1 ;  /* 0x00000000a7a67211 */ /* 0x000fe200078808ff */
[----:B------:R-:W-:Y:S01]  /*120f0*/  IMAD R179, R49, 0x4, R177 ;  /* 0x0000000431b37824 */ /* 0x000fe200078e02b1 */
[----:B------:R-:W-:Y:S01]  /*12100*/  LEA.HI.X.SX32 R165, R165, R2, 0x1, P2 ;  /* 0x00000002a5a57211 */ /* 0x000fe200010f0eff */
[----:B------:R-:W-:Y:S01]  /*12110*/  STG.E.U16 [R100.64], R50 ;  /* 0x0000003264007986 */ /* 0x000fe2000c101506 */
[----:B------:R-:W-:Y:S02]  /*12120*/  LEA R168, P2, R169, R0, 0x1 ;  /* 0x00000000a9a87211 */ /* 0x000fe400078408ff */
[----:B------:R-:W-:Y:S01]  /*12130*/  PRMT R68, R68, 0x7632, R68 ;  /* 0x0000763244447816 */ /* 0x000fe20000000044 */
[----:B------:R-:W-:Y:S01]  /*12140*/  STG.E.U16 [R102.64], R54 ;  /* 0x0000003666007986 */ /* 0x000fe2000c101506 */
[----:B--2---:R-:W-:-:S02]  /*12150*/  PRMT R58, R92, 0x7632, R58 ;  /* 0x000076325c3a7816 */ /* 0x004fc4000000003a */
[----:B0-----:R-:W-:Y:S01]  /*12160*/  PRMT R56, R86, 0x7632, R56 ;  /* 0x0000763256387816 */ /* 0x001fe20000000038 */
[----:B------:R-:W-:Y:S01]  /*12170*/  STG.E.U16 [R104.64], R52 ;  /* 0x0000003468007986 */ /* 0x000fe2000c101506 */
[----:B------:R-:W-:-:S03]  /*12180*/  PRMT R59, R70, 0x7632, R59 ;  /* 0x00007632463b7816 */ /* 0x000fc6000000003b */
[----:B------:R-:W-:Y:S01]  /*12190*/  STG.E.U16 [R106.64], R53 ;  /* 0x000000356a007986 */ /* 0x000fe2000c101506 */
[----:B------:R-:W-:Y:S02]  /*121a0*/  LEA.HI.X.SX32 R167, R167, R2, 0x1, P4 ;  /* 0x00000002a7a77211 */ /* 0x000fe400020f0eff */
[----:B------:R-:W-:Y:S01]  /*121b0*/  PRMT R90, R90, 0x7632, R90 ;  /* 0x000076325a5a7816 */ /* 0x000fe2000000005a */
[----:B------:R0:W-:Y:S01]  /*121c0*/  STG.E.U16 [R108.64], R88 ;  /* 0x000000586c007986 */ /* 0x0001e2000c101506 */
[----:B------:R-:W-:Y:S02]  /*121d0*/  LEA R170, P4, R171, R0, 0x1 ;  /* 0x00000000abaa7211 */ /* 0x000fe400078808ff */
[----:B------:R-:W-:Y:S01]  /*121e0*/  LEA.HI.X.SX32 R169, R169, R2, 0x1, P2 ;  /* 0x00000002a9a97211 */ /* 0x000fe200010f0eff */
[----:B------:R-:W-:Y:S01]  /*121f0*/  STG.E.U16 [R110.64], R64 ;  /* 0x000000406e007986 */ /* 0x000fe2000c101506 */
[----:B------:R-:W-:Y:S02]  /*12200*/  LEA R172, P2, R45, R0, 0x1 ;  /* 0x000000002dac7211 */ /* 0x000fe400078408ff */
[----:B------:R-:W-:Y:S01]  /*12210*/  LEA R181, R49, R179, 0x2 ;  /* 0x000000b331b57211 */ /* 0x000fe200078e10ff */
[----:B------:R-:W-:Y:S01]  /*12220*/  STG.E.U16 [R112.64], R56 ;  /* 0x0000003870007986 */ /* 0x000fe2000c101506 */
[----:B------:R-:W-:-:S03]  /*12230*/  LEA.HI.X.SX32 R171, R171, R2, 0x1, P4 ;  /* 0x00000002abab7211 */ /* 0x000fc600020f0eff */
[----:B------:R-:W-:Y:S01]  /*12240*/  STG.E.U16 [R114.64], R68 ;  /* 0x0000004472007986 */ /* 0x000fe2000c101506 */
[----:B------:R-:W-:-:S03]  /*12250*/  LEA R174, P4, R175, R0, 0x1 ;  /* 0x00000000afae7211 */ /* 0x000fc600078808ff */
[----:B------:R-:W-:Y:S01]  /*12260*/  STG.E.U16 [R116.64], R58 ;  /* 0x0000003a74007986 */ /* 0x000fe2000c101506 */
[----:B------:R-:W-:-:S03]  /*12270*/  LEA.HI.X.SX32 R173, R45, R2, 0x1, P2 ;  /* 0x000000022dad7211 */ /* 0x000fc600010f0eff */
[----:B------:R-:W-:Y:S01]  /*12280*/  STG.E.U16 [R118.64], R59 ;  /* 0x0000003b76007986 */ /* 0x000fe2000c101506 */
[----:B------:R-:W-:-:S03]  /*12290*/  IMAD R45, R49, 0x4, R181 ;  /* 0x00000004312d7824 */ /* 0x000fc600078e02b5 */
[----:B------:R1:W-:Y:S04]  /*122a0*/  STG.E.U16 [R120.64], R90 ;  /* 0x0000005a78007986 */ /* 0x0003e8000c101506 */
[----:B------:R-:W-:Y:S01]  /*122b0*/  STG.E.U16 [R122.64], R51 ;  /* 0x000000337a007986 */ /* 0x000fe2000c101506 */
[----:B------:R-:W-:-:S03]  /*122c0*/  LEA.HI.X.SX32 R175, R175, R2, 0x1, P4 ;  /* 0x00000002afaf7211 */ /* 0x000fc600020f0eff */
[----:B------:R-:W-:Y:S01]  /*122d0*/  STG.E.U16 [R124.64], R75 ;  /* 0x0000004b7c007986 */ /* 0x000fe2000c101506 */
[----:B------:R-:W-:-:S03]  /*122e0*/  LEA R176, P2, R177, R0, 0x1 ;  /* 0x00000000b1b07211 */ /* 0x000fc600078408ff */
[----:B------:R-:W-:Y:S01]  /*122f0*/  STG.E.U16 [R126.64], R47 ;  /* 0x0000002f7e007986 */ /* 0x000fe2000c101506 */
[----:B------:R-:W-:Y:S01]  /*12300*/  LEA R178, P4, R179, R0, 0x1 ;  /* 0x00000000b3b27211 */ /* 0x000fe200078808ff */
[----:B------:R-:W-:Y:S02]  /*12310*/  IMAD R49, R49, 0x4, R45 ;  /* 0x0000000431317824 */ /* 0x000fe400078e022d */
[----:B------:R-:W-:Y:S04]  /*12320*/  STG.E.U16 [R128.64], R77 ;  /* 0x0000004d80007986 */ /* 0x000fe8000c101506 */
[----:B------:R-:W-:Y:S04]  /*12330*/  STG.E.U16 [R130.64], R57 ;  /* 0x0000003982007986 */ /* 0x000fe8000c101506 */
[----:B------:R-:W-:Y:S01]  /*12340*/  STG.E.U16 [R132.64], R81 ;  /* 0x0000005184007986 */ /* 0x000fe2000c101506 */
[----:B------:R-:W-:-:S03]  /*12350*/  FSEL R61, R61, -INF , P5 ;  /* 0xff8000003d3d7808 */ /* 0x000fc60002800000 */
[----:B------:R-:W-:Y:S01]  /*12360*/  STG.E.U16 [R134.64], R55 ;  /* 0x0000003786007986 */ /* 0x000fe2000c101506 */
[----:B------:R-:W-:-:S03]  /*12370*/  LEA.HI.X.SX32 R177, R177, R2, 0x1, P2 ;  /* 0x00000002b1b17211 */ /* 0x000fc600010f0eff */
[----:B------:R-:W-:Y:S01]  /*12380*/  STG.E.U16 [R136.64], R83 ;  /* 0x0000005388007986 */ /* 0x000fe2000c101506 */
[----:B------:R-:W-:-:S03]  /*12390*/  LEA.HI.X.SX32 R179, R179, R2, 0x1, P4 ;  /* 0x00000002b3b37211 */ /* 0x000fc600020f0eff */
[----:B------:R-:W-:Y:S01]  /*123a0*/  STG.E.U16 [R138.64], R63 ;  /* 0x0000003f8a007986 */ /* 0x000fe2000c101506 */
[-C--:B------:R-:W-:Y:S02]  /*123b0*/  LEA R180, P2, R181, R0.reuse, 0x1 ;  /* 0x00000000b5b47211 */ /* 0x080fe400078408ff */
[-C--:B------:R-:W-:Y:S01]  /*123c0*/  LEA R182, P5, R45, R0.reuse, 0x1 ;  /* 0x000000002db67211 */ /* 0x080fe200078a08ff */
[----:B------:R-:W-:Y:S01]  /*123d0*/  STG.E.U16 [R140.64], R89 ;  /* 0x000000598c007986 */ /* 0x000fe2000c101506 */
[----:B------:R-:W-:Y:S02]  /*123e0*/  LEA R48, P4, R49, R0, 0x1 ;  /* 0x0000000031307211 */ /* 0x000fe400078808ff */
[----:B------:R-:W-:Y:S01]  /*123f0*/  PRMT R0, R51, 0x7632, R0 ;  /* 0x0000763233007816 */ /* 0x000fe20000000000 */
[----:B------:R-:W-:Y:S01]  /*12400*/  STG.E.U16 [R142.64], R65 ;  /* 0x000000418e007986 */ /* 0x000fe2000c101506 */
[----:B------:R-:W-:-:S03]  /*12410*/  PRMT R78, R75, 0x7632, R78 ;  /* 0x000076324b4e7816 */ /* 0x000fc6000000004e */
[----:B------:R-:W-:Y:S01]  /*12420*/  STG.E.U16 [R144.64], R87 ;  /* 0x0000005790007986 */ /* 0x000fe2000c101506 */
[----:B------:R-:W-:-:S03]  /*12430*/  PRMT R79, R47, 0x7632, R79 ;  /* 0x000076322f4f7816 */ /* 0x000fc6000000004f */
[----:B------:R-:W-:Y:S01]  /*12440*/  STG.E.U16 [R146.64], R69 ;  /* 0x0000004592007986 */ /* 0x000fe2000c101506 */
[-C--:B------:R-:W-:Y:S02]  /*12450*/  LEA.HI.X.SX32 R181, R181, R2.reuse, 0x1, P2 ;  /* 0x00000002b5b57211 */ /* 0x080fe400010f0eff */
[-C--:B------:R-:W-:Y:S01]  /*12460*/  LEA.HI.X.SX32 R183, R45, R2.reuse, 0x1, P5 ;  /* 0x000000022db77211 */ /* 0x080fe200028f0eff */
[----:B------:R-:W-:Y:S01]  /*12470*/  STG.E.U16 [R148.64], R93 ;  /* 0x0000005d94007986 */ /* 0x000fe2000c101506 */
[----:B------:R-:W-:Y:S02]  /*12480*/  LEA.HI.X.SX32 R49, R49, R2, 0x1, P4 ;  /* 0x0000000231317211 */ /* 0x000fe400020f0eff */
[----:B------:R-:W-:Y:S01]  /*12490*/  PRMT R80, R77, 0x7632, R80 ;  /* 0x000076324d507816 */ /* 0x000fe20000000050 */
[----:B------:R-:W-:Y:S01]  /*124a0*/  STG.E.U16 [R150.64], R71 ;  /* 0x0000004796007986 */ /* 0x000fe2000c101506 */
[----:B------:R-:W-:Y:S02]  /*124b0*/  PRMT R2, R57, 0x7632, R2 ;  /* 0x0000763239027816 */ /* 0x000fe40000000002 */
[----:B------:R-:W-:Y:S01]  /*124c0*/  FSETP.NEU.AND P2, PT, R4, RZ, PT ;  /* 0x000000ff0400720b */ /* 0x000fe20003f4d000 */
[----:B------:R-:W-:Y:S01]  /*124d0*/  STG.E.U16 [R152.64], R91 ;  /* 0x0000005b98007986 */ /* 0x000fe2000c101506 */
[----:B------:R-:W-:-:S02]  /*124e0*/  PRMT R82, R81, 0x7632, R82 ;  /* 0x0000763251527816 */ /* 0x000fc40000000052 */
[----:B------:R-:W-:Y:S01]  /*124f0*/  PRMT R4, R55, 0x7632, R4 ;  /* 0x0000763237047816 */ /* 0x000fe20000000004 */
[----:B------:R-:W-:Y:S01]  /*12500*/  STG.E.U16 [R154.64], R0 ;  /* 0x000000009a007986 */ /* 0x000fe2000c101506 */
[----:B------:R-:W-:-:S03]  /*12510*/  PRMT R84, R83, 0x7632, R84 ;  /* 0x0000763253547816 */ /* 0x000fc60000000054 */
[----:B------:R-:W-:Y:S01]  /*12520*/  STG.E.U16 [R156.64], R78 ;  /* 0x0000004e9c007986 */ /* 0x000fe2000c101506 */
[----:B------:R-:W-:-:S03]  /*12530*/  PRMT R85, R63, 0x7632, R85 ;  /* 0x000076323f557816 */ /* 0x000fc60000000055 */
[----:B------:R-:W-:Y:S01]  /*12540*/  STG.E.U16 [R158.64], R79 ;  /* 0x0000004f9e007986 */ /* 0x000fe2000c101506 */
[----:B------:R-:W-:Y:S02]  /*12550*/  FSETP.NEU.AND P5, PT, R5, RZ, PT ;  /* 0x000000ff0500720b */ /* 0x000fe40003fad000 */
[----:B------:R-:W-:Y:S01]  /*12560*/  PRMT R86, R89, 0x7632, R86 ;  /* 0x0000763259567816 */ /* 0x000fe20000000056 */
[----:B------:R-:W-:Y:S01]  /*12570*/  STG.E.U16 [R160.64], R80 ;  /* 0x00000050a0007986 */ /* 0x000fe2000c101506 */
[----:B------:R-:W-:-:S03]  /*12580*/  PRMT R5, R65, 0x7632, R5 ;  /* 0x0000763241057816 */ /* 0x000fc60000000005 */
[----:B------:R2:W-:Y:S01]  /*12590*/  STG.E.U16 [R162.64], R2 ;  /* 0x00000002a2007986 */ /* 0x0005e2000c101506 */
[----:B0-----:R-:W-:-:S03]  /*125a0*/  PRMT R88, R87, 0x7632, R88 ;  /* 0x0000763257587816 */ /* 0x001fc60000000058 */
[----:B------:R-:W-:Y:S01]  /*125b0*/  STG.E.U16 [R164.64], R82 ;  /* 0x00000052a4007986 */ /* 0x000fe2000c101506 */
[----:B------:R-:W-:-:S03]  /*125c0*/  PRMT R6, R69, 0x7632, R6 ;  /* 0x0000763245067816 */ /* 0x000fc60000000006 */
[----:B------:R-:W-:Y:S01]  /*125d0*/  STG.E.U16 [R166.64], R4 ;  /* 0x00000004a6007986 */ /* 0x000fe2000c101506 */
[----:B-1----:R-:W-:-:S03]  /*125e0*/  PRMT R90, R93, 0x7632, R90 ;  /* 0x000076325d5a7816 */ /* 0x002fc6000000005a */
[----:B------:R-:W-:Y:S01]  /*125f0*/  STG.E.U16 [R168.64], R84 ;  /* 0x00000054a8007986 */ /* 0x000fe2000c101506 */
[----:B------:R-:W-:-:S03]  /*12600*/  PRMT R16, R71, 0x7632, R16 ;  /* 0x0000763247107816 */ /* 0x000fc60000000010 */
[----:B------:R-:W-:Y:S01]  /*12610*/  STG.E.U16 [R170.64], R85 ;  /* 0x00000055aa007986 */ /* 0x000fe2000c101506 */
[----:B------:R-:W-:-:S03]  /*12620*/  PRMT R18, R91, 0x7632, R18 ;  /* 0x000076325b127816 */ /* 0x000fc60000000012 */
[----:B------:R-:W-:Y:S04]  /*12630*/  STG.E.U16 [R172.64], R86 ;  /* 0x00000056ac007986 */ /* 0x000fe8000c101506 */
[----:B------:R0:W-:Y:S04]  /*12640*/  STG.E.U16 [R174.64], R5 ;  /* 0x00000005ae007986 */ /* 0x0001e8000c101506 */
[----:B------:R1:W-:Y:S04]  /*12650*/  STG.E.U16 [R176.64], R88 ;  /* 0x00000058b0007986 */ /* 0x0003e8000c101506 */
[----:B------:R1:W-:Y:S04]  /*12660*/  STG.E.U16 [R178.64], R6 ;  /* 0x00000006b2007986 */ /* 0x0003e8000c101506 */
[----:B------:R1:W-:Y:S04]  /*12670*/  STG.E.U16 [R180.64], R90 ;  /* 0x0000005ab4007986 */ /* 0x0003e8000c101506 */
[----:B------:R1:W-:Y:S04]  /*12680*/  STG.E.U16 [R182.64], R16 ;  /* 0x00000010b6007986 */ /* 0x0003e8000c101506 */
[----:B------:R1:W-:Y:S01]  /*12690*/  STG.E.U16 [R48.64], R18 ;  /* 0x0000001230007986 */ /* 0x0003e2000c101506 */
[----:B--2---:R-:W-:-:S02]  /*126a0*/  FSEL R2, R13, -INF , P6 ;  /* 0xff8000000d027808 */ /* 0x004fc40003000000 */
[----:B------:R-:W-:Y:S02]  /*126b0*/  FSEL R7, R14, -INF , P1 ;  /* 0xff8000000e077808 */ /* 0x000fe40000800000 */
[----:B------:R-:W-:Y:S02]  /*126c0*/  FSEL R0, R15, -INF , P3 ;  /* 0xff8000000f007808 */ /* 0x000fe40001800000 */
[----:B0-----:R-:W-:Y:S02]  /*126d0*/  FSEL R5, R60, -INF , P2 ;  /* 0xff8000003c057808 */ /* 0x001fe40001000000 */
[----:B------:R-:W-:Y:S01]  /*126e0*/  FSEL R44, R44, -INF , P5 ;  /* 0xff8000002c2c7808 */ /* 0x000fe20002800000 */
[----:B------:R-:W-:Y:S01]  /*126f0*/  FFMA R8, R17, 0.69314718246459960938, R22 ;  /* 0x3f31721811087823 */ /* 0x000fe20000000016 */
[----:B------:R-:W-:Y:S01]  /*12700*/  LOP3.LUT R186, R186, 0x1c, RZ, 0xc0, !PT ;  /* 0x0000001cbaba7812 */ /* 0x000fe200078ec0ff */
[----:B------:R-:W-:Y:S02]  /*12710*/  FFMA R9, R12, 0.69314718246459960938, R23 ;  /* 0x3f3172180c097823 */ /* 0x000fe40000000017 */
[----:B------:R-:W-:-:S02]  /*12720*/  FFMA R10, R61, 0.69314718246459960938, R24 ;  /* 0x3f3172183d0a7823 */ /* 0x000fc40000000018 */
[----:B------:R-:W-:Y:S01]  /*12730*/  FFMA R11, R2, 0.69314718246459960938, R25 ;  /* 0x3f317218020b7823 */ /* 0x000fe20000000019 */
[----:B------:R-:W-:Y:S01]  /*12740*/  BAR.SYNC.DEFER_BLOCKING 0x0 ;  /* 0x0000000000007b1d */ /* 0x000fe20000010000 */
[----:B------:R-:W-:Y:S02]  /*12750*/  FFMA R12, R7, 0.69314718246459960938, R26 ;  /* 0x3f317218070c7823 */ /* 0x000fe4000000001a */
[----:B------:R-:W-:Y:S02]  /*12760*/  FFMA R13, R0, 0.69314718246459960938, R27 ;  /* 0x3f317218000d7823 */ /* 0x000fe4000000001b */
[----:B------:R-:W-:Y:S02]  /*12770*/  FFMA R14, R5, 0.69314718246459960938, R28 ;  /* 0x3f317218050e7823 */ /* 0x000fe4000000001c */
[----:B------:R-:W-:Y:S01]  /*12780*/  FFMA R15, R44, 0.69314718246459960938, R29 ;  /* 0x3f3172182c0f7823 */ /* 0x000fe2000000001d */
[----:B------:R1:W-:Y:S04]  /*12790*/  STS.128 [R186.X4], R8 ;  /* 0x00000008ba007388 */ /* 0x0003e80000004c00 */
[----:B------:R1:W-:Y:S04]  /*127a0*/  STS.128 [R186.X4+0x80], R12 ;  /* 0x0000800cba007388 */ /* 0x0003e80000004c00 */
[----:B------:R-:W-:Y:S06]  /*127b0*/  BAR.SYNC.DEFER_BLOCKING 0x0 ;  /* 0x0000000000007b1d */ /* 0x000fec0000010000 */
[----:B------:R-:W-:Y:S05]  /*127c0*/  @P0 EXIT ;  /* 0x000000000000094d */ /* 0x000fea0003800000 */
[----:B-1----:R-:W0:Y:S01]  /*127d0*/  LDS R3, [R3] ;  /* 0x0000000003037984 */ /* 0x002e220000000800 */
[----:B------:R-:W-:Y:S01]  /*127e0*/  IMAD R0, R185, c[0x0][0x1cc], RZ ;  /* 0x00007300b9007a24 */ /* 0x000fe200078e02ff */
[C---:B------:R-:W-:Y:S01]  /*127f0*/  SHF.L.U32 R5, R184.reuse, 0x2, RZ ;  /* 0x00000002b8057819 */ /* 0x040fe200000006ff */
[----:B------:R-:W-:-:S04]  /*12800*/  IMAD.HI R7, R184, 0x4, RZ ;  /* 0x00000004b8077827 */ /* 0x000fc800078e02ff */
[C---:B------:R-:W-:Y:S02]  /*12810*/  IMAD.SHL.U32 R4, R0.reuse, 0x4, RZ ;  /* 0x0000000400047824 */ /* 0x040fe400078e00ff */
[----:B------:R-:W-:-:S03]  /*12820*/  IMAD.HI R0, R0, 0x4, RZ ;  /* 0x0000000400007827 */ /* 0x000fc600078e02ff */
[----:B------:R-:W-:-:S04]  /*12830*/  IADD3 R4, P0, P1, R5, c[0x0][0x180], R4 ;  /* 0x0000600005047a10 */ /* 0x000fc8000791e004 */
[----:B------:R-:W-:-:S05]  /*12840*/  IADD3.X R5, R7, c[0x0][0x184], R0, P0, P1 ;  /* 0x0000610007057a10 */ /* 0x000fca00007e2400 */
[----:B0-----:R-:W-:Y:S01]  /*12850*/  STG.E [R4.64], R3 ;  /* 0x0000000304007986 */ /* 0x001fe2000c101906 */
[----:B------:R-:W-:Y:S05]  /*12860*/  EXIT ;  /* 0x000000000000794d */ /* 0x000fea0003800000 */
.L_x_20:
[----:B------:R-:W-:-:S00]  /*12870*/  BRA `(.L_x_20) ;  /* 0xfffffff000007947 */ /* 0x000fc0000383ffff */
[----:B------:R-:W-:-:S00]  /*12880*/  NOP ;  /* 0x0000000000007918 */ /* 0x000fc00000000000 */
[----:B------:R-:W-:-:S00]  /*12890*/  NOP ;  /* 0x0000000000007918 */ /* 0x000fc00000000000 */
[----:B------:R-:W-:-:S00]  /*128a0*/  NOP ;  /* 0x0000000000007918 */ /* 0x000fc00000000000 */
[----:B------:R-:W-:-:S00]  /*128b0*/  NOP ;  /* 0x0000000000007918 */ /* 0x000fc00000000000 */
[----:B------:R-:W-:-:S00]  /*128c0*/  NOP ;  /* 0x0000000000007918 */ /* 0x000fc00000000000 */
[----:B------:R-:W-:-:S00]  /*128d0*/  NOP ;  /* 0x0000000000007918 */ /* 0x000fc00000000000 */
[----:B------:R-:W-:-:S00]  /*128e0*/  NOP ;  /* 0x0000000000007918 */ /* 0x000fc00000000000 */
[----:B------:R-:W-:-:S00]  /*128f0*/  NOP ;  /* 0x0000000000007918 */ /* 0x000fc00000000000 */
.L_x_21:


//--------------------- .nv.global.init           --------------------------
	.section	.nv.global.init,"aw",@progbits
.nv.global.init:
	.type		_$_str,@object
	.size		_$_str,(.L_0 - _$_str)
_$_str:
        /*0000*/ 	.byte	0x5f, 0x5f, 0x43, 0x55, 0x44, 0x41, 0x5f, 0x46, 0x54, 0x5a, 0x00
.L_0:


//--------------------- .nv.shared.attn_fwd       --------------------------
	.section	.nv.shared.attn_fwd,"aw",@nobits
	.sectionflags	@""
	.align	16
